//
// Generated by NVIDIA NVVM Compiler
//
// Compiler Build ID: CL-36424714
// Cuda compilation tools, release 13.0, V13.0.88
// Based on NVVM 20.0.0
//

.version 9.0
.target sm_100
.address_size 64

	// .globl	_Z14hefty_gpu_hashijPv
.const .align 4 .b8 hefty_gpu_constantTable[256];
.const .align 4 .b8 hefty_gpu_blockHeader[64];
.const .align 4 .b8 hefty_gpu_register[32];
.const .align 4 .b8 hefty_gpu_sponge[16];

.visible .entry _Z14hefty_gpu_hashijPv(
	.param .u32 _Z14hefty_gpu_hashijPv_param_0,
	.param .u32 _Z14hefty_gpu_hashijPv_param_1,
	.param .u64 .ptr .align 1 _Z14hefty_gpu_hashijPv_param_2
)
{
	.local .align 16 .b8 	__local_depot0[16];
	.reg .b64 	%SP;
	.reg .b64 	%SPL;
	.reg .pred 	%p<3548>;
	.reg .b16 	%rs<2365>;
	.reg .b32 	%r<57168>;
	.reg .b64 	%rd<1574>;

	mov.u64 	%SPL, __local_depot0;
	ld.param.u32 	%r10093, [_Z14hefty_gpu_hashijPv_param_0];
	ld.param.u32 	%r10092, [_Z14hefty_gpu_hashijPv_param_1];
	add.u64 	%rd1, %SPL, 0;
	add.u64 	%rd2, %SPL, 0;
	add.u64 	%rd3, %SPL, 0;
	add.u64 	%rd4, %SPL, 0;
	add.u64 	%rd5, %SPL, 0;
	add.u64 	%rd6, %SPL, 0;
	add.u64 	%rd7, %SPL, 0;
	add.u64 	%rd8, %SPL, 0;
	add.u64 	%rd9, %SPL, 0;
	add.u64 	%rd10, %SPL, 0;
	add.u64 	%rd11, %SPL, 0;
	add.u64 	%rd12, %SPL, 0;
	add.u64 	%rd13, %SPL, 0;
	add.u64 	%rd14, %SPL, 0;
	add.u64 	%rd15, %SPL, 0;
	add.u64 	%rd16, %SPL, 0;
	mov.u32 	%r10094, %ntid.x;
	mov.u32 	%r10095, %ctaid.x;
	mov.u32 	%r10096, %tid.x;
	mad.lo.s32 	%r1, %r10094, %r10095, %r10096;
	setp.ge.s32 	%p1, %r1, %r10093;
	@%p1 bra 	$L__BB0_8276;
	add.s32 	%r10097, %r10092, %r1;
	ld.const.u32 	%r10098, [hefty_gpu_sponge];
	ld.const.u32 	%r10099, [hefty_gpu_sponge+4];
	ld.const.u32 	%r2, [hefty_gpu_sponge+8];
	ld.const.u32 	%r3, [hefty_gpu_sponge+12];
	ld.const.u32 	%r4, [hefty_gpu_register];
	ld.const.u32 	%r5, [hefty_gpu_register+4];
	ld.const.u32 	%r6, [hefty_gpu_register+8];
	ld.const.u32 	%r7, [hefty_gpu_register+12];
	ld.const.u32 	%r8, [hefty_gpu_register+16];
	ld.const.u32 	%r9, [hefty_gpu_register+20];
	ld.const.u32 	%r10, [hefty_gpu_register+24];
	ld.const.u32 	%r11, [hefty_gpu_register+28];
	ld.const.u32 	%r10100, [hefty_gpu_blockHeader];
	ld.const.u32 	%r12, [hefty_gpu_blockHeader+4];
	ld.const.u32 	%r13, [hefty_gpu_blockHeader+8];
	ld.const.u32 	%r14, [hefty_gpu_blockHeader+16];
	ld.const.u32 	%r15, [hefty_gpu_blockHeader+20];
	ld.const.u32 	%r16, [hefty_gpu_blockHeader+24];
	ld.const.u32 	%r17, [hefty_gpu_blockHeader+28];
	ld.const.u32 	%r18, [hefty_gpu_blockHeader+32];
	ld.const.u32 	%r19, [hefty_gpu_blockHeader+36];
	ld.const.u32 	%r20, [hefty_gpu_blockHeader+40];
	ld.const.u32 	%r21, [hefty_gpu_blockHeader+44];
	ld.const.u32 	%r22, [hefty_gpu_blockHeader+48];
	ld.const.u32 	%r23, [hefty_gpu_blockHeader+52];
	ld.const.u32 	%r24, [hefty_gpu_blockHeader+56];
	ld.const.u32 	%r25, [hefty_gpu_blockHeader+60];
	prmt.b32 	%r26, %r10097, 0, 291;
	ld.const.u32 	%r27, [hefty_gpu_constantTable];
	xor.b32  	%r10101, %r27, %r10098;
	xor.b32  	%r28, %r10101, %r10100;
	shr.u32 	%r10102, %r28, 4;
	xor.b32  	%r29, %r10102, %r28;
	shr.u32 	%r10103, %r29, 24;
	and.b32  	%r30, %r10103, 15;
	shf.r.wrap.b32 	%r10104, %r28, %r28, %r30;
	xor.b32  	%r31, %r10104, %r10099;
	shr.u32 	%r10105, %r31, 16;
	xor.b32  	%r10106, %r10105, %r31;
	shr.u32 	%r10107, %r10106, 12;
	shr.u32 	%r10108, %r10106, 4;
	shr.u32 	%r10109, %r10106, 8;
	xor.b32  	%r10110, %r10108, %r10107;
	xor.b32  	%r10111, %r10110, %r10109;
	xor.b32  	%r10112, %r10111, %r10106;
	shr.u32 	%r10113, %r10112, 2;
	xor.b32  	%r10114, %r10113, %r10112;
	cvt.u16.u32 	%rs2, %r10114;
	and.b16  	%rs1, %rs2, 3;
	setp.gt.s16 	%p2, %rs1, 1;
	@%p2 bra 	$L__BB0_6;
	setp.eq.s16 	%p4, %rs1, 0;
	@%p4 bra 	$L__BB0_3;
	bra.uni 	$L__BB0_4;
$L__BB0_3:
	add.s32 	%r10137, %r30, 1;
	shr.u32 	%r10138, %r28, %r10137;
	xor.b32  	%r10139, %r30, 31;
	shl.b32 	%r10140, %r28, %r10139;
	or.b32  	%r10141, %r10138, %r10140;
	xor.b32  	%r55986, %r10141, %r2;
	bra.uni 	$L__BB0_8;
$L__BB0_4:
	not.b32 	%r10129, %r28;
	shr.u32 	%r10130, %r29, 16;
	and.b32  	%r10131, %r10130, 15;
	add.s32 	%r10132, %r10131, 1;
	shr.u32 	%r10133, %r10129, %r10132;
	xor.b32  	%r10134, %r10131, 31;
	shl.b32 	%r10135, %r10129, %r10134;
	or.b32  	%r10136, %r10133, %r10135;
	add.s32 	%r55986, %r10136, %r2;
	bra.uni 	$L__BB0_8;
$L__BB0_5:
	not.b32 	%r10121, %r28;
	shr.u32 	%r10122, %r29, 8;
	and.b32  	%r10123, %r10122, 15;
	add.s32 	%r10124, %r10123, 1;
	shr.u32 	%r10125, %r10121, %r10124;
	xor.b32  	%r10126, %r10123, 31;
	shl.b32 	%r10127, %r10121, %r10126;
	or.b32  	%r10128, %r10125, %r10127;
	and.b32  	%r55986, %r10128, %r2;
	bra.uni 	$L__BB0_8;
$L__BB0_6:
	setp.eq.s16 	%p3, %rs1, 2;
	@%p3 bra 	$L__BB0_5;
	and.b32  	%r10115, %r29, 15;
	add.s32 	%r10116, %r10115, 1;
	shr.u32 	%r10117, %r28, %r10116;
	xor.b32  	%r10118, %r10115, 31;
	shl.b32 	%r10119, %r28, %r10118;
	or.b32  	%r10120, %r10117, %r10119;
	xor.b32  	%r55986, %r10120, %r2;
$L__BB0_8:
	xor.b32  	%r37, %r55986, %r31;
	shr.u32 	%r10142, %r37, 16;
	xor.b32  	%r10143, %r10142, %r37;
	shr.u32 	%r10144, %r10143, 12;
	shr.u32 	%r10145, %r10143, 4;
	shr.u32 	%r10146, %r10143, 8;
	xor.b32  	%r10147, %r10145, %r10144;
	xor.b32  	%r10148, %r10147, %r10146;
	xor.b32  	%r10149, %r10148, %r10143;
	shr.u32 	%r10150, %r10149, 2;
	xor.b32  	%r10151, %r10150, %r10149;
	cvt.u16.u32 	%rs4, %r10151;
	and.b16  	%rs3, %rs4, 3;
	setp.gt.s16 	%p5, %rs3, 1;
	@%p5 bra 	$L__BB0_13;
	setp.eq.s16 	%p7, %rs3, 0;
	@%p7 bra 	$L__BB0_10;
	bra.uni 	$L__BB0_11;
$L__BB0_10:
	add.s32 	%r10165, %r30, 2;
	shf.r.wrap.b32 	%r10166, %r28, %r28, %r10165;
	xor.b32  	%r55987, %r10166, %r3;
	bra.uni 	$L__BB0_15;
$L__BB0_11:
	not.b32 	%r10160, %r28;
	shr.u32 	%r10161, %r29, 16;
	and.b32  	%r10162, %r10161, 15;
	add.s32 	%r10163, %r10162, 2;
	shf.r.wrap.b32 	%r10164, %r10160, %r10160, %r10163;
	add.s32 	%r55987, %r10164, %r3;
	bra.uni 	$L__BB0_15;
$L__BB0_12:
	not.b32 	%r10155, %r28;
	shr.u32 	%r10156, %r29, 8;
	and.b32  	%r10157, %r10156, 15;
	add.s32 	%r10158, %r10157, 2;
	shf.r.wrap.b32 	%r10159, %r10155, %r10155, %r10158;
	and.b32  	%r55987, %r10159, %r3;
	bra.uni 	$L__BB0_15;
$L__BB0_13:
	setp.eq.s16 	%p6, %rs3, 2;
	@%p6 bra 	$L__BB0_12;
	and.b32  	%r10152, %r29, 15;
	add.s32 	%r10153, %r10152, 2;
	shf.r.wrap.b32 	%r10154, %r28, %r28, %r10153;
	xor.b32  	%r55987, %r10154, %r3;
$L__BB0_15:
	add.s32 	%r10167, %r37, %r55987;
	ld.const.u32 	%r43, [hefty_gpu_constantTable+4];
	xor.b32  	%r10168, %r10167, %r43;
	xor.b32  	%r10169, %r10168, %r28;
	xor.b32  	%r44, %r10169, %r12;
	shr.u32 	%r10170, %r44, 4;
	xor.b32  	%r45, %r10170, %r44;
	shr.u32 	%r10171, %r45, 24;
	and.b32  	%r46, %r10171, 15;
	shf.r.wrap.b32 	%r10172, %r44, %r44, %r46;
	xor.b32  	%r47, %r10172, %r31;
	shr.u32 	%r10173, %r47, 16;
	xor.b32  	%r10174, %r10173, %r47;
	shr.u32 	%r10175, %r10174, 12;
	shr.u32 	%r10176, %r10174, 4;
	shr.u32 	%r10177, %r10174, 8;
	xor.b32  	%r10178, %r10176, %r10175;
	xor.b32  	%r10179, %r10178, %r10177;
	xor.b32  	%r10180, %r10179, %r10174;
	shr.u32 	%r10181, %r10180, 2;
	xor.b32  	%r10182, %r10181, %r10180;
	cvt.u16.u32 	%rs6, %r10182;
	and.b16  	%rs5, %rs6, 3;
	setp.gt.s16 	%p8, %rs5, 1;
	@%p8 bra 	$L__BB0_18;
	setp.eq.s16 	%p10, %rs5, 0;
	@%p10 bra 	$L__BB0_21;
	not.b32 	%r10197, %r44;
	shr.u32 	%r10198, %r45, 16;
	and.b32  	%r10199, %r10198, 15;
	add.s32 	%r10200, %r10199, 1;
	shr.u32 	%r10201, %r10197, %r10200;
	xor.b32  	%r10202, %r10199, 31;
	shl.b32 	%r10203, %r10197, %r10202;
	or.b32  	%r10204, %r10201, %r10203;
	add.s32 	%r55988, %r10204, %r55986;
	bra.uni 	$L__BB0_22;
$L__BB0_18:
	setp.eq.s16 	%p9, %rs5, 2;
	@%p9 bra 	$L__BB0_20;
	and.b32  	%r10183, %r45, 15;
	add.s32 	%r10184, %r10183, 1;
	shr.u32 	%r10185, %r44, %r10184;
	xor.b32  	%r10186, %r10183, 31;
	shl.b32 	%r10187, %r44, %r10186;
	or.b32  	%r10188, %r10185, %r10187;
	xor.b32  	%r55988, %r10188, %r55986;
	bra.uni 	$L__BB0_22;
$L__BB0_20:
	not.b32 	%r10189, %r44;
	shr.u32 	%r10190, %r45, 8;
	and.b32  	%r10191, %r10190, 15;
	add.s32 	%r10192, %r10191, 1;
	shr.u32 	%r10193, %r10189, %r10192;
	xor.b32  	%r10194, %r10191, 31;
	shl.b32 	%r10195, %r10189, %r10194;
	or.b32  	%r10196, %r10193, %r10195;
	and.b32  	%r55988, %r10196, %r55986;
	bra.uni 	$L__BB0_22;
$L__BB0_21:
	add.s32 	%r10205, %r46, 1;
	shr.u32 	%r10206, %r44, %r10205;
	xor.b32  	%r10207, %r46, 31;
	shl.b32 	%r10208, %r44, %r10207;
	or.b32  	%r10209, %r10206, %r10208;
	xor.b32  	%r55988, %r10209, %r55986;
$L__BB0_22:
	xor.b32  	%r53, %r55988, %r47;
	shr.u32 	%r10210, %r53, 16;
	xor.b32  	%r10211, %r10210, %r53;
	shr.u32 	%r10212, %r10211, 12;
	shr.u32 	%r10213, %r10211, 4;
	shr.u32 	%r10214, %r10211, 8;
	xor.b32  	%r10215, %r10213, %r10212;
	xor.b32  	%r10216, %r10215, %r10214;
	xor.b32  	%r10217, %r10216, %r10211;
	shr.u32 	%r10218, %r10217, 2;
	xor.b32  	%r10219, %r10218, %r10217;
	cvt.u16.u32 	%rs8, %r10219;
	and.b16  	%rs7, %rs8, 3;
	setp.gt.s16 	%p11, %rs7, 1;
	@%p11 bra 	$L__BB0_25;
	setp.eq.s16 	%p13, %rs7, 0;
	@%p13 bra 	$L__BB0_28;
	not.b32 	%r10228, %r44;
	shr.u32 	%r10229, %r45, 16;
	and.b32  	%r10230, %r10229, 15;
	add.s32 	%r10231, %r10230, 2;
	shf.r.wrap.b32 	%r10232, %r10228, %r10228, %r10231;
	add.s32 	%r55989, %r10232, %r55987;
	bra.uni 	$L__BB0_29;
$L__BB0_25:
	setp.eq.s16 	%p12, %rs7, 2;
	@%p12 bra 	$L__BB0_27;
	and.b32  	%r10220, %r45, 15;
	add.s32 	%r10221, %r10220, 2;
	shf.r.wrap.b32 	%r10222, %r44, %r44, %r10221;
	xor.b32  	%r55989, %r10222, %r55987;
	bra.uni 	$L__BB0_29;
$L__BB0_27:
	not.b32 	%r10223, %r44;
	shr.u32 	%r10224, %r45, 8;
	and.b32  	%r10225, %r10224, 15;
	add.s32 	%r10226, %r10225, 2;
	shf.r.wrap.b32 	%r10227, %r10223, %r10223, %r10226;
	and.b32  	%r55989, %r10227, %r55987;
	bra.uni 	$L__BB0_29;
$L__BB0_28:
	add.s32 	%r10233, %r46, 2;
	shf.r.wrap.b32 	%r10234, %r44, %r44, %r10233;
	xor.b32  	%r55989, %r10234, %r55987;
$L__BB0_29:
	add.s32 	%r10235, %r53, %r55989;
	ld.const.u32 	%r59, [hefty_gpu_constantTable+8];
	xor.b32  	%r10236, %r10235, %r59;
	xor.b32  	%r10237, %r10236, %r44;
	xor.b32  	%r60, %r10237, %r13;
	shr.u32 	%r10238, %r60, 4;
	xor.b32  	%r61, %r10238, %r60;
	shr.u32 	%r10239, %r61, 24;
	and.b32  	%r62, %r10239, 15;
	shf.r.wrap.b32 	%r10240, %r60, %r60, %r62;
	xor.b32  	%r63, %r10240, %r47;
	shr.u32 	%r10241, %r63, 16;
	xor.b32  	%r10242, %r10241, %r63;
	shr.u32 	%r10243, %r10242, 12;
	shr.u32 	%r10244, %r10242, 4;
	shr.u32 	%r10245, %r10242, 8;
	xor.b32  	%r10246, %r10244, %r10243;
	xor.b32  	%r10247, %r10246, %r10245;
	xor.b32  	%r10248, %r10247, %r10242;
	shr.u32 	%r10249, %r10248, 2;
	xor.b32  	%r10250, %r10249, %r10248;
	cvt.u16.u32 	%rs10, %r10250;
	and.b16  	%rs9, %rs10, 3;
	setp.gt.s16 	%p14, %rs9, 1;
	@%p14 bra 	$L__BB0_32;
	setp.eq.s16 	%p16, %rs9, 0;
	@%p16 bra 	$L__BB0_35;
	not.b32 	%r10265, %r60;
	shr.u32 	%r10266, %r61, 16;
	and.b32  	%r10267, %r10266, 15;
	add.s32 	%r10268, %r10267, 1;
	shr.u32 	%r10269, %r10265, %r10268;
	xor.b32  	%r10270, %r10267, 31;
	shl.b32 	%r10271, %r10265, %r10270;
	or.b32  	%r10272, %r10269, %r10271;
	add.s32 	%r55990, %r10272, %r55988;
	bra.uni 	$L__BB0_36;
$L__BB0_32:
	setp.eq.s16 	%p15, %rs9, 2;
	@%p15 bra 	$L__BB0_34;
	and.b32  	%r10251, %r61, 15;
	add.s32 	%r10252, %r10251, 1;
	shr.u32 	%r10253, %r60, %r10252;
	xor.b32  	%r10254, %r10251, 31;
	shl.b32 	%r10255, %r60, %r10254;
	or.b32  	%r10256, %r10253, %r10255;
	xor.b32  	%r55990, %r10256, %r55988;
	bra.uni 	$L__BB0_36;
$L__BB0_34:
	not.b32 	%r10257, %r60;
	shr.u32 	%r10258, %r61, 8;
	and.b32  	%r10259, %r10258, 15;
	add.s32 	%r10260, %r10259, 1;
	shr.u32 	%r10261, %r10257, %r10260;
	xor.b32  	%r10262, %r10259, 31;
	shl.b32 	%r10263, %r10257, %r10262;
	or.b32  	%r10264, %r10261, %r10263;
	and.b32  	%r55990, %r10264, %r55988;
	bra.uni 	$L__BB0_36;
$L__BB0_35:
	add.s32 	%r10273, %r62, 1;
	shr.u32 	%r10274, %r60, %r10273;
	xor.b32  	%r10275, %r62, 31;
	shl.b32 	%r10276, %r60, %r10275;
	or.b32  	%r10277, %r10274, %r10276;
	xor.b32  	%r55990, %r10277, %r55988;
$L__BB0_36:
	xor.b32  	%r69, %r55990, %r63;
	shr.u32 	%r10278, %r69, 16;
	xor.b32  	%r10279, %r10278, %r69;
	shr.u32 	%r10280, %r10279, 12;
	shr.u32 	%r10281, %r10279, 4;
	shr.u32 	%r10282, %r10279, 8;
	xor.b32  	%r10283, %r10281, %r10280;
	xor.b32  	%r10284, %r10283, %r10282;
	xor.b32  	%r10285, %r10284, %r10279;
	shr.u32 	%r10286, %r10285, 2;
	xor.b32  	%r10287, %r10286, %r10285;
	cvt.u16.u32 	%rs12, %r10287;
	and.b16  	%rs11, %rs12, 3;
	setp.gt.s16 	%p17, %rs11, 1;
	@%p17 bra 	$L__BB0_39;
	setp.eq.s16 	%p19, %rs11, 0;
	@%p19 bra 	$L__BB0_42;
	not.b32 	%r10296, %r60;
	shr.u32 	%r10297, %r61, 16;
	and.b32  	%r10298, %r10297, 15;
	add.s32 	%r10299, %r10298, 2;
	shf.r.wrap.b32 	%r10300, %r10296, %r10296, %r10299;
	add.s32 	%r55991, %r10300, %r55989;
	bra.uni 	$L__BB0_43;
$L__BB0_39:
	setp.eq.s16 	%p18, %rs11, 2;
	@%p18 bra 	$L__BB0_41;
	and.b32  	%r10288, %r61, 15;
	add.s32 	%r10289, %r10288, 2;
	shf.r.wrap.b32 	%r10290, %r60, %r60, %r10289;
	xor.b32  	%r55991, %r10290, %r55989;
	bra.uni 	$L__BB0_43;
$L__BB0_41:
	not.b32 	%r10291, %r60;
	shr.u32 	%r10292, %r61, 8;
	and.b32  	%r10293, %r10292, 15;
	add.s32 	%r10294, %r10293, 2;
	shf.r.wrap.b32 	%r10295, %r10291, %r10291, %r10294;
	and.b32  	%r55991, %r10295, %r55989;
	bra.uni 	$L__BB0_43;
$L__BB0_42:
	add.s32 	%r10301, %r62, 2;
	shf.r.wrap.b32 	%r10302, %r60, %r60, %r10301;
	xor.b32  	%r55991, %r10302, %r55989;
$L__BB0_43:
	add.s32 	%r10303, %r69, %r55991;
	ld.const.u32 	%r10304, [hefty_gpu_constantTable+12];
	xor.b32  	%r10305, %r10303, %r10304;
	xor.b32  	%r10306, %r10305, %r60;
	xor.b32  	%r75, %r10306, %r26;
	shr.u32 	%r10307, %r75, 4;
	xor.b32  	%r76, %r10307, %r75;
	shr.u32 	%r10308, %r76, 24;
	and.b32  	%r77, %r10308, 15;
	shf.r.wrap.b32 	%r10309, %r75, %r75, %r77;
	xor.b32  	%r78, %r10309, %r63;
	shr.u32 	%r10310, %r78, 16;
	xor.b32  	%r10311, %r10310, %r78;
	shr.u32 	%r10312, %r10311, 12;
	shr.u32 	%r10313, %r10311, 4;
	shr.u32 	%r10314, %r10311, 8;
	xor.b32  	%r10315, %r10313, %r10312;
	xor.b32  	%r10316, %r10315, %r10314;
	xor.b32  	%r10317, %r10316, %r10311;
	shr.u32 	%r10318, %r10317, 2;
	xor.b32  	%r10319, %r10318, %r10317;
	cvt.u16.u32 	%rs14, %r10319;
	and.b16  	%rs13, %rs14, 3;
	setp.gt.s16 	%p20, %rs13, 1;
	@%p20 bra 	$L__BB0_46;
	setp.eq.s16 	%p22, %rs13, 0;
	@%p22 bra 	$L__BB0_49;
	not.b32 	%r10334, %r75;
	shr.u32 	%r10335, %r76, 16;
	and.b32  	%r10336, %r10335, 15;
	add.s32 	%r10337, %r10336, 1;
	shr.u32 	%r10338, %r10334, %r10337;
	xor.b32  	%r10339, %r10336, 31;
	shl.b32 	%r10340, %r10334, %r10339;
	or.b32  	%r10341, %r10338, %r10340;
	add.s32 	%r55992, %r10341, %r55990;
	bra.uni 	$L__BB0_50;
$L__BB0_46:
	setp.eq.s16 	%p21, %rs13, 2;
	@%p21 bra 	$L__BB0_48;
	and.b32  	%r10320, %r76, 15;
	add.s32 	%r10321, %r10320, 1;
	shr.u32 	%r10322, %r75, %r10321;
	xor.b32  	%r10323, %r10320, 31;
	shl.b32 	%r10324, %r75, %r10323;
	or.b32  	%r10325, %r10322, %r10324;
	xor.b32  	%r55992, %r10325, %r55990;
	bra.uni 	$L__BB0_50;
$L__BB0_48:
	not.b32 	%r10326, %r75;
	shr.u32 	%r10327, %r76, 8;
	and.b32  	%r10328, %r10327, 15;
	add.s32 	%r10329, %r10328, 1;
	shr.u32 	%r10330, %r10326, %r10329;
	xor.b32  	%r10331, %r10328, 31;
	shl.b32 	%r10332, %r10326, %r10331;
	or.b32  	%r10333, %r10330, %r10332;
	and.b32  	%r55992, %r10333, %r55990;
	bra.uni 	$L__BB0_50;
$L__BB0_49:
	add.s32 	%r10342, %r77, 1;
	shr.u32 	%r10343, %r75, %r10342;
	xor.b32  	%r10344, %r77, 31;
	shl.b32 	%r10345, %r75, %r10344;
	or.b32  	%r10346, %r10343, %r10345;
	xor.b32  	%r55992, %r10346, %r55990;
$L__BB0_50:
	xor.b32  	%r84, %r55992, %r78;
	shr.u32 	%r10347, %r84, 16;
	xor.b32  	%r10348, %r10347, %r84;
	shr.u32 	%r10349, %r10348, 12;
	shr.u32 	%r10350, %r10348, 4;
	shr.u32 	%r10351, %r10348, 8;
	xor.b32  	%r10352, %r10350, %r10349;
	xor.b32  	%r10353, %r10352, %r10351;
	xor.b32  	%r10354, %r10353, %r10348;
	shr.u32 	%r10355, %r10354, 2;
	xor.b32  	%r10356, %r10355, %r10354;
	cvt.u16.u32 	%rs16, %r10356;
	and.b16  	%rs15, %rs16, 3;
	setp.gt.s16 	%p23, %rs15, 1;
	@%p23 bra 	$L__BB0_53;
	setp.eq.s16 	%p25, %rs15, 0;
	@%p25 bra 	$L__BB0_56;
	not.b32 	%r10365, %r75;
	shr.u32 	%r10366, %r76, 16;
	and.b32  	%r10367, %r10366, 15;
	add.s32 	%r10368, %r10367, 2;
	shf.r.wrap.b32 	%r10369, %r10365, %r10365, %r10368;
	add.s32 	%r55993, %r10369, %r55991;
	bra.uni 	$L__BB0_57;
$L__BB0_53:
	setp.eq.s16 	%p24, %rs15, 2;
	@%p24 bra 	$L__BB0_55;
	and.b32  	%r10357, %r76, 15;
	add.s32 	%r10358, %r10357, 2;
	shf.r.wrap.b32 	%r10359, %r75, %r75, %r10358;
	xor.b32  	%r55993, %r10359, %r55991;
	bra.uni 	$L__BB0_57;
$L__BB0_55:
	not.b32 	%r10360, %r75;
	shr.u32 	%r10361, %r76, 8;
	and.b32  	%r10362, %r10361, 15;
	add.s32 	%r10363, %r10362, 2;
	shf.r.wrap.b32 	%r10364, %r10360, %r10360, %r10363;
	and.b32  	%r55993, %r10364, %r55991;
	bra.uni 	$L__BB0_57;
$L__BB0_56:
	add.s32 	%r10370, %r77, 2;
	shf.r.wrap.b32 	%r10371, %r75, %r75, %r10370;
	xor.b32  	%r55993, %r10371, %r55991;
$L__BB0_57:
	add.s32 	%r10372, %r84, %r55993;
	ld.const.u32 	%r10373, [hefty_gpu_constantTable+16];
	xor.b32  	%r10374, %r10372, %r10373;
	xor.b32  	%r10375, %r10374, %r75;
	xor.b32  	%r90, %r10375, %r14;
	shr.u32 	%r10376, %r90, 4;
	xor.b32  	%r91, %r10376, %r90;
	shr.u32 	%r10377, %r91, 24;
	and.b32  	%r92, %r10377, 15;
	shf.r.wrap.b32 	%r10378, %r90, %r90, %r92;
	xor.b32  	%r93, %r10378, %r78;
	shr.u32 	%r10379, %r93, 16;
	xor.b32  	%r10380, %r10379, %r93;
	shr.u32 	%r10381, %r10380, 12;
	shr.u32 	%r10382, %r10380, 4;
	shr.u32 	%r10383, %r10380, 8;
	xor.b32  	%r10384, %r10382, %r10381;
	xor.b32  	%r10385, %r10384, %r10383;
	xor.b32  	%r10386, %r10385, %r10380;
	shr.u32 	%r10387, %r10386, 2;
	xor.b32  	%r10388, %r10387, %r10386;
	cvt.u16.u32 	%rs18, %r10388;
	and.b16  	%rs17, %rs18, 3;
	setp.gt.s16 	%p26, %rs17, 1;
	@%p26 bra 	$L__BB0_60;
	setp.eq.s16 	%p28, %rs17, 0;
	@%p28 bra 	$L__BB0_63;
	not.b32 	%r10403, %r90;
	shr.u32 	%r10404, %r91, 16;
	and.b32  	%r10405, %r10404, 15;
	add.s32 	%r10406, %r10405, 1;
	shr.u32 	%r10407, %r10403, %r10406;
	xor.b32  	%r10408, %r10405, 31;
	shl.b32 	%r10409, %r10403, %r10408;
	or.b32  	%r10410, %r10407, %r10409;
	add.s32 	%r55994, %r10410, %r55992;
	bra.uni 	$L__BB0_64;
$L__BB0_60:
	setp.eq.s16 	%p27, %rs17, 2;
	@%p27 bra 	$L__BB0_62;
	and.b32  	%r10389, %r91, 15;
	add.s32 	%r10390, %r10389, 1;
	shr.u32 	%r10391, %r90, %r10390;
	xor.b32  	%r10392, %r10389, 31;
	shl.b32 	%r10393, %r90, %r10392;
	or.b32  	%r10394, %r10391, %r10393;
	xor.b32  	%r55994, %r10394, %r55992;
	bra.uni 	$L__BB0_64;
$L__BB0_62:
	not.b32 	%r10395, %r90;
	shr.u32 	%r10396, %r91, 8;
	and.b32  	%r10397, %r10396, 15;
	add.s32 	%r10398, %r10397, 1;
	shr.u32 	%r10399, %r10395, %r10398;
	xor.b32  	%r10400, %r10397, 31;
	shl.b32 	%r10401, %r10395, %r10400;
	or.b32  	%r10402, %r10399, %r10401;
	and.b32  	%r55994, %r10402, %r55992;
	bra.uni 	$L__BB0_64;
$L__BB0_63:
	add.s32 	%r10411, %r92, 1;
	shr.u32 	%r10412, %r90, %r10411;
	xor.b32  	%r10413, %r92, 31;
	shl.b32 	%r10414, %r90, %r10413;
	or.b32  	%r10415, %r10412, %r10414;
	xor.b32  	%r55994, %r10415, %r55992;
$L__BB0_64:
	xor.b32  	%r99, %r55994, %r93;
	shr.u32 	%r10416, %r99, 16;
	xor.b32  	%r10417, %r10416, %r99;
	shr.u32 	%r10418, %r10417, 12;
	shr.u32 	%r10419, %r10417, 4;
	shr.u32 	%r10420, %r10417, 8;
	xor.b32  	%r10421, %r10419, %r10418;
	xor.b32  	%r10422, %r10421, %r10420;
	xor.b32  	%r10423, %r10422, %r10417;
	shr.u32 	%r10424, %r10423, 2;
	xor.b32  	%r10425, %r10424, %r10423;
	cvt.u16.u32 	%rs20, %r10425;
	and.b16  	%rs19, %rs20, 3;
	setp.gt.s16 	%p29, %rs19, 1;
	@%p29 bra 	$L__BB0_67;
	setp.eq.s16 	%p31, %rs19, 0;
	@%p31 bra 	$L__BB0_70;
	not.b32 	%r10434, %r90;
	shr.u32 	%r10435, %r91, 16;
	and.b32  	%r10436, %r10435, 15;
	add.s32 	%r10437, %r10436, 2;
	shf.r.wrap.b32 	%r10438, %r10434, %r10434, %r10437;
	add.s32 	%r55995, %r10438, %r55993;
	bra.uni 	$L__BB0_71;
$L__BB0_67:
	setp.eq.s16 	%p30, %rs19, 2;
	@%p30 bra 	$L__BB0_69;
	and.b32  	%r10426, %r91, 15;
	add.s32 	%r10427, %r10426, 2;
	shf.r.wrap.b32 	%r10428, %r90, %r90, %r10427;
	xor.b32  	%r55995, %r10428, %r55993;
	bra.uni 	$L__BB0_71;
$L__BB0_69:
	not.b32 	%r10429, %r90;
	shr.u32 	%r10430, %r91, 8;
	and.b32  	%r10431, %r10430, 15;
	add.s32 	%r10432, %r10431, 2;
	shf.r.wrap.b32 	%r10433, %r10429, %r10429, %r10432;
	and.b32  	%r55995, %r10433, %r55993;
	bra.uni 	$L__BB0_71;
$L__BB0_70:
	add.s32 	%r10439, %r92, 2;
	shf.r.wrap.b32 	%r10440, %r90, %r90, %r10439;
	xor.b32  	%r55995, %r10440, %r55993;
$L__BB0_71:
	add.s32 	%r10441, %r99, %r55995;
	ld.const.u32 	%r10442, [hefty_gpu_constantTable+20];
	xor.b32  	%r10443, %r10441, %r10442;
	xor.b32  	%r10444, %r10443, %r90;
	xor.b32  	%r105, %r10444, %r15;
	shr.u32 	%r10445, %r105, 4;
	xor.b32  	%r106, %r10445, %r105;
	shr.u32 	%r10446, %r106, 24;
	and.b32  	%r107, %r10446, 15;
	shf.r.wrap.b32 	%r10447, %r105, %r105, %r107;
	xor.b32  	%r108, %r10447, %r93;
	shr.u32 	%r10448, %r108, 16;
	xor.b32  	%r10449, %r10448, %r108;
	shr.u32 	%r10450, %r10449, 12;
	shr.u32 	%r10451, %r10449, 4;
	shr.u32 	%r10452, %r10449, 8;
	xor.b32  	%r10453, %r10451, %r10450;
	xor.b32  	%r10454, %r10453, %r10452;
	xor.b32  	%r10455, %r10454, %r10449;
	shr.u32 	%r10456, %r10455, 2;
	xor.b32  	%r10457, %r10456, %r10455;
	cvt.u16.u32 	%rs22, %r10457;
	and.b16  	%rs21, %rs22, 3;
	setp.gt.s16 	%p32, %rs21, 1;
	@%p32 bra 	$L__BB0_74;
	setp.eq.s16 	%p34, %rs21, 0;
	@%p34 bra 	$L__BB0_77;
	not.b32 	%r10472, %r105;
	shr.u32 	%r10473, %r106, 16;
	and.b32  	%r10474, %r10473, 15;
	add.s32 	%r10475, %r10474, 1;
	shr.u32 	%r10476, %r10472, %r10475;
	xor.b32  	%r10477, %r10474, 31;
	shl.b32 	%r10478, %r10472, %r10477;
	or.b32  	%r10479, %r10476, %r10478;
	add.s32 	%r55996, %r10479, %r55994;
	bra.uni 	$L__BB0_78;
$L__BB0_74:
	setp.eq.s16 	%p33, %rs21, 2;
	@%p33 bra 	$L__BB0_76;
	and.b32  	%r10458, %r106, 15;
	add.s32 	%r10459, %r10458, 1;
	shr.u32 	%r10460, %r105, %r10459;
	xor.b32  	%r10461, %r10458, 31;
	shl.b32 	%r10462, %r105, %r10461;
	or.b32  	%r10463, %r10460, %r10462;
	xor.b32  	%r55996, %r10463, %r55994;
	bra.uni 	$L__BB0_78;
$L__BB0_76:
	not.b32 	%r10464, %r105;
	shr.u32 	%r10465, %r106, 8;
	and.b32  	%r10466, %r10465, 15;
	add.s32 	%r10467, %r10466, 1;
	shr.u32 	%r10468, %r10464, %r10467;
	xor.b32  	%r10469, %r10466, 31;
	shl.b32 	%r10470, %r10464, %r10469;
	or.b32  	%r10471, %r10468, %r10470;
	and.b32  	%r55996, %r10471, %r55994;
	bra.uni 	$L__BB0_78;
$L__BB0_77:
	add.s32 	%r10480, %r107, 1;
	shr.u32 	%r10481, %r105, %r10480;
	xor.b32  	%r10482, %r107, 31;
	shl.b32 	%r10483, %r105, %r10482;
	or.b32  	%r10484, %r10481, %r10483;
	xor.b32  	%r55996, %r10484, %r55994;
$L__BB0_78:
	xor.b32  	%r114, %r55996, %r108;
	shr.u32 	%r10485, %r114, 16;
	xor.b32  	%r10486, %r10485, %r114;
	shr.u32 	%r10487, %r10486, 12;
	shr.u32 	%r10488, %r10486, 4;
	shr.u32 	%r10489, %r10486, 8;
	xor.b32  	%r10490, %r10488, %r10487;
	xor.b32  	%r10491, %r10490, %r10489;
	xor.b32  	%r10492, %r10491, %r10486;
	shr.u32 	%r10493, %r10492, 2;
	xor.b32  	%r10494, %r10493, %r10492;
	cvt.u16.u32 	%rs24, %r10494;
	and.b16  	%rs23, %rs24, 3;
	setp.gt.s16 	%p35, %rs23, 1;
	@%p35 bra 	$L__BB0_81;
	setp.eq.s16 	%p37, %rs23, 0;
	@%p37 bra 	$L__BB0_84;
	not.b32 	%r10503, %r105;
	shr.u32 	%r10504, %r106, 16;
	and.b32  	%r10505, %r10504, 15;
	add.s32 	%r10506, %r10505, 2;
	shf.r.wrap.b32 	%r10507, %r10503, %r10503, %r10506;
	add.s32 	%r55997, %r10507, %r55995;
	bra.uni 	$L__BB0_85;
$L__BB0_81:
	setp.eq.s16 	%p36, %rs23, 2;
	@%p36 bra 	$L__BB0_83;
	and.b32  	%r10495, %r106, 15;
	add.s32 	%r10496, %r10495, 2;
	shf.r.wrap.b32 	%r10497, %r105, %r105, %r10496;
	xor.b32  	%r55997, %r10497, %r55995;
	bra.uni 	$L__BB0_85;
$L__BB0_83:
	not.b32 	%r10498, %r105;
	shr.u32 	%r10499, %r106, 8;
	and.b32  	%r10500, %r10499, 15;
	add.s32 	%r10501, %r10500, 2;
	shf.r.wrap.b32 	%r10502, %r10498, %r10498, %r10501;
	and.b32  	%r55997, %r10502, %r55995;
	bra.uni 	$L__BB0_85;
$L__BB0_84:
	add.s32 	%r10508, %r107, 2;
	shf.r.wrap.b32 	%r10509, %r105, %r105, %r10508;
	xor.b32  	%r55997, %r10509, %r55995;
$L__BB0_85:
	add.s32 	%r10510, %r114, %r55997;
	ld.const.u32 	%r10511, [hefty_gpu_constantTable+24];
	xor.b32  	%r10512, %r10510, %r10511;
	xor.b32  	%r10513, %r10512, %r105;
	xor.b32  	%r120, %r10513, %r16;
	shr.u32 	%r10514, %r120, 4;
	xor.b32  	%r121, %r10514, %r120;
	shr.u32 	%r10515, %r121, 24;
	and.b32  	%r122, %r10515, 15;
	shf.r.wrap.b32 	%r10516, %r120, %r120, %r122;
	xor.b32  	%r123, %r10516, %r108;
	shr.u32 	%r10517, %r123, 16;
	xor.b32  	%r10518, %r10517, %r123;
	shr.u32 	%r10519, %r10518, 12;
	shr.u32 	%r10520, %r10518, 4;
	shr.u32 	%r10521, %r10518, 8;
	xor.b32  	%r10522, %r10520, %r10519;
	xor.b32  	%r10523, %r10522, %r10521;
	xor.b32  	%r10524, %r10523, %r10518;
	shr.u32 	%r10525, %r10524, 2;
	xor.b32  	%r10526, %r10525, %r10524;
	cvt.u16.u32 	%rs26, %r10526;
	and.b16  	%rs25, %rs26, 3;
	setp.gt.s16 	%p38, %rs25, 1;
	@%p38 bra 	$L__BB0_88;
	setp.eq.s16 	%p40, %rs25, 0;
	@%p40 bra 	$L__BB0_91;
	not.b32 	%r10541, %r120;
	shr.u32 	%r10542, %r121, 16;
	and.b32  	%r10543, %r10542, 15;
	add.s32 	%r10544, %r10543, 1;
	shr.u32 	%r10545, %r10541, %r10544;
	xor.b32  	%r10546, %r10543, 31;
	shl.b32 	%r10547, %r10541, %r10546;
	or.b32  	%r10548, %r10545, %r10547;
	add.s32 	%r55998, %r10548, %r55996;
	bra.uni 	$L__BB0_92;
$L__BB0_88:
	setp.eq.s16 	%p39, %rs25, 2;
	@%p39 bra 	$L__BB0_90;
	and.b32  	%r10527, %r121, 15;
	add.s32 	%r10528, %r10527, 1;
	shr.u32 	%r10529, %r120, %r10528;
	xor.b32  	%r10530, %r10527, 31;
	shl.b32 	%r10531, %r120, %r10530;
	or.b32  	%r10532, %r10529, %r10531;
	xor.b32  	%r55998, %r10532, %r55996;
	bra.uni 	$L__BB0_92;
$L__BB0_90:
	not.b32 	%r10533, %r120;
	shr.u32 	%r10534, %r121, 8;
	and.b32  	%r10535, %r10534, 15;
	add.s32 	%r10536, %r10535, 1;
	shr.u32 	%r10537, %r10533, %r10536;
	xor.b32  	%r10538, %r10535, 31;
	shl.b32 	%r10539, %r10533, %r10538;
	or.b32  	%r10540, %r10537, %r10539;
	and.b32  	%r55998, %r10540, %r55996;
	bra.uni 	$L__BB0_92;
$L__BB0_91:
	add.s32 	%r10549, %r122, 1;
	shr.u32 	%r10550, %r120, %r10549;
	xor.b32  	%r10551, %r122, 31;
	shl.b32 	%r10552, %r120, %r10551;
	or.b32  	%r10553, %r10550, %r10552;
	xor.b32  	%r55998, %r10553, %r55996;
$L__BB0_92:
	xor.b32  	%r129, %r55998, %r123;
	shr.u32 	%r10554, %r129, 16;
	xor.b32  	%r10555, %r10554, %r129;
	shr.u32 	%r10556, %r10555, 12;
	shr.u32 	%r10557, %r10555, 4;
	shr.u32 	%r10558, %r10555, 8;
	xor.b32  	%r10559, %r10557, %r10556;
	xor.b32  	%r10560, %r10559, %r10558;
	xor.b32  	%r10561, %r10560, %r10555;
	shr.u32 	%r10562, %r10561, 2;
	xor.b32  	%r10563, %r10562, %r10561;
	cvt.u16.u32 	%rs28, %r10563;
	and.b16  	%rs27, %rs28, 3;
	setp.gt.s16 	%p41, %rs27, 1;
	@%p41 bra 	$L__BB0_95;
	setp.eq.s16 	%p43, %rs27, 0;
	@%p43 bra 	$L__BB0_98;
	not.b32 	%r10572, %r120;
	shr.u32 	%r10573, %r121, 16;
	and.b32  	%r10574, %r10573, 15;
	add.s32 	%r10575, %r10574, 2;
	shf.r.wrap.b32 	%r10576, %r10572, %r10572, %r10575;
	add.s32 	%r55999, %r10576, %r55997;
	bra.uni 	$L__BB0_99;
$L__BB0_95:
	setp.eq.s16 	%p42, %rs27, 2;
	@%p42 bra 	$L__BB0_97;
	and.b32  	%r10564, %r121, 15;
	add.s32 	%r10565, %r10564, 2;
	shf.r.wrap.b32 	%r10566, %r120, %r120, %r10565;
	xor.b32  	%r55999, %r10566, %r55997;
	bra.uni 	$L__BB0_99;
$L__BB0_97:
	not.b32 	%r10567, %r120;
	shr.u32 	%r10568, %r121, 8;
	and.b32  	%r10569, %r10568, 15;
	add.s32 	%r10570, %r10569, 2;
	shf.r.wrap.b32 	%r10571, %r10567, %r10567, %r10570;
	and.b32  	%r55999, %r10571, %r55997;
	bra.uni 	$L__BB0_99;
$L__BB0_98:
	add.s32 	%r10577, %r122, 2;
	shf.r.wrap.b32 	%r10578, %r120, %r120, %r10577;
	xor.b32  	%r55999, %r10578, %r55997;
$L__BB0_99:
	add.s32 	%r10579, %r129, %r55999;
	ld.const.u32 	%r10580, [hefty_gpu_constantTable+28];
	xor.b32  	%r10581, %r10579, %r10580;
	xor.b32  	%r10582, %r10581, %r120;
	xor.b32  	%r135, %r10582, %r17;
	shr.u32 	%r10583, %r135, 4;
	xor.b32  	%r136, %r10583, %r135;
	shr.u32 	%r10584, %r136, 24;
	and.b32  	%r137, %r10584, 15;
	shf.r.wrap.b32 	%r10585, %r135, %r135, %r137;
	xor.b32  	%r138, %r10585, %r123;
	shr.u32 	%r10586, %r138, 16;
	xor.b32  	%r10587, %r10586, %r138;
	shr.u32 	%r10588, %r10587, 12;
	shr.u32 	%r10589, %r10587, 4;
	shr.u32 	%r10590, %r10587, 8;
	xor.b32  	%r10591, %r10589, %r10588;
	xor.b32  	%r10592, %r10591, %r10590;
	xor.b32  	%r10593, %r10592, %r10587;
	shr.u32 	%r10594, %r10593, 2;
	xor.b32  	%r10595, %r10594, %r10593;
	cvt.u16.u32 	%rs30, %r10595;
	and.b16  	%rs29, %rs30, 3;
	setp.gt.s16 	%p44, %rs29, 1;
	@%p44 bra 	$L__BB0_102;
	setp.eq.s16 	%p46, %rs29, 0;
	@%p46 bra 	$L__BB0_105;
	not.b32 	%r10610, %r135;
	shr.u32 	%r10611, %r136, 16;
	and.b32  	%r10612, %r10611, 15;
	add.s32 	%r10613, %r10612, 1;
	shr.u32 	%r10614, %r10610, %r10613;
	xor.b32  	%r10615, %r10612, 31;
	shl.b32 	%r10616, %r10610, %r10615;
	or.b32  	%r10617, %r10614, %r10616;
	add.s32 	%r56000, %r10617, %r55998;
	bra.uni 	$L__BB0_106;
$L__BB0_102:
	setp.eq.s16 	%p45, %rs29, 2;
	@%p45 bra 	$L__BB0_104;
	and.b32  	%r10596, %r136, 15;
	add.s32 	%r10597, %r10596, 1;
	shr.u32 	%r10598, %r135, %r10597;
	xor.b32  	%r10599, %r10596, 31;
	shl.b32 	%r10600, %r135, %r10599;
	or.b32  	%r10601, %r10598, %r10600;
	xor.b32  	%r56000, %r10601, %r55998;
	bra.uni 	$L__BB0_106;
$L__BB0_104:
	not.b32 	%r10602, %r135;
	shr.u32 	%r10603, %r136, 8;
	and.b32  	%r10604, %r10603, 15;
	add.s32 	%r10605, %r10604, 1;
	shr.u32 	%r10606, %r10602, %r10605;
	xor.b32  	%r10607, %r10604, 31;
	shl.b32 	%r10608, %r10602, %r10607;
	or.b32  	%r10609, %r10606, %r10608;
	and.b32  	%r56000, %r10609, %r55998;
	bra.uni 	$L__BB0_106;
$L__BB0_105:
	add.s32 	%r10618, %r137, 1;
	shr.u32 	%r10619, %r135, %r10618;
	xor.b32  	%r10620, %r137, 31;
	shl.b32 	%r10621, %r135, %r10620;
	or.b32  	%r10622, %r10619, %r10621;
	xor.b32  	%r56000, %r10622, %r55998;
$L__BB0_106:
	xor.b32  	%r144, %r56000, %r138;
	shr.u32 	%r10623, %r144, 16;
	xor.b32  	%r10624, %r10623, %r144;
	shr.u32 	%r10625, %r10624, 12;
	shr.u32 	%r10626, %r10624, 4;
	shr.u32 	%r10627, %r10624, 8;
	xor.b32  	%r10628, %r10626, %r10625;
	xor.b32  	%r10629, %r10628, %r10627;
	xor.b32  	%r10630, %r10629, %r10624;
	shr.u32 	%r10631, %r10630, 2;
	xor.b32  	%r10632, %r10631, %r10630;
	cvt.u16.u32 	%rs32, %r10632;
	and.b16  	%rs31, %rs32, 3;
	setp.gt.s16 	%p47, %rs31, 1;
	@%p47 bra 	$L__BB0_109;
	setp.eq.s16 	%p49, %rs31, 0;
	@%p49 bra 	$L__BB0_112;
	not.b32 	%r10641, %r135;
	shr.u32 	%r10642, %r136, 16;
	and.b32  	%r10643, %r10642, 15;
	add.s32 	%r10644, %r10643, 2;
	shf.r.wrap.b32 	%r10645, %r10641, %r10641, %r10644;
	add.s32 	%r56001, %r10645, %r55999;
	bra.uni 	$L__BB0_113;
$L__BB0_109:
	setp.eq.s16 	%p48, %rs31, 2;
	@%p48 bra 	$L__BB0_111;
	and.b32  	%r10633, %r136, 15;
	add.s32 	%r10634, %r10633, 2;
	shf.r.wrap.b32 	%r10635, %r135, %r135, %r10634;
	xor.b32  	%r56001, %r10635, %r55999;
	bra.uni 	$L__BB0_113;
$L__BB0_111:
	not.b32 	%r10636, %r135;
	shr.u32 	%r10637, %r136, 8;
	and.b32  	%r10638, %r10637, 15;
	add.s32 	%r10639, %r10638, 2;
	shf.r.wrap.b32 	%r10640, %r10636, %r10636, %r10639;
	and.b32  	%r56001, %r10640, %r55999;
	bra.uni 	$L__BB0_113;
$L__BB0_112:
	add.s32 	%r10646, %r137, 2;
	shf.r.wrap.b32 	%r10647, %r135, %r135, %r10646;
	xor.b32  	%r56001, %r10647, %r55999;
$L__BB0_113:
	add.s32 	%r10648, %r144, %r56001;
	ld.const.u32 	%r10649, [hefty_gpu_constantTable+32];
	xor.b32  	%r10650, %r10648, %r10649;
	xor.b32  	%r10651, %r10650, %r135;
	xor.b32  	%r150, %r10651, %r18;
	shr.u32 	%r10652, %r150, 4;
	xor.b32  	%r151, %r10652, %r150;
	shr.u32 	%r10653, %r151, 24;
	and.b32  	%r152, %r10653, 15;
	shf.r.wrap.b32 	%r10654, %r150, %r150, %r152;
	xor.b32  	%r153, %r10654, %r138;
	shr.u32 	%r10655, %r153, 16;
	xor.b32  	%r10656, %r10655, %r153;
	shr.u32 	%r10657, %r10656, 12;
	shr.u32 	%r10658, %r10656, 4;
	shr.u32 	%r10659, %r10656, 8;
	xor.b32  	%r10660, %r10658, %r10657;
	xor.b32  	%r10661, %r10660, %r10659;
	xor.b32  	%r10662, %r10661, %r10656;
	shr.u32 	%r10663, %r10662, 2;
	xor.b32  	%r10664, %r10663, %r10662;
	cvt.u16.u32 	%rs34, %r10664;
	and.b16  	%rs33, %rs34, 3;
	setp.gt.s16 	%p50, %rs33, 1;
	@%p50 bra 	$L__BB0_116;
	setp.eq.s16 	%p52, %rs33, 0;
	@%p52 bra 	$L__BB0_119;
	not.b32 	%r10679, %r150;
	shr.u32 	%r10680, %r151, 16;
	and.b32  	%r10681, %r10680, 15;
	add.s32 	%r10682, %r10681, 1;
	shr.u32 	%r10683, %r10679, %r10682;
	xor.b32  	%r10684, %r10681, 31;
	shl.b32 	%r10685, %r10679, %r10684;
	or.b32  	%r10686, %r10683, %r10685;
	add.s32 	%r56002, %r10686, %r56000;
	bra.uni 	$L__BB0_120;
$L__BB0_116:
	setp.eq.s16 	%p51, %rs33, 2;
	@%p51 bra 	$L__BB0_118;
	and.b32  	%r10665, %r151, 15;
	add.s32 	%r10666, %r10665, 1;
	shr.u32 	%r10667, %r150, %r10666;
	xor.b32  	%r10668, %r10665, 31;
	shl.b32 	%r10669, %r150, %r10668;
	or.b32  	%r10670, %r10667, %r10669;
	xor.b32  	%r56002, %r10670, %r56000;
	bra.uni 	$L__BB0_120;
$L__BB0_118:
	not.b32 	%r10671, %r150;
	shr.u32 	%r10672, %r151, 8;
	and.b32  	%r10673, %r10672, 15;
	add.s32 	%r10674, %r10673, 1;
	shr.u32 	%r10675, %r10671, %r10674;
	xor.b32  	%r10676, %r10673, 31;
	shl.b32 	%r10677, %r10671, %r10676;
	or.b32  	%r10678, %r10675, %r10677;
	and.b32  	%r56002, %r10678, %r56000;
	bra.uni 	$L__BB0_120;
$L__BB0_119:
	add.s32 	%r10687, %r152, 1;
	shr.u32 	%r10688, %r150, %r10687;
	xor.b32  	%r10689, %r152, 31;
	shl.b32 	%r10690, %r150, %r10689;
	or.b32  	%r10691, %r10688, %r10690;
	xor.b32  	%r56002, %r10691, %r56000;
$L__BB0_120:
	xor.b32  	%r159, %r56002, %r153;
	shr.u32 	%r10692, %r159, 16;
	xor.b32  	%r10693, %r10692, %r159;
	shr.u32 	%r10694, %r10693, 12;
	shr.u32 	%r10695, %r10693, 4;
	shr.u32 	%r10696, %r10693, 8;
	xor.b32  	%r10697, %r10695, %r10694;
	xor.b32  	%r10698, %r10697, %r10696;
	xor.b32  	%r10699, %r10698, %r10693;
	shr.u32 	%r10700, %r10699, 2;
	xor.b32  	%r10701, %r10700, %r10699;
	cvt.u16.u32 	%rs36, %r10701;
	and.b16  	%rs35, %rs36, 3;
	setp.gt.s16 	%p53, %rs35, 1;
	@%p53 bra 	$L__BB0_123;
	setp.eq.s16 	%p55, %rs35, 0;
	@%p55 bra 	$L__BB0_126;
	not.b32 	%r10710, %r150;
	shr.u32 	%r10711, %r151, 16;
	and.b32  	%r10712, %r10711, 15;
	add.s32 	%r10713, %r10712, 2;
	shf.r.wrap.b32 	%r10714, %r10710, %r10710, %r10713;
	add.s32 	%r56003, %r10714, %r56001;
	bra.uni 	$L__BB0_127;
$L__BB0_123:
	setp.eq.s16 	%p54, %rs35, 2;
	@%p54 bra 	$L__BB0_125;
	and.b32  	%r10702, %r151, 15;
	add.s32 	%r10703, %r10702, 2;
	shf.r.wrap.b32 	%r10704, %r150, %r150, %r10703;
	xor.b32  	%r56003, %r10704, %r56001;
	bra.uni 	$L__BB0_127;
$L__BB0_125:
	not.b32 	%r10705, %r150;
	shr.u32 	%r10706, %r151, 8;
	and.b32  	%r10707, %r10706, 15;
	add.s32 	%r10708, %r10707, 2;
	shf.r.wrap.b32 	%r10709, %r10705, %r10705, %r10708;
	and.b32  	%r56003, %r10709, %r56001;
	bra.uni 	$L__BB0_127;
$L__BB0_126:
	add.s32 	%r10715, %r152, 2;
	shf.r.wrap.b32 	%r10716, %r150, %r150, %r10715;
	xor.b32  	%r56003, %r10716, %r56001;
$L__BB0_127:
	add.s32 	%r10717, %r159, %r56003;
	ld.const.u32 	%r10718, [hefty_gpu_constantTable+36];
	xor.b32  	%r10719, %r10717, %r10718;
	xor.b32  	%r10720, %r10719, %r150;
	xor.b32  	%r165, %r10720, %r19;
	shr.u32 	%r10721, %r165, 4;
	xor.b32  	%r166, %r10721, %r165;
	shr.u32 	%r10722, %r166, 24;
	and.b32  	%r167, %r10722, 15;
	shf.r.wrap.b32 	%r10723, %r165, %r165, %r167;
	xor.b32  	%r168, %r10723, %r153;
	shr.u32 	%r10724, %r168, 16;
	xor.b32  	%r10725, %r10724, %r168;
	shr.u32 	%r10726, %r10725, 12;
	shr.u32 	%r10727, %r10725, 4;
	shr.u32 	%r10728, %r10725, 8;
	xor.b32  	%r10729, %r10727, %r10726;
	xor.b32  	%r10730, %r10729, %r10728;
	xor.b32  	%r10731, %r10730, %r10725;
	shr.u32 	%r10732, %r10731, 2;
	xor.b32  	%r10733, %r10732, %r10731;
	cvt.u16.u32 	%rs38, %r10733;
	and.b16  	%rs37, %rs38, 3;
	setp.gt.s16 	%p56, %rs37, 1;
	@%p56 bra 	$L__BB0_130;
	setp.eq.s16 	%p58, %rs37, 0;
	@%p58 bra 	$L__BB0_133;
	not.b32 	%r10748, %r165;
	shr.u32 	%r10749, %r166, 16;
	and.b32  	%r10750, %r10749, 15;
	add.s32 	%r10751, %r10750, 1;
	shr.u32 	%r10752, %r10748, %r10751;
	xor.b32  	%r10753, %r10750, 31;
	shl.b32 	%r10754, %r10748, %r10753;
	or.b32  	%r10755, %r10752, %r10754;
	add.s32 	%r56004, %r10755, %r56002;
	bra.uni 	$L__BB0_134;
$L__BB0_130:
	setp.eq.s16 	%p57, %rs37, 2;
	@%p57 bra 	$L__BB0_132;
	and.b32  	%r10734, %r166, 15;
	add.s32 	%r10735, %r10734, 1;
	shr.u32 	%r10736, %r165, %r10735;
	xor.b32  	%r10737, %r10734, 31;
	shl.b32 	%r10738, %r165, %r10737;
	or.b32  	%r10739, %r10736, %r10738;
	xor.b32  	%r56004, %r10739, %r56002;
	bra.uni 	$L__BB0_134;
$L__BB0_132:
	not.b32 	%r10740, %r165;
	shr.u32 	%r10741, %r166, 8;
	and.b32  	%r10742, %r10741, 15;
	add.s32 	%r10743, %r10742, 1;
	shr.u32 	%r10744, %r10740, %r10743;
	xor.b32  	%r10745, %r10742, 31;
	shl.b32 	%r10746, %r10740, %r10745;
	or.b32  	%r10747, %r10744, %r10746;
	and.b32  	%r56004, %r10747, %r56002;
	bra.uni 	$L__BB0_134;
$L__BB0_133:
	add.s32 	%r10756, %r167, 1;
	shr.u32 	%r10757, %r165, %r10756;
	xor.b32  	%r10758, %r167, 31;
	shl.b32 	%r10759, %r165, %r10758;
	or.b32  	%r10760, %r10757, %r10759;
	xor.b32  	%r56004, %r10760, %r56002;
$L__BB0_134:
	xor.b32  	%r174, %r56004, %r168;
	shr.u32 	%r10761, %r174, 16;
	xor.b32  	%r10762, %r10761, %r174;
	shr.u32 	%r10763, %r10762, 12;
	shr.u32 	%r10764, %r10762, 4;
	shr.u32 	%r10765, %r10762, 8;
	xor.b32  	%r10766, %r10764, %r10763;
	xor.b32  	%r10767, %r10766, %r10765;
	xor.b32  	%r10768, %r10767, %r10762;
	shr.u32 	%r10769, %r10768, 2;
	xor.b32  	%r10770, %r10769, %r10768;
	cvt.u16.u32 	%rs40, %r10770;
	and.b16  	%rs39, %rs40, 3;
	setp.gt.s16 	%p59, %rs39, 1;
	@%p59 bra 	$L__BB0_137;
	setp.eq.s16 	%p61, %rs39, 0;
	@%p61 bra 	$L__BB0_140;
	not.b32 	%r10779, %r165;
	shr.u32 	%r10780, %r166, 16;
	and.b32  	%r10781, %r10780, 15;
	add.s32 	%r10782, %r10781, 2;
	shf.r.wrap.b32 	%r10783, %r10779, %r10779, %r10782;
	add.s32 	%r56005, %r10783, %r56003;
	bra.uni 	$L__BB0_141;
$L__BB0_137:
	setp.eq.s16 	%p60, %rs39, 2;
	@%p60 bra 	$L__BB0_139;
	and.b32  	%r10771, %r166, 15;
	add.s32 	%r10772, %r10771, 2;
	shf.r.wrap.b32 	%r10773, %r165, %r165, %r10772;
	xor.b32  	%r56005, %r10773, %r56003;
	bra.uni 	$L__BB0_141;
$L__BB0_139:
	not.b32 	%r10774, %r165;
	shr.u32 	%r10775, %r166, 8;
	and.b32  	%r10776, %r10775, 15;
	add.s32 	%r10777, %r10776, 2;
	shf.r.wrap.b32 	%r10778, %r10774, %r10774, %r10777;
	and.b32  	%r56005, %r10778, %r56003;
	bra.uni 	$L__BB0_141;
$L__BB0_140:
	add.s32 	%r10784, %r167, 2;
	shf.r.wrap.b32 	%r10785, %r165, %r165, %r10784;
	xor.b32  	%r56005, %r10785, %r56003;
$L__BB0_141:
	add.s32 	%r10786, %r174, %r56005;
	ld.const.u32 	%r10787, [hefty_gpu_constantTable+40];
	xor.b32  	%r10788, %r10786, %r10787;
	xor.b32  	%r10789, %r10788, %r165;
	xor.b32  	%r180, %r10789, %r20;
	shr.u32 	%r10790, %r180, 4;
	xor.b32  	%r181, %r10790, %r180;
	shr.u32 	%r10791, %r181, 24;
	and.b32  	%r182, %r10791, 15;
	shf.r.wrap.b32 	%r10792, %r180, %r180, %r182;
	xor.b32  	%r183, %r10792, %r168;
	shr.u32 	%r10793, %r183, 16;
	xor.b32  	%r10794, %r10793, %r183;
	shr.u32 	%r10795, %r10794, 12;
	shr.u32 	%r10796, %r10794, 4;
	shr.u32 	%r10797, %r10794, 8;
	xor.b32  	%r10798, %r10796, %r10795;
	xor.b32  	%r10799, %r10798, %r10797;
	xor.b32  	%r10800, %r10799, %r10794;
	shr.u32 	%r10801, %r10800, 2;
	xor.b32  	%r10802, %r10801, %r10800;
	cvt.u16.u32 	%rs42, %r10802;
	and.b16  	%rs41, %rs42, 3;
	setp.gt.s16 	%p62, %rs41, 1;
	@%p62 bra 	$L__BB0_144;
	setp.eq.s16 	%p64, %rs41, 0;
	@%p64 bra 	$L__BB0_147;
	not.b32 	%r10817, %r180;
	shr.u32 	%r10818, %r181, 16;
	and.b32  	%r10819, %r10818, 15;
	add.s32 	%r10820, %r10819, 1;
	shr.u32 	%r10821, %r10817, %r10820;
	xor.b32  	%r10822, %r10819, 31;
	shl.b32 	%r10823, %r10817, %r10822;
	or.b32  	%r10824, %r10821, %r10823;
	add.s32 	%r56006, %r10824, %r56004;
	bra.uni 	$L__BB0_148;
$L__BB0_144:
	setp.eq.s16 	%p63, %rs41, 2;
	@%p63 bra 	$L__BB0_146;
	and.b32  	%r10803, %r181, 15;
	add.s32 	%r10804, %r10803, 1;
	shr.u32 	%r10805, %r180, %r10804;
	xor.b32  	%r10806, %r10803, 31;
	shl.b32 	%r10807, %r180, %r10806;
	or.b32  	%r10808, %r10805, %r10807;
	xor.b32  	%r56006, %r10808, %r56004;
	bra.uni 	$L__BB0_148;
$L__BB0_146:
	not.b32 	%r10809, %r180;
	shr.u32 	%r10810, %r181, 8;
	and.b32  	%r10811, %r10810, 15;
	add.s32 	%r10812, %r10811, 1;
	shr.u32 	%r10813, %r10809, %r10812;
	xor.b32  	%r10814, %r10811, 31;
	shl.b32 	%r10815, %r10809, %r10814;
	or.b32  	%r10816, %r10813, %r10815;
	and.b32  	%r56006, %r10816, %r56004;
	bra.uni 	$L__BB0_148;
$L__BB0_147:
	add.s32 	%r10825, %r182, 1;
	shr.u32 	%r10826, %r180, %r10825;
	xor.b32  	%r10827, %r182, 31;
	shl.b32 	%r10828, %r180, %r10827;
	or.b32  	%r10829, %r10826, %r10828;
	xor.b32  	%r56006, %r10829, %r56004;
$L__BB0_148:
	xor.b32  	%r189, %r56006, %r183;
	shr.u32 	%r10830, %r189, 16;
	xor.b32  	%r10831, %r10830, %r189;
	shr.u32 	%r10832, %r10831, 12;
	shr.u32 	%r10833, %r10831, 4;
	shr.u32 	%r10834, %r10831, 8;
	xor.b32  	%r10835, %r10833, %r10832;
	xor.b32  	%r10836, %r10835, %r10834;
	xor.b32  	%r10837, %r10836, %r10831;
	shr.u32 	%r10838, %r10837, 2;
	xor.b32  	%r10839, %r10838, %r10837;
	cvt.u16.u32 	%rs44, %r10839;
	and.b16  	%rs43, %rs44, 3;
	setp.gt.s16 	%p65, %rs43, 1;
	@%p65 bra 	$L__BB0_151;
	setp.eq.s16 	%p67, %rs43, 0;
	@%p67 bra 	$L__BB0_154;
	not.b32 	%r10848, %r180;
	shr.u32 	%r10849, %r181, 16;
	and.b32  	%r10850, %r10849, 15;
	add.s32 	%r10851, %r10850, 2;
	shf.r.wrap.b32 	%r10852, %r10848, %r10848, %r10851;
	add.s32 	%r56007, %r10852, %r56005;
	bra.uni 	$L__BB0_155;
$L__BB0_151:
	setp.eq.s16 	%p66, %rs43, 2;
	@%p66 bra 	$L__BB0_153;
	and.b32  	%r10840, %r181, 15;
	add.s32 	%r10841, %r10840, 2;
	shf.r.wrap.b32 	%r10842, %r180, %r180, %r10841;
	xor.b32  	%r56007, %r10842, %r56005;
	bra.uni 	$L__BB0_155;
$L__BB0_153:
	not.b32 	%r10843, %r180;
	shr.u32 	%r10844, %r181, 8;
	and.b32  	%r10845, %r10844, 15;
	add.s32 	%r10846, %r10845, 2;
	shf.r.wrap.b32 	%r10847, %r10843, %r10843, %r10846;
	and.b32  	%r56007, %r10847, %r56005;
	bra.uni 	$L__BB0_155;
$L__BB0_154:
	add.s32 	%r10853, %r182, 2;
	shf.r.wrap.b32 	%r10854, %r180, %r180, %r10853;
	xor.b32  	%r56007, %r10854, %r56005;
$L__BB0_155:
	add.s32 	%r10855, %r189, %r56007;
	ld.const.u32 	%r10856, [hefty_gpu_constantTable+44];
	xor.b32  	%r10857, %r10855, %r10856;
	xor.b32  	%r10858, %r10857, %r180;
	xor.b32  	%r195, %r10858, %r21;
	shr.u32 	%r10859, %r195, 4;
	xor.b32  	%r196, %r10859, %r195;
	shr.u32 	%r10860, %r196, 24;
	and.b32  	%r197, %r10860, 15;
	shf.r.wrap.b32 	%r10861, %r195, %r195, %r197;
	xor.b32  	%r198, %r10861, %r183;
	shr.u32 	%r10862, %r198, 16;
	xor.b32  	%r10863, %r10862, %r198;
	shr.u32 	%r10864, %r10863, 12;
	shr.u32 	%r10865, %r10863, 4;
	shr.u32 	%r10866, %r10863, 8;
	xor.b32  	%r10867, %r10865, %r10864;
	xor.b32  	%r10868, %r10867, %r10866;
	xor.b32  	%r10869, %r10868, %r10863;
	shr.u32 	%r10870, %r10869, 2;
	xor.b32  	%r10871, %r10870, %r10869;
	cvt.u16.u32 	%rs46, %r10871;
	and.b16  	%rs45, %rs46, 3;
	setp.gt.s16 	%p68, %rs45, 1;
	@%p68 bra 	$L__BB0_158;
	setp.eq.s16 	%p70, %rs45, 0;
	@%p70 bra 	$L__BB0_161;
	not.b32 	%r10886, %r195;
	shr.u32 	%r10887, %r196, 16;
	and.b32  	%r10888, %r10887, 15;
	add.s32 	%r10889, %r10888, 1;
	shr.u32 	%r10890, %r10886, %r10889;
	xor.b32  	%r10891, %r10888, 31;
	shl.b32 	%r10892, %r10886, %r10891;
	or.b32  	%r10893, %r10890, %r10892;
	add.s32 	%r56008, %r10893, %r56006;
	bra.uni 	$L__BB0_162;
$L__BB0_158:
	setp.eq.s16 	%p69, %rs45, 2;
	@%p69 bra 	$L__BB0_160;
	and.b32  	%r10872, %r196, 15;
	add.s32 	%r10873, %r10872, 1;
	shr.u32 	%r10874, %r195, %r10873;
	xor.b32  	%r10875, %r10872, 31;
	shl.b32 	%r10876, %r195, %r10875;
	or.b32  	%r10877, %r10874, %r10876;
	xor.b32  	%r56008, %r10877, %r56006;
	bra.uni 	$L__BB0_162;
$L__BB0_160:
	not.b32 	%r10878, %r195;
	shr.u32 	%r10879, %r196, 8;
	and.b32  	%r10880, %r10879, 15;
	add.s32 	%r10881, %r10880, 1;
	shr.u32 	%r10882, %r10878, %r10881;
	xor.b32  	%r10883, %r10880, 31;
	shl.b32 	%r10884, %r10878, %r10883;
	or.b32  	%r10885, %r10882, %r10884;
	and.b32  	%r56008, %r10885, %r56006;
	bra.uni 	$L__BB0_162;
$L__BB0_161:
	add.s32 	%r10894, %r197, 1;
	shr.u32 	%r10895, %r195, %r10894;
	xor.b32  	%r10896, %r197, 31;
	shl.b32 	%r10897, %r195, %r10896;
	or.b32  	%r10898, %r10895, %r10897;
	xor.b32  	%r56008, %r10898, %r56006;
$L__BB0_162:
	xor.b32  	%r204, %r56008, %r198;
	shr.u32 	%r10899, %r204, 16;
	xor.b32  	%r10900, %r10899, %r204;
	shr.u32 	%r10901, %r10900, 12;
	shr.u32 	%r10902, %r10900, 4;
	shr.u32 	%r10903, %r10900, 8;
	xor.b32  	%r10904, %r10902, %r10901;
	xor.b32  	%r10905, %r10904, %r10903;
	xor.b32  	%r10906, %r10905, %r10900;
	shr.u32 	%r10907, %r10906, 2;
	xor.b32  	%r10908, %r10907, %r10906;
	cvt.u16.u32 	%rs48, %r10908;
	and.b16  	%rs47, %rs48, 3;
	setp.gt.s16 	%p71, %rs47, 1;
	@%p71 bra 	$L__BB0_165;
	setp.eq.s16 	%p73, %rs47, 0;
	@%p73 bra 	$L__BB0_168;
	not.b32 	%r10917, %r195;
	shr.u32 	%r10918, %r196, 16;
	and.b32  	%r10919, %r10918, 15;
	add.s32 	%r10920, %r10919, 2;
	shf.r.wrap.b32 	%r10921, %r10917, %r10917, %r10920;
	add.s32 	%r56009, %r10921, %r56007;
	bra.uni 	$L__BB0_169;
$L__BB0_165:
	setp.eq.s16 	%p72, %rs47, 2;
	@%p72 bra 	$L__BB0_167;
	and.b32  	%r10909, %r196, 15;
	add.s32 	%r10910, %r10909, 2;
	shf.r.wrap.b32 	%r10911, %r195, %r195, %r10910;
	xor.b32  	%r56009, %r10911, %r56007;
	bra.uni 	$L__BB0_169;
$L__BB0_167:
	not.b32 	%r10912, %r195;
	shr.u32 	%r10913, %r196, 8;
	and.b32  	%r10914, %r10913, 15;
	add.s32 	%r10915, %r10914, 2;
	shf.r.wrap.b32 	%r10916, %r10912, %r10912, %r10915;
	and.b32  	%r56009, %r10916, %r56007;
	bra.uni 	$L__BB0_169;
$L__BB0_168:
	add.s32 	%r10922, %r197, 2;
	shf.r.wrap.b32 	%r10923, %r195, %r195, %r10922;
	xor.b32  	%r56009, %r10923, %r56007;
$L__BB0_169:
	add.s32 	%r10924, %r204, %r56009;
	ld.const.u32 	%r10925, [hefty_gpu_constantTable+48];
	xor.b32  	%r10926, %r10924, %r10925;
	xor.b32  	%r10927, %r10926, %r195;
	xor.b32  	%r210, %r10927, %r22;
	shr.u32 	%r10928, %r210, 4;
	xor.b32  	%r211, %r10928, %r210;
	shr.u32 	%r10929, %r211, 24;
	and.b32  	%r212, %r10929, 15;
	shf.r.wrap.b32 	%r10930, %r210, %r210, %r212;
	xor.b32  	%r213, %r10930, %r198;
	shr.u32 	%r10931, %r213, 16;
	xor.b32  	%r10932, %r10931, %r213;
	shr.u32 	%r10933, %r10932, 12;
	shr.u32 	%r10934, %r10932, 4;
	shr.u32 	%r10935, %r10932, 8;
	xor.b32  	%r10936, %r10934, %r10933;
	xor.b32  	%r10937, %r10936, %r10935;
	xor.b32  	%r10938, %r10937, %r10932;
	shr.u32 	%r10939, %r10938, 2;
	xor.b32  	%r10940, %r10939, %r10938;
	cvt.u16.u32 	%rs50, %r10940;
	and.b16  	%rs49, %rs50, 3;
	setp.gt.s16 	%p74, %rs49, 1;
	@%p74 bra 	$L__BB0_172;
	setp.eq.s16 	%p76, %rs49, 0;
	@%p76 bra 	$L__BB0_175;
	not.b32 	%r10955, %r210;
	shr.u32 	%r10956, %r211, 16;
	and.b32  	%r10957, %r10956, 15;
	add.s32 	%r10958, %r10957, 1;
	shr.u32 	%r10959, %r10955, %r10958;
	xor.b32  	%r10960, %r10957, 31;
	shl.b32 	%r10961, %r10955, %r10960;
	or.b32  	%r10962, %r10959, %r10961;
	add.s32 	%r56010, %r10962, %r56008;
	bra.uni 	$L__BB0_176;
$L__BB0_172:
	setp.eq.s16 	%p75, %rs49, 2;
	@%p75 bra 	$L__BB0_174;
	and.b32  	%r10941, %r211, 15;
	add.s32 	%r10942, %r10941, 1;
	shr.u32 	%r10943, %r210, %r10942;
	xor.b32  	%r10944, %r10941, 31;
	shl.b32 	%r10945, %r210, %r10944;
	or.b32  	%r10946, %r10943, %r10945;
	xor.b32  	%r56010, %r10946, %r56008;
	bra.uni 	$L__BB0_176;
$L__BB0_174:
	not.b32 	%r10947, %r210;
	shr.u32 	%r10948, %r211, 8;
	and.b32  	%r10949, %r10948, 15;
	add.s32 	%r10950, %r10949, 1;
	shr.u32 	%r10951, %r10947, %r10950;
	xor.b32  	%r10952, %r10949, 31;
	shl.b32 	%r10953, %r10947, %r10952;
	or.b32  	%r10954, %r10951, %r10953;
	and.b32  	%r56010, %r10954, %r56008;
	bra.uni 	$L__BB0_176;
$L__BB0_175:
	add.s32 	%r10963, %r212, 1;
	shr.u32 	%r10964, %r210, %r10963;
	xor.b32  	%r10965, %r212, 31;
	shl.b32 	%r10966, %r210, %r10965;
	or.b32  	%r10967, %r10964, %r10966;
	xor.b32  	%r56010, %r10967, %r56008;
$L__BB0_176:
	xor.b32  	%r219, %r56010, %r213;
	shr.u32 	%r10968, %r219, 16;
	xor.b32  	%r10969, %r10968, %r219;
	shr.u32 	%r10970, %r10969, 12;
	shr.u32 	%r10971, %r10969, 4;
	shr.u32 	%r10972, %r10969, 8;
	xor.b32  	%r10973, %r10971, %r10970;
	xor.b32  	%r10974, %r10973, %r10972;
	xor.b32  	%r10975, %r10974, %r10969;
	shr.u32 	%r10976, %r10975, 2;
	xor.b32  	%r10977, %r10976, %r10975;
	cvt.u16.u32 	%rs52, %r10977;
	and.b16  	%rs51, %rs52, 3;
	setp.gt.s16 	%p77, %rs51, 1;
	@%p77 bra 	$L__BB0_179;
	setp.eq.s16 	%p79, %rs51, 0;
	@%p79 bra 	$L__BB0_182;
	not.b32 	%r10986, %r210;
	shr.u32 	%r10987, %r211, 16;
	and.b32  	%r10988, %r10987, 15;
	add.s32 	%r10989, %r10988, 2;
	shf.r.wrap.b32 	%r10990, %r10986, %r10986, %r10989;
	add.s32 	%r56011, %r10990, %r56009;
	bra.uni 	$L__BB0_183;
$L__BB0_179:
	setp.eq.s16 	%p78, %rs51, 2;
	@%p78 bra 	$L__BB0_181;
	and.b32  	%r10978, %r211, 15;
	add.s32 	%r10979, %r10978, 2;
	shf.r.wrap.b32 	%r10980, %r210, %r210, %r10979;
	xor.b32  	%r56011, %r10980, %r56009;
	bra.uni 	$L__BB0_183;
$L__BB0_181:
	not.b32 	%r10981, %r210;
	shr.u32 	%r10982, %r211, 8;
	and.b32  	%r10983, %r10982, 15;
	add.s32 	%r10984, %r10983, 2;
	shf.r.wrap.b32 	%r10985, %r10981, %r10981, %r10984;
	and.b32  	%r56011, %r10985, %r56009;
	bra.uni 	$L__BB0_183;
$L__BB0_182:
	add.s32 	%r10991, %r212, 2;
	shf.r.wrap.b32 	%r10992, %r210, %r210, %r10991;
	xor.b32  	%r56011, %r10992, %r56009;
$L__BB0_183:
	add.s32 	%r10993, %r219, %r56011;
	ld.const.u32 	%r10994, [hefty_gpu_constantTable+52];
	xor.b32  	%r10995, %r10993, %r10994;
	xor.b32  	%r10996, %r10995, %r210;
	xor.b32  	%r225, %r10996, %r23;
	shr.u32 	%r10997, %r225, 4;
	xor.b32  	%r226, %r10997, %r225;
	shr.u32 	%r10998, %r226, 24;
	and.b32  	%r227, %r10998, 15;
	shf.r.wrap.b32 	%r10999, %r225, %r225, %r227;
	xor.b32  	%r228, %r10999, %r213;
	shr.u32 	%r11000, %r228, 16;
	xor.b32  	%r11001, %r11000, %r228;
	shr.u32 	%r11002, %r11001, 12;
	shr.u32 	%r11003, %r11001, 4;
	shr.u32 	%r11004, %r11001, 8;
	xor.b32  	%r11005, %r11003, %r11002;
	xor.b32  	%r11006, %r11005, %r11004;
	xor.b32  	%r11007, %r11006, %r11001;
	shr.u32 	%r11008, %r11007, 2;
	xor.b32  	%r11009, %r11008, %r11007;
	cvt.u16.u32 	%rs54, %r11009;
	and.b16  	%rs53, %rs54, 3;
	setp.gt.s16 	%p80, %rs53, 1;
	@%p80 bra 	$L__BB0_186;
	setp.eq.s16 	%p82, %rs53, 0;
	@%p82 bra 	$L__BB0_189;
	not.b32 	%r11024, %r225;
	shr.u32 	%r11025, %r226, 16;
	and.b32  	%r11026, %r11025, 15;
	add.s32 	%r11027, %r11026, 1;
	shr.u32 	%r11028, %r11024, %r11027;
	xor.b32  	%r11029, %r11026, 31;
	shl.b32 	%r11030, %r11024, %r11029;
	or.b32  	%r11031, %r11028, %r11030;
	add.s32 	%r56012, %r11031, %r56010;
	bra.uni 	$L__BB0_190;
$L__BB0_186:
	setp.eq.s16 	%p81, %rs53, 2;
	@%p81 bra 	$L__BB0_188;
	and.b32  	%r11010, %r226, 15;
	add.s32 	%r11011, %r11010, 1;
	shr.u32 	%r11012, %r225, %r11011;
	xor.b32  	%r11013, %r11010, 31;
	shl.b32 	%r11014, %r225, %r11013;
	or.b32  	%r11015, %r11012, %r11014;
	xor.b32  	%r56012, %r11015, %r56010;
	bra.uni 	$L__BB0_190;
$L__BB0_188:
	not.b32 	%r11016, %r225;
	shr.u32 	%r11017, %r226, 8;
	and.b32  	%r11018, %r11017, 15;
	add.s32 	%r11019, %r11018, 1;
	shr.u32 	%r11020, %r11016, %r11019;
	xor.b32  	%r11021, %r11018, 31;
	shl.b32 	%r11022, %r11016, %r11021;
	or.b32  	%r11023, %r11020, %r11022;
	and.b32  	%r56012, %r11023, %r56010;
	bra.uni 	$L__BB0_190;
$L__BB0_189:
	add.s32 	%r11032, %r227, 1;
	shr.u32 	%r11033, %r225, %r11032;
	xor.b32  	%r11034, %r227, 31;
	shl.b32 	%r11035, %r225, %r11034;
	or.b32  	%r11036, %r11033, %r11035;
	xor.b32  	%r56012, %r11036, %r56010;
$L__BB0_190:
	xor.b32  	%r234, %r56012, %r228;
	shr.u32 	%r11037, %r234, 16;
	xor.b32  	%r11038, %r11037, %r234;
	shr.u32 	%r11039, %r11038, 12;
	shr.u32 	%r11040, %r11038, 4;
	shr.u32 	%r11041, %r11038, 8;
	xor.b32  	%r11042, %r11040, %r11039;
	xor.b32  	%r11043, %r11042, %r11041;
	xor.b32  	%r11044, %r11043, %r11038;
	shr.u32 	%r11045, %r11044, 2;
	xor.b32  	%r11046, %r11045, %r11044;
	cvt.u16.u32 	%rs56, %r11046;
	and.b16  	%rs55, %rs56, 3;
	setp.gt.s16 	%p83, %rs55, 1;
	@%p83 bra 	$L__BB0_193;
	setp.eq.s16 	%p85, %rs55, 0;
	@%p85 bra 	$L__BB0_196;
	not.b32 	%r11055, %r225;
	shr.u32 	%r11056, %r226, 16;
	and.b32  	%r11057, %r11056, 15;
	add.s32 	%r11058, %r11057, 2;
	shf.r.wrap.b32 	%r11059, %r11055, %r11055, %r11058;
	add.s32 	%r56013, %r11059, %r56011;
	bra.uni 	$L__BB0_197;
$L__BB0_193:
	setp.eq.s16 	%p84, %rs55, 2;
	@%p84 bra 	$L__BB0_195;
	and.b32  	%r11047, %r226, 15;
	add.s32 	%r11048, %r11047, 2;
	shf.r.wrap.b32 	%r11049, %r225, %r225, %r11048;
	xor.b32  	%r56013, %r11049, %r56011;
	bra.uni 	$L__BB0_197;
$L__BB0_195:
	not.b32 	%r11050, %r225;
	shr.u32 	%r11051, %r226, 8;
	and.b32  	%r11052, %r11051, 15;
	add.s32 	%r11053, %r11052, 2;
	shf.r.wrap.b32 	%r11054, %r11050, %r11050, %r11053;
	and.b32  	%r56013, %r11054, %r56011;
	bra.uni 	$L__BB0_197;
$L__BB0_196:
	add.s32 	%r11060, %r227, 2;
	shf.r.wrap.b32 	%r11061, %r225, %r225, %r11060;
	xor.b32  	%r56013, %r11061, %r56011;
$L__BB0_197:
	add.s32 	%r11062, %r234, %r56013;
	ld.const.u32 	%r11063, [hefty_gpu_constantTable+56];
	xor.b32  	%r11064, %r11062, %r11063;
	xor.b32  	%r11065, %r11064, %r225;
	xor.b32  	%r240, %r11065, %r24;
	shr.u32 	%r11066, %r240, 4;
	xor.b32  	%r241, %r11066, %r240;
	shr.u32 	%r11067, %r241, 24;
	and.b32  	%r242, %r11067, 15;
	shf.r.wrap.b32 	%r11068, %r240, %r240, %r242;
	xor.b32  	%r243, %r11068, %r228;
	shr.u32 	%r11069, %r243, 16;
	xor.b32  	%r11070, %r11069, %r243;
	shr.u32 	%r11071, %r11070, 12;
	shr.u32 	%r11072, %r11070, 4;
	shr.u32 	%r11073, %r11070, 8;
	xor.b32  	%r11074, %r11072, %r11071;
	xor.b32  	%r11075, %r11074, %r11073;
	xor.b32  	%r11076, %r11075, %r11070;
	shr.u32 	%r11077, %r11076, 2;
	xor.b32  	%r11078, %r11077, %r11076;
	cvt.u16.u32 	%rs58, %r11078;
	and.b16  	%rs57, %rs58, 3;
	setp.gt.s16 	%p86, %rs57, 1;
	@%p86 bra 	$L__BB0_200;
	setp.eq.s16 	%p88, %rs57, 0;
	@%p88 bra 	$L__BB0_203;
	not.b32 	%r11093, %r240;
	shr.u32 	%r11094, %r241, 16;
	and.b32  	%r11095, %r11094, 15;
	add.s32 	%r11096, %r11095, 1;
	shr.u32 	%r11097, %r11093, %r11096;
	xor.b32  	%r11098, %r11095, 31;
	shl.b32 	%r11099, %r11093, %r11098;
	or.b32  	%r11100, %r11097, %r11099;
	add.s32 	%r56014, %r11100, %r56012;
	bra.uni 	$L__BB0_204;
$L__BB0_200:
	setp.eq.s16 	%p87, %rs57, 2;
	@%p87 bra 	$L__BB0_202;
	and.b32  	%r11079, %r241, 15;
	add.s32 	%r11080, %r11079, 1;
	shr.u32 	%r11081, %r240, %r11080;
	xor.b32  	%r11082, %r11079, 31;
	shl.b32 	%r11083, %r240, %r11082;
	or.b32  	%r11084, %r11081, %r11083;
	xor.b32  	%r56014, %r11084, %r56012;
	bra.uni 	$L__BB0_204;
$L__BB0_202:
	not.b32 	%r11085, %r240;
	shr.u32 	%r11086, %r241, 8;
	and.b32  	%r11087, %r11086, 15;
	add.s32 	%r11088, %r11087, 1;
	shr.u32 	%r11089, %r11085, %r11088;
	xor.b32  	%r11090, %r11087, 31;
	shl.b32 	%r11091, %r11085, %r11090;
	or.b32  	%r11092, %r11089, %r11091;
	and.b32  	%r56014, %r11092, %r56012;
	bra.uni 	$L__BB0_204;
$L__BB0_203:
	add.s32 	%r11101, %r242, 1;
	shr.u32 	%r11102, %r240, %r11101;
	xor.b32  	%r11103, %r242, 31;
	shl.b32 	%r11104, %r240, %r11103;
	or.b32  	%r11105, %r11102, %r11104;
	xor.b32  	%r56014, %r11105, %r56012;
$L__BB0_204:
	xor.b32  	%r249, %r56014, %r243;
	shr.u32 	%r11106, %r249, 16;
	xor.b32  	%r11107, %r11106, %r249;
	shr.u32 	%r11108, %r11107, 12;
	shr.u32 	%r11109, %r11107, 4;
	shr.u32 	%r11110, %r11107, 8;
	xor.b32  	%r11111, %r11109, %r11108;
	xor.b32  	%r11112, %r11111, %r11110;
	xor.b32  	%r11113, %r11112, %r11107;
	shr.u32 	%r11114, %r11113, 2;
	xor.b32  	%r11115, %r11114, %r11113;
	cvt.u16.u32 	%rs60, %r11115;
	and.b16  	%rs59, %rs60, 3;
	setp.gt.s16 	%p89, %rs59, 1;
	@%p89 bra 	$L__BB0_207;
	setp.eq.s16 	%p91, %rs59, 0;
	@%p91 bra 	$L__BB0_210;
	not.b32 	%r11124, %r240;
	shr.u32 	%r11125, %r241, 16;
	and.b32  	%r11126, %r11125, 15;
	add.s32 	%r11127, %r11126, 2;
	shf.r.wrap.b32 	%r11128, %r11124, %r11124, %r11127;
	add.s32 	%r56015, %r11128, %r56013;
	bra.uni 	$L__BB0_211;
$L__BB0_207:
	setp.eq.s16 	%p90, %rs59, 2;
	@%p90 bra 	$L__BB0_209;
	and.b32  	%r11116, %r241, 15;
	add.s32 	%r11117, %r11116, 2;
	shf.r.wrap.b32 	%r11118, %r240, %r240, %r11117;
	xor.b32  	%r56015, %r11118, %r56013;
	bra.uni 	$L__BB0_211;
$L__BB0_209:
	not.b32 	%r11119, %r240;
	shr.u32 	%r11120, %r241, 8;
	and.b32  	%r11121, %r11120, 15;
	add.s32 	%r11122, %r11121, 2;
	shf.r.wrap.b32 	%r11123, %r11119, %r11119, %r11122;
	and.b32  	%r56015, %r11123, %r56013;
	bra.uni 	$L__BB0_211;
$L__BB0_210:
	add.s32 	%r11129, %r242, 2;
	shf.r.wrap.b32 	%r11130, %r240, %r240, %r11129;
	xor.b32  	%r56015, %r11130, %r56013;
$L__BB0_211:
	add.s32 	%r11131, %r249, %r56015;
	ld.const.u32 	%r11132, [hefty_gpu_constantTable+60];
	xor.b32  	%r11133, %r11131, %r11132;
	xor.b32  	%r11134, %r11133, %r240;
	xor.b32  	%r255, %r11134, %r25;
	shr.u32 	%r11135, %r255, 4;
	xor.b32  	%r256, %r11135, %r255;
	shr.u32 	%r11136, %r256, 24;
	and.b32  	%r257, %r11136, 15;
	shf.r.wrap.b32 	%r11137, %r255, %r255, %r257;
	xor.b32  	%r258, %r11137, %r243;
	shr.u32 	%r11138, %r258, 16;
	xor.b32  	%r11139, %r11138, %r258;
	shr.u32 	%r11140, %r11139, 12;
	shr.u32 	%r11141, %r11139, 4;
	shr.u32 	%r11142, %r11139, 8;
	xor.b32  	%r11143, %r11141, %r11140;
	xor.b32  	%r11144, %r11143, %r11142;
	xor.b32  	%r11145, %r11144, %r11139;
	shr.u32 	%r11146, %r11145, 2;
	xor.b32  	%r11147, %r11146, %r11145;
	cvt.u16.u32 	%rs62, %r11147;
	and.b16  	%rs61, %rs62, 3;
	setp.gt.s16 	%p92, %rs61, 1;
	@%p92 bra 	$L__BB0_214;
	setp.eq.s16 	%p94, %rs61, 0;
	@%p94 bra 	$L__BB0_217;
	not.b32 	%r11162, %r255;
	shr.u32 	%r11163, %r256, 16;
	and.b32  	%r11164, %r11163, 15;
	add.s32 	%r11165, %r11164, 1;
	shr.u32 	%r11166, %r11162, %r11165;
	xor.b32  	%r11167, %r11164, 31;
	shl.b32 	%r11168, %r11162, %r11167;
	or.b32  	%r11169, %r11166, %r11168;
	add.s32 	%r56016, %r11169, %r56014;
	bra.uni 	$L__BB0_218;
$L__BB0_214:
	setp.eq.s16 	%p93, %rs61, 2;
	@%p93 bra 	$L__BB0_216;
	and.b32  	%r11148, %r256, 15;
	add.s32 	%r11149, %r11148, 1;
	shr.u32 	%r11150, %r255, %r11149;
	xor.b32  	%r11151, %r11148, 31;
	shl.b32 	%r11152, %r255, %r11151;
	or.b32  	%r11153, %r11150, %r11152;
	xor.b32  	%r56016, %r11153, %r56014;
	bra.uni 	$L__BB0_218;
$L__BB0_216:
	not.b32 	%r11154, %r255;
	shr.u32 	%r11155, %r256, 8;
	and.b32  	%r11156, %r11155, 15;
	add.s32 	%r11157, %r11156, 1;
	shr.u32 	%r11158, %r11154, %r11157;
	xor.b32  	%r11159, %r11156, 31;
	shl.b32 	%r11160, %r11154, %r11159;
	or.b32  	%r11161, %r11158, %r11160;
	and.b32  	%r56016, %r11161, %r56014;
	bra.uni 	$L__BB0_218;
$L__BB0_217:
	add.s32 	%r11170, %r257, 1;
	shr.u32 	%r11171, %r255, %r11170;
	xor.b32  	%r11172, %r257, 31;
	shl.b32 	%r11173, %r255, %r11172;
	or.b32  	%r11174, %r11171, %r11173;
	xor.b32  	%r56016, %r11174, %r56014;
$L__BB0_218:
	xor.b32  	%r264, %r56016, %r258;
	shr.u32 	%r11175, %r264, 16;
	xor.b32  	%r11176, %r11175, %r264;
	shr.u32 	%r11177, %r11176, 12;
	shr.u32 	%r11178, %r11176, 4;
	shr.u32 	%r11179, %r11176, 8;
	xor.b32  	%r11180, %r11178, %r11177;
	xor.b32  	%r11181, %r11180, %r11179;
	xor.b32  	%r11182, %r11181, %r11176;
	shr.u32 	%r11183, %r11182, 2;
	xor.b32  	%r11184, %r11183, %r11182;
	cvt.u16.u32 	%rs64, %r11184;
	and.b16  	%rs63, %rs64, 3;
	setp.gt.s16 	%p95, %rs63, 1;
	@%p95 bra 	$L__BB0_221;
	setp.eq.s16 	%p97, %rs63, 0;
	@%p97 bra 	$L__BB0_224;
	not.b32 	%r11193, %r255;
	shr.u32 	%r11194, %r256, 16;
	and.b32  	%r11195, %r11194, 15;
	add.s32 	%r11196, %r11195, 2;
	shf.r.wrap.b32 	%r11197, %r11193, %r11193, %r11196;
	add.s32 	%r56017, %r11197, %r56015;
	bra.uni 	$L__BB0_225;
$L__BB0_221:
	setp.eq.s16 	%p96, %rs63, 2;
	@%p96 bra 	$L__BB0_223;
	and.b32  	%r11185, %r256, 15;
	add.s32 	%r11186, %r11185, 2;
	shf.r.wrap.b32 	%r11187, %r255, %r255, %r11186;
	xor.b32  	%r56017, %r11187, %r56015;
	bra.uni 	$L__BB0_225;
$L__BB0_223:
	not.b32 	%r11188, %r255;
	shr.u32 	%r11189, %r256, 8;
	and.b32  	%r11190, %r11189, 15;
	add.s32 	%r11191, %r11190, 2;
	shf.r.wrap.b32 	%r11192, %r11188, %r11188, %r11191;
	and.b32  	%r56017, %r11192, %r56015;
	bra.uni 	$L__BB0_225;
$L__BB0_224:
	add.s32 	%r11198, %r257, 2;
	shf.r.wrap.b32 	%r11199, %r255, %r255, %r11198;
	xor.b32  	%r56017, %r11199, %r56015;
$L__BB0_225:
	add.s32 	%r11200, %r264, %r56017;
	xor.b32  	%r11201, %r255, %r11200;
	xor.b32  	%r11202, %r7, %r11201;
	xor.b32  	%r270, %r11202, %r11;
	shr.u32 	%r11203, %r270, 4;
	xor.b32  	%r271, %r11203, %r270;
	shr.u32 	%r11204, %r271, 24;
	and.b32  	%r272, %r11204, 15;
	shf.r.wrap.b32 	%r11205, %r270, %r270, %r272;
	xor.b32  	%r273, %r11205, %r258;
	shr.u32 	%r11206, %r273, 16;
	xor.b32  	%r11207, %r11206, %r273;
	shr.u32 	%r11208, %r11207, 12;
	shr.u32 	%r11209, %r11207, 4;
	shr.u32 	%r11210, %r11207, 8;
	xor.b32  	%r11211, %r11209, %r11208;
	xor.b32  	%r11212, %r11211, %r11210;
	xor.b32  	%r11213, %r11212, %r11207;
	shr.u32 	%r11214, %r11213, 2;
	xor.b32  	%r11215, %r11214, %r11213;
	cvt.u16.u32 	%rs66, %r11215;
	and.b16  	%rs65, %rs66, 3;
	setp.gt.s16 	%p98, %rs65, 1;
	@%p98 bra 	$L__BB0_230;
	setp.eq.s16 	%p100, %rs65, 0;
	@%p100 bra 	$L__BB0_227;
	bra.uni 	$L__BB0_228;
$L__BB0_227:
	add.s32 	%r11238, %r272, 1;
	shr.u32 	%r11239, %r270, %r11238;
	xor.b32  	%r11240, %r272, 31;
	shl.b32 	%r11241, %r270, %r11240;
	or.b32  	%r11242, %r11239, %r11241;
	xor.b32  	%r56018, %r11242, %r56016;
	bra.uni 	$L__BB0_232;
$L__BB0_228:
	not.b32 	%r11230, %r270;
	shr.u32 	%r11231, %r271, 16;
	and.b32  	%r11232, %r11231, 15;
	add.s32 	%r11233, %r11232, 1;
	shr.u32 	%r11234, %r11230, %r11233;
	xor.b32  	%r11235, %r11232, 31;
	shl.b32 	%r11236, %r11230, %r11235;
	or.b32  	%r11237, %r11234, %r11236;
	add.s32 	%r56018, %r11237, %r56016;
	bra.uni 	$L__BB0_232;
$L__BB0_229:
	not.b32 	%r11222, %r270;
	shr.u32 	%r11223, %r271, 8;
	and.b32  	%r11224, %r11223, 15;
	add.s32 	%r11225, %r11224, 1;
	shr.u32 	%r11226, %r11222, %r11225;
	xor.b32  	%r11227, %r11224, 31;
	shl.b32 	%r11228, %r11222, %r11227;
	or.b32  	%r11229, %r11226, %r11228;
	and.b32  	%r56018, %r11229, %r56016;
	bra.uni 	$L__BB0_232;
$L__BB0_230:
	setp.eq.s16 	%p99, %rs65, 2;
	@%p99 bra 	$L__BB0_229;
	and.b32  	%r11216, %r271, 15;
	add.s32 	%r11217, %r11216, 1;
	shr.u32 	%r11218, %r270, %r11217;
	xor.b32  	%r11219, %r11216, 31;
	shl.b32 	%r11220, %r270, %r11219;
	or.b32  	%r11221, %r11218, %r11220;
	xor.b32  	%r56018, %r11221, %r56016;
$L__BB0_232:
	xor.b32  	%r279, %r56018, %r273;
	shr.u32 	%r11243, %r279, 16;
	xor.b32  	%r11244, %r11243, %r279;
	shr.u32 	%r11245, %r11244, 12;
	shr.u32 	%r11246, %r11244, 4;
	shr.u32 	%r11247, %r11244, 8;
	xor.b32  	%r11248, %r11246, %r11245;
	xor.b32  	%r11249, %r11248, %r11247;
	xor.b32  	%r11250, %r11249, %r11244;
	shr.u32 	%r11251, %r11250, 2;
	xor.b32  	%r11252, %r11251, %r11250;
	cvt.u16.u32 	%rs68, %r11252;
	and.b16  	%rs67, %rs68, 3;
	setp.gt.s16 	%p101, %rs67, 1;
	@%p101 bra 	$L__BB0_237;
	setp.eq.s16 	%p103, %rs67, 0;
	@%p103 bra 	$L__BB0_234;
	bra.uni 	$L__BB0_235;
$L__BB0_234:
	add.s32 	%r11266, %r272, 2;
	shf.r.wrap.b32 	%r11267, %r270, %r270, %r11266;
	xor.b32  	%r56019, %r11267, %r56017;
	bra.uni 	$L__BB0_239;
$L__BB0_235:
	not.b32 	%r11261, %r270;
	shr.u32 	%r11262, %r271, 16;
	and.b32  	%r11263, %r11262, 15;
	add.s32 	%r11264, %r11263, 2;
	shf.r.wrap.b32 	%r11265, %r11261, %r11261, %r11264;
	add.s32 	%r56019, %r11265, %r56017;
	bra.uni 	$L__BB0_239;
$L__BB0_236:
	not.b32 	%r11256, %r270;
	shr.u32 	%r11257, %r271, 8;
	and.b32  	%r11258, %r11257, 15;
	add.s32 	%r11259, %r11258, 2;
	shf.r.wrap.b32 	%r11260, %r11256, %r11256, %r11259;
	and.b32  	%r56019, %r11260, %r56017;
	bra.uni 	$L__BB0_239;
$L__BB0_237:
	setp.eq.s16 	%p102, %rs67, 2;
	@%p102 bra 	$L__BB0_236;
	and.b32  	%r11253, %r271, 15;
	add.s32 	%r11254, %r11253, 2;
	shf.r.wrap.b32 	%r11255, %r270, %r270, %r11254;
	xor.b32  	%r56019, %r11255, %r56017;
$L__BB0_239:
	add.s32 	%r11268, %r279, %r56019;
	xor.b32  	%r285, %r270, %r11268;
	shr.u32 	%r11269, %r285, 4;
	xor.b32  	%r286, %r11269, %r285;
	shr.u32 	%r11270, %r286, 24;
	and.b32  	%r287, %r11270, 15;
	shf.r.wrap.b32 	%r11271, %r285, %r285, %r287;
	xor.b32  	%r288, %r11271, %r273;
	shr.u32 	%r11272, %r288, 16;
	xor.b32  	%r11273, %r11272, %r288;
	shr.u32 	%r11274, %r11273, 12;
	shr.u32 	%r11275, %r11273, 4;
	shr.u32 	%r11276, %r11273, 8;
	xor.b32  	%r11277, %r11275, %r11274;
	xor.b32  	%r11278, %r11277, %r11276;
	xor.b32  	%r11279, %r11278, %r11273;
	shr.u32 	%r11280, %r11279, 2;
	xor.b32  	%r11281, %r11280, %r11279;
	cvt.u16.u32 	%rs70, %r11281;
	and.b16  	%rs69, %rs70, 3;
	setp.gt.s16 	%p104, %rs69, 1;
	@%p104 bra 	$L__BB0_244;
	setp.eq.s16 	%p106, %rs69, 0;
	@%p106 bra 	$L__BB0_241;
	bra.uni 	$L__BB0_242;
$L__BB0_241:
	add.s32 	%r11304, %r287, 1;
	shr.u32 	%r11305, %r285, %r11304;
	xor.b32  	%r11306, %r287, 31;
	shl.b32 	%r11307, %r285, %r11306;
	or.b32  	%r11308, %r11305, %r11307;
	xor.b32  	%r56020, %r11308, %r56018;
	bra.uni 	$L__BB0_246;
$L__BB0_242:
	not.b32 	%r11296, %r285;
	shr.u32 	%r11297, %r286, 16;
	and.b32  	%r11298, %r11297, 15;
	add.s32 	%r11299, %r11298, 1;
	shr.u32 	%r11300, %r11296, %r11299;
	xor.b32  	%r11301, %r11298, 31;
	shl.b32 	%r11302, %r11296, %r11301;
	or.b32  	%r11303, %r11300, %r11302;
	add.s32 	%r56020, %r11303, %r56018;
	bra.uni 	$L__BB0_246;
$L__BB0_243:
	not.b32 	%r11288, %r285;
	shr.u32 	%r11289, %r286, 8;
	and.b32  	%r11290, %r11289, 15;
	add.s32 	%r11291, %r11290, 1;
	shr.u32 	%r11292, %r11288, %r11291;
	xor.b32  	%r11293, %r11290, 31;
	shl.b32 	%r11294, %r11288, %r11293;
	or.b32  	%r11295, %r11292, %r11294;
	and.b32  	%r56020, %r11295, %r56018;
	bra.uni 	$L__BB0_246;
$L__BB0_244:
	setp.eq.s16 	%p105, %rs69, 2;
	@%p105 bra 	$L__BB0_243;
	and.b32  	%r11282, %r286, 15;
	add.s32 	%r11283, %r11282, 1;
	shr.u32 	%r11284, %r285, %r11283;
	xor.b32  	%r11285, %r11282, 31;
	shl.b32 	%r11286, %r285, %r11285;
	or.b32  	%r11287, %r11284, %r11286;
	xor.b32  	%r56020, %r11287, %r56018;
$L__BB0_246:
	xor.b32  	%r294, %r56020, %r288;
	shr.u32 	%r11309, %r294, 16;
	xor.b32  	%r11310, %r11309, %r294;
	shr.u32 	%r11311, %r11310, 12;
	shr.u32 	%r11312, %r11310, 4;
	shr.u32 	%r11313, %r11310, 8;
	xor.b32  	%r11314, %r11312, %r11311;
	xor.b32  	%r11315, %r11314, %r11313;
	xor.b32  	%r11316, %r11315, %r11310;
	shr.u32 	%r11317, %r11316, 2;
	xor.b32  	%r11318, %r11317, %r11316;
	cvt.u16.u32 	%rs72, %r11318;
	and.b16  	%rs71, %rs72, 3;
	setp.gt.s16 	%p107, %rs71, 1;
	@%p107 bra 	$L__BB0_251;
	setp.eq.s16 	%p109, %rs71, 0;
	@%p109 bra 	$L__BB0_248;
	bra.uni 	$L__BB0_249;
$L__BB0_248:
	add.s32 	%r11332, %r287, 2;
	shf.r.wrap.b32 	%r11333, %r285, %r285, %r11332;
	xor.b32  	%r56021, %r11333, %r56019;
	bra.uni 	$L__BB0_253;
$L__BB0_249:
	not.b32 	%r11327, %r285;
	shr.u32 	%r11328, %r286, 16;
	and.b32  	%r11329, %r11328, 15;
	add.s32 	%r11330, %r11329, 2;
	shf.r.wrap.b32 	%r11331, %r11327, %r11327, %r11330;
	add.s32 	%r56021, %r11331, %r56019;
	bra.uni 	$L__BB0_253;
$L__BB0_250:
	not.b32 	%r11322, %r285;
	shr.u32 	%r11323, %r286, 8;
	and.b32  	%r11324, %r11323, 15;
	add.s32 	%r11325, %r11324, 2;
	shf.r.wrap.b32 	%r11326, %r11322, %r11322, %r11325;
	and.b32  	%r56021, %r11326, %r56019;
	bra.uni 	$L__BB0_253;
$L__BB0_251:
	setp.eq.s16 	%p108, %rs71, 2;
	@%p108 bra 	$L__BB0_250;
	and.b32  	%r11319, %r286, 15;
	add.s32 	%r11320, %r11319, 2;
	shf.r.wrap.b32 	%r11321, %r285, %r285, %r11320;
	xor.b32  	%r56021, %r11321, %r56019;
$L__BB0_253:
	add.s32 	%r11334, %r294, %r56021;
	xor.b32  	%r300, %r285, %r11334;
	shr.u32 	%r11335, %r285, 8;
	and.b32  	%r11336, %r11335, 31;
	mov.b32 	%r11337, 1;
	shl.b32 	%r11338, %r11337, %r11336;
	not.b32 	%r11339, %r11338;
	and.b32  	%r11340, %r10, %r11339;
	or.b32  	%r11341, %r11338, %r10;
	xor.b32  	%r11342, %r11338, %r10;
	st.local.v4.u32 	[%rd16], {%r10, %r11340, %r11341, %r11342};
	shl.b32 	%r11343, %r285, 2;
	cvt.u64.u32 	%rd34, %r11343;
	and.b64  	%rd35, %rd34, 12;
	add.s64 	%rd36, %rd16, %rd35;
	ld.local.u32 	%r301, [%rd36];
	shr.u32 	%r11344, %r300, 4;
	xor.b32  	%r302, %r11344, %r300;
	shr.u32 	%r11345, %r302, 24;
	and.b32  	%r303, %r11345, 15;
	shf.r.wrap.b32 	%r11346, %r300, %r300, %r303;
	xor.b32  	%r304, %r11346, %r288;
	shr.u32 	%r11347, %r304, 16;
	xor.b32  	%r11348, %r11347, %r304;
	shr.u32 	%r11349, %r11348, 12;
	shr.u32 	%r11350, %r11348, 4;
	shr.u32 	%r11351, %r11348, 8;
	xor.b32  	%r11352, %r11350, %r11349;
	xor.b32  	%r11353, %r11352, %r11351;
	xor.b32  	%r11354, %r11353, %r11348;
	shr.u32 	%r11355, %r11354, 2;
	xor.b32  	%r11356, %r11355, %r11354;
	cvt.u16.u32 	%rs74, %r11356;
	and.b16  	%rs73, %rs74, 3;
	setp.gt.s16 	%p110, %rs73, 1;
	@%p110 bra 	$L__BB0_258;
	setp.eq.s16 	%p112, %rs73, 0;
	@%p112 bra 	$L__BB0_255;
	bra.uni 	$L__BB0_256;
$L__BB0_255:
	add.s32 	%r11379, %r303, 1;
	shr.u32 	%r11380, %r300, %r11379;
	xor.b32  	%r11381, %r303, 31;
	shl.b32 	%r11382, %r300, %r11381;
	or.b32  	%r11383, %r11380, %r11382;
	xor.b32  	%r56022, %r11383, %r56020;
	bra.uni 	$L__BB0_260;
$L__BB0_256:
	not.b32 	%r11371, %r300;
	shr.u32 	%r11372, %r302, 16;
	and.b32  	%r11373, %r11372, 15;
	add.s32 	%r11374, %r11373, 1;
	shr.u32 	%r11375, %r11371, %r11374;
	xor.b32  	%r11376, %r11373, 31;
	shl.b32 	%r11377, %r11371, %r11376;
	or.b32  	%r11378, %r11375, %r11377;
	add.s32 	%r56022, %r11378, %r56020;
	bra.uni 	$L__BB0_260;
$L__BB0_257:
	not.b32 	%r11363, %r300;
	shr.u32 	%r11364, %r302, 8;
	and.b32  	%r11365, %r11364, 15;
	add.s32 	%r11366, %r11365, 1;
	shr.u32 	%r11367, %r11363, %r11366;
	xor.b32  	%r11368, %r11365, 31;
	shl.b32 	%r11369, %r11363, %r11368;
	or.b32  	%r11370, %r11367, %r11369;
	and.b32  	%r56022, %r11370, %r56020;
	bra.uni 	$L__BB0_260;
$L__BB0_258:
	setp.eq.s16 	%p111, %rs73, 2;
	@%p111 bra 	$L__BB0_257;
	and.b32  	%r11357, %r302, 15;
	add.s32 	%r11358, %r11357, 1;
	shr.u32 	%r11359, %r300, %r11358;
	xor.b32  	%r11360, %r11357, 31;
	shl.b32 	%r11361, %r300, %r11360;
	or.b32  	%r11362, %r11359, %r11361;
	xor.b32  	%r56022, %r11362, %r56020;
$L__BB0_260:
	xor.b32  	%r310, %r56022, %r304;
	shr.u32 	%r11384, %r310, 16;
	xor.b32  	%r11385, %r11384, %r310;
	shr.u32 	%r11386, %r11385, 12;
	shr.u32 	%r11387, %r11385, 4;
	shr.u32 	%r11388, %r11385, 8;
	xor.b32  	%r11389, %r11387, %r11386;
	xor.b32  	%r11390, %r11389, %r11388;
	xor.b32  	%r11391, %r11390, %r11385;
	shr.u32 	%r11392, %r11391, 2;
	xor.b32  	%r11393, %r11392, %r11391;
	cvt.u16.u32 	%rs76, %r11393;
	and.b16  	%rs75, %rs76, 3;
	setp.gt.s16 	%p113, %rs75, 1;
	@%p113 bra 	$L__BB0_265;
	setp.eq.s16 	%p115, %rs75, 0;
	@%p115 bra 	$L__BB0_262;
	bra.uni 	$L__BB0_263;
$L__BB0_262:
	add.s32 	%r11407, %r303, 2;
	shf.r.wrap.b32 	%r11408, %r300, %r300, %r11407;
	xor.b32  	%r56023, %r11408, %r56021;
	bra.uni 	$L__BB0_267;
$L__BB0_263:
	not.b32 	%r11402, %r300;
	shr.u32 	%r11403, %r302, 16;
	and.b32  	%r11404, %r11403, 15;
	add.s32 	%r11405, %r11404, 2;
	shf.r.wrap.b32 	%r11406, %r11402, %r11402, %r11405;
	add.s32 	%r56023, %r11406, %r56021;
	bra.uni 	$L__BB0_267;
$L__BB0_264:
	not.b32 	%r11397, %r300;
	shr.u32 	%r11398, %r302, 8;
	and.b32  	%r11399, %r11398, 15;
	add.s32 	%r11400, %r11399, 2;
	shf.r.wrap.b32 	%r11401, %r11397, %r11397, %r11400;
	and.b32  	%r56023, %r11401, %r56021;
	bra.uni 	$L__BB0_267;
$L__BB0_265:
	setp.eq.s16 	%p114, %rs75, 2;
	@%p114 bra 	$L__BB0_264;
	and.b32  	%r11394, %r302, 15;
	add.s32 	%r11395, %r11394, 2;
	shf.r.wrap.b32 	%r11396, %r300, %r300, %r11395;
	xor.b32  	%r56023, %r11396, %r56021;
$L__BB0_267:
	add.s32 	%r11409, %r310, %r56023;
	xor.b32  	%r316, %r300, %r11409;
	shr.u32 	%r11410, %r300, 8;
	and.b32  	%r11411, %r11410, 31;
	mov.b32 	%r11412, 1;
	shl.b32 	%r11413, %r11412, %r11411;
	not.b32 	%r11414, %r11413;
	and.b32  	%r11415, %r9, %r11414;
	or.b32  	%r11416, %r11413, %r9;
	xor.b32  	%r11417, %r11413, %r9;
	st.local.v4.u32 	[%rd15], {%r9, %r11415, %r11416, %r11417};
	shl.b32 	%r11418, %r300, 2;
	cvt.u64.u32 	%rd37, %r11418;
	and.b64  	%rd38, %rd37, 12;
	add.s64 	%rd39, %rd15, %rd38;
	ld.local.u32 	%r11419, [%rd39];
	xor.b32  	%r11420, %r11419, %r301;
	and.b32  	%r11421, %r8, %r11420;
	xor.b32  	%r321, %r11421, %r301;
	shr.u32 	%r11422, %r316, 4;
	xor.b32  	%r322, %r11422, %r316;
	shr.u32 	%r11423, %r322, 24;
	and.b32  	%r323, %r11423, 15;
	shf.r.wrap.b32 	%r11424, %r316, %r316, %r323;
	xor.b32  	%r324, %r11424, %r304;
	shr.u32 	%r11425, %r324, 16;
	xor.b32  	%r11426, %r11425, %r324;
	shr.u32 	%r11427, %r11426, 12;
	shr.u32 	%r11428, %r11426, 4;
	shr.u32 	%r11429, %r11426, 8;
	xor.b32  	%r11430, %r11428, %r11427;
	xor.b32  	%r11431, %r11430, %r11429;
	xor.b32  	%r11432, %r11431, %r11426;
	shr.u32 	%r11433, %r11432, 2;
	xor.b32  	%r11434, %r11433, %r11432;
	cvt.u16.u32 	%rs78, %r11434;
	and.b16  	%rs77, %rs78, 3;
	setp.gt.s16 	%p116, %rs77, 1;
	@%p116 bra 	$L__BB0_272;
	setp.eq.s16 	%p118, %rs77, 0;
	@%p118 bra 	$L__BB0_269;
	bra.uni 	$L__BB0_270;
$L__BB0_269:
	add.s32 	%r11457, %r323, 1;
	shr.u32 	%r11458, %r316, %r11457;
	xor.b32  	%r11459, %r323, 31;
	shl.b32 	%r11460, %r316, %r11459;
	or.b32  	%r11461, %r11458, %r11460;
	xor.b32  	%r56024, %r11461, %r56022;
	bra.uni 	$L__BB0_274;
$L__BB0_270:
	not.b32 	%r11449, %r316;
	shr.u32 	%r11450, %r322, 16;
	and.b32  	%r11451, %r11450, 15;
	add.s32 	%r11452, %r11451, 1;
	shr.u32 	%r11453, %r11449, %r11452;
	xor.b32  	%r11454, %r11451, 31;
	shl.b32 	%r11455, %r11449, %r11454;
	or.b32  	%r11456, %r11453, %r11455;
	add.s32 	%r56024, %r11456, %r56022;
	bra.uni 	$L__BB0_274;
$L__BB0_271:
	not.b32 	%r11441, %r316;
	shr.u32 	%r11442, %r322, 8;
	and.b32  	%r11443, %r11442, 15;
	add.s32 	%r11444, %r11443, 1;
	shr.u32 	%r11445, %r11441, %r11444;
	xor.b32  	%r11446, %r11443, 31;
	shl.b32 	%r11447, %r11441, %r11446;
	or.b32  	%r11448, %r11445, %r11447;
	and.b32  	%r56024, %r11448, %r56022;
	bra.uni 	$L__BB0_274;
$L__BB0_272:
	setp.eq.s16 	%p117, %rs77, 2;
	@%p117 bra 	$L__BB0_271;
	and.b32  	%r11435, %r322, 15;
	add.s32 	%r11436, %r11435, 1;
	shr.u32 	%r11437, %r316, %r11436;
	xor.b32  	%r11438, %r11435, 31;
	shl.b32 	%r11439, %r316, %r11438;
	or.b32  	%r11440, %r11437, %r11439;
	xor.b32  	%r56024, %r11440, %r56022;
$L__BB0_274:
	xor.b32  	%r330, %r56024, %r324;
	shr.u32 	%r11462, %r330, 16;
	xor.b32  	%r11463, %r11462, %r330;
	shr.u32 	%r11464, %r11463, 12;
	shr.u32 	%r11465, %r11463, 4;
	shr.u32 	%r11466, %r11463, 8;
	xor.b32  	%r11467, %r11465, %r11464;
	xor.b32  	%r11468, %r11467, %r11466;
	xor.b32  	%r11469, %r11468, %r11463;
	shr.u32 	%r11470, %r11469, 2;
	xor.b32  	%r11471, %r11470, %r11469;
	cvt.u16.u32 	%rs80, %r11471;
	and.b16  	%rs79, %rs80, 3;
	setp.gt.s16 	%p119, %rs79, 1;
	@%p119 bra 	$L__BB0_279;
	setp.eq.s16 	%p121, %rs79, 0;
	@%p121 bra 	$L__BB0_276;
	bra.uni 	$L__BB0_277;
$L__BB0_276:
	add.s32 	%r11485, %r323, 2;
	shf.r.wrap.b32 	%r11486, %r316, %r316, %r11485;
	xor.b32  	%r56025, %r11486, %r56023;
	bra.uni 	$L__BB0_281;
$L__BB0_277:
	not.b32 	%r11480, %r316;
	shr.u32 	%r11481, %r322, 16;
	and.b32  	%r11482, %r11481, 15;
	add.s32 	%r11483, %r11482, 2;
	shf.r.wrap.b32 	%r11484, %r11480, %r11480, %r11483;
	add.s32 	%r56025, %r11484, %r56023;
	bra.uni 	$L__BB0_281;
$L__BB0_278:
	not.b32 	%r11475, %r316;
	shr.u32 	%r11476, %r322, 8;
	and.b32  	%r11477, %r11476, 15;
	add.s32 	%r11478, %r11477, 2;
	shf.r.wrap.b32 	%r11479, %r11475, %r11475, %r11478;
	and.b32  	%r56025, %r11479, %r56023;
	bra.uni 	$L__BB0_281;
$L__BB0_279:
	setp.eq.s16 	%p120, %rs79, 2;
	@%p120 bra 	$L__BB0_278;
	and.b32  	%r11472, %r322, 15;
	add.s32 	%r11473, %r11472, 2;
	shf.r.wrap.b32 	%r11474, %r316, %r316, %r11473;
	xor.b32  	%r56025, %r11474, %r56023;
$L__BB0_281:
	add.s32 	%r11487, %r330, %r56025;
	xor.b32  	%r336, %r316, %r11487;
	shr.u32 	%r11488, %r316, 8;
	and.b32  	%r11489, %r11488, 31;
	mov.b32 	%r11490, 1;
	shl.b32 	%r11491, %r11490, %r11489;
	not.b32 	%r11492, %r11491;
	and.b32  	%r11493, %r8, %r11492;
	or.b32  	%r11494, %r11491, %r8;
	xor.b32  	%r11495, %r11491, %r8;
	st.local.v4.u32 	[%rd14], {%r8, %r11493, %r11494, %r11495};
	shl.b32 	%r11496, %r316, 2;
	cvt.u64.u32 	%rd40, %r11496;
	and.b64  	%rd41, %rd40, 12;
	add.s64 	%rd42, %rd14, %rd41;
	ld.local.u32 	%r11497, [%rd42];
	shf.l.wrap.b32 	%r11498, %r11497, %r11497, 26;
	shf.l.wrap.b32 	%r11499, %r11497, %r11497, 21;
	xor.b32  	%r11500, %r11498, %r11499;
	shf.l.wrap.b32 	%r11501, %r11497, %r11497, 7;
	xor.b32  	%r11502, %r11500, %r11501;
	ld.const.u32 	%r11503, [hefty_gpu_blockHeader];
	add.s32 	%r11504, %r27, %r11503;
	ld.const.u32 	%r11505, [hefty_gpu_register+28];
	add.s32 	%r11506, %r11504, %r11505;
	add.s32 	%r11507, %r11506, %r321;
	add.s32 	%r341, %r11507, %r11502;
	shr.u32 	%r11508, %r336, 4;
	xor.b32  	%r342, %r11508, %r336;
	shr.u32 	%r11509, %r342, 24;
	and.b32  	%r343, %r11509, 15;
	shf.r.wrap.b32 	%r11510, %r336, %r336, %r343;
	xor.b32  	%r344, %r11510, %r324;
	shr.u32 	%r11511, %r344, 16;
	xor.b32  	%r11512, %r11511, %r344;
	shr.u32 	%r11513, %r11512, 12;
	shr.u32 	%r11514, %r11512, 4;
	shr.u32 	%r11515, %r11512, 8;
	xor.b32  	%r11516, %r11514, %r11513;
	xor.b32  	%r11517, %r11516, %r11515;
	xor.b32  	%r11518, %r11517, %r11512;
	shr.u32 	%r11519, %r11518, 2;
	xor.b32  	%r11520, %r11519, %r11518;
	cvt.u16.u32 	%rs82, %r11520;
	and.b16  	%rs81, %rs82, 3;
	setp.gt.s16 	%p122, %rs81, 1;
	@%p122 bra 	$L__BB0_286;
	setp.eq.s16 	%p124, %rs81, 0;
	@%p124 bra 	$L__BB0_283;
	bra.uni 	$L__BB0_284;
$L__BB0_283:
	add.s32 	%r11543, %r343, 1;
	shr.u32 	%r11544, %r336, %r11543;
	xor.b32  	%r11545, %r343, 31;
	shl.b32 	%r11546, %r336, %r11545;
	or.b32  	%r11547, %r11544, %r11546;
	xor.b32  	%r56026, %r11547, %r56024;
	bra.uni 	$L__BB0_288;
$L__BB0_284:
	not.b32 	%r11535, %r336;
	shr.u32 	%r11536, %r342, 16;
	and.b32  	%r11537, %r11536, 15;
	add.s32 	%r11538, %r11537, 1;
	shr.u32 	%r11539, %r11535, %r11538;
	xor.b32  	%r11540, %r11537, 31;
	shl.b32 	%r11541, %r11535, %r11540;
	or.b32  	%r11542, %r11539, %r11541;
	add.s32 	%r56026, %r11542, %r56024;
	bra.uni 	$L__BB0_288;
$L__BB0_285:
	not.b32 	%r11527, %r336;
	shr.u32 	%r11528, %r342, 8;
	and.b32  	%r11529, %r11528, 15;
	add.s32 	%r11530, %r11529, 1;
	shr.u32 	%r11531, %r11527, %r11530;
	xor.b32  	%r11532, %r11529, 31;
	shl.b32 	%r11533, %r11527, %r11532;
	or.b32  	%r11534, %r11531, %r11533;
	and.b32  	%r56026, %r11534, %r56024;
	bra.uni 	$L__BB0_288;
$L__BB0_286:
	setp.eq.s16 	%p123, %rs81, 2;
	@%p123 bra 	$L__BB0_285;
	and.b32  	%r11521, %r342, 15;
	add.s32 	%r11522, %r11521, 1;
	shr.u32 	%r11523, %r336, %r11522;
	xor.b32  	%r11524, %r11521, 31;
	shl.b32 	%r11525, %r336, %r11524;
	or.b32  	%r11526, %r11523, %r11525;
	xor.b32  	%r56026, %r11526, %r56024;
$L__BB0_288:
	xor.b32  	%r350, %r56026, %r344;
	shr.u32 	%r11548, %r350, 16;
	xor.b32  	%r11549, %r11548, %r350;
	shr.u32 	%r11550, %r11549, 12;
	shr.u32 	%r11551, %r11549, 4;
	shr.u32 	%r11552, %r11549, 8;
	xor.b32  	%r11553, %r11551, %r11550;
	xor.b32  	%r11554, %r11553, %r11552;
	xor.b32  	%r11555, %r11554, %r11549;
	shr.u32 	%r11556, %r11555, 2;
	xor.b32  	%r11557, %r11556, %r11555;
	cvt.u16.u32 	%rs84, %r11557;
	and.b16  	%rs83, %rs84, 3;
	setp.gt.s16 	%p125, %rs83, 1;
	@%p125 bra 	$L__BB0_293;
	setp.eq.s16 	%p127, %rs83, 0;
	@%p127 bra 	$L__BB0_290;
	bra.uni 	$L__BB0_291;
$L__BB0_290:
	add.s32 	%r11571, %r343, 2;
	shf.r.wrap.b32 	%r11572, %r336, %r336, %r11571;
	xor.b32  	%r56027, %r11572, %r56025;
	bra.uni 	$L__BB0_295;
$L__BB0_291:
	not.b32 	%r11566, %r336;
	shr.u32 	%r11567, %r342, 16;
	and.b32  	%r11568, %r11567, 15;
	add.s32 	%r11569, %r11568, 2;
	shf.r.wrap.b32 	%r11570, %r11566, %r11566, %r11569;
	add.s32 	%r56027, %r11570, %r56025;
	bra.uni 	$L__BB0_295;
$L__BB0_292:
	not.b32 	%r11561, %r336;
	shr.u32 	%r11562, %r342, 8;
	and.b32  	%r11563, %r11562, 15;
	add.s32 	%r11564, %r11563, 2;
	shf.r.wrap.b32 	%r11565, %r11561, %r11561, %r11564;
	and.b32  	%r56027, %r11565, %r56025;
	bra.uni 	$L__BB0_295;
$L__BB0_293:
	setp.eq.s16 	%p126, %rs83, 2;
	@%p126 bra 	$L__BB0_292;
	and.b32  	%r11558, %r342, 15;
	add.s32 	%r11559, %r11558, 2;
	shf.r.wrap.b32 	%r11560, %r336, %r336, %r11559;
	xor.b32  	%r56027, %r11560, %r56025;
$L__BB0_295:
	add.s32 	%r11573, %r350, %r56027;
	xor.b32  	%r356, %r336, %r11573;
	shr.u32 	%r11574, %r336, 8;
	and.b32  	%r11575, %r11574, 31;
	mov.b32 	%r11576, 1;
	shl.b32 	%r11577, %r11576, %r11575;
	not.b32 	%r11578, %r11577;
	and.b32  	%r11579, %r6, %r11578;
	or.b32  	%r11580, %r11577, %r6;
	xor.b32  	%r11581, %r11577, %r6;
	st.local.v4.u32 	[%rd13], {%r6, %r11579, %r11580, %r11581};
	shl.b32 	%r11582, %r336, 2;
	cvt.u64.u32 	%rd43, %r11582;
	and.b64  	%rd44, %rd43, 12;
	add.s64 	%rd45, %rd13, %rd44;
	ld.local.u32 	%r357, [%rd45];
	shr.u32 	%r11583, %r356, 4;
	xor.b32  	%r358, %r11583, %r356;
	shr.u32 	%r11584, %r358, 24;
	and.b32  	%r359, %r11584, 15;
	shf.r.wrap.b32 	%r11585, %r356, %r356, %r359;
	xor.b32  	%r360, %r11585, %r344;
	shr.u32 	%r11586, %r360, 16;
	xor.b32  	%r11587, %r11586, %r360;
	shr.u32 	%r11588, %r11587, 12;
	shr.u32 	%r11589, %r11587, 4;
	shr.u32 	%r11590, %r11587, 8;
	xor.b32  	%r11591, %r11589, %r11588;
	xor.b32  	%r11592, %r11591, %r11590;
	xor.b32  	%r11593, %r11592, %r11587;
	shr.u32 	%r11594, %r11593, 2;
	xor.b32  	%r11595, %r11594, %r11593;
	cvt.u16.u32 	%rs86, %r11595;
	and.b16  	%rs85, %rs86, 3;
	setp.gt.s16 	%p128, %rs85, 1;
	@%p128 bra 	$L__BB0_300;
	setp.eq.s16 	%p130, %rs85, 0;
	@%p130 bra 	$L__BB0_297;
	bra.uni 	$L__BB0_298;
$L__BB0_297:
	add.s32 	%r11618, %r359, 1;
	shr.u32 	%r11619, %r356, %r11618;
	xor.b32  	%r11620, %r359, 31;
	shl.b32 	%r11621, %r356, %r11620;
	or.b32  	%r11622, %r11619, %r11621;
	xor.b32  	%r56028, %r11622, %r56026;
	bra.uni 	$L__BB0_302;
$L__BB0_298:
	not.b32 	%r11610, %r356;
	shr.u32 	%r11611, %r358, 16;
	and.b32  	%r11612, %r11611, 15;
	add.s32 	%r11613, %r11612, 1;
	shr.u32 	%r11614, %r11610, %r11613;
	xor.b32  	%r11615, %r11612, 31;
	shl.b32 	%r11616, %r11610, %r11615;
	or.b32  	%r11617, %r11614, %r11616;
	add.s32 	%r56028, %r11617, %r56026;
	bra.uni 	$L__BB0_302;
$L__BB0_299:
	not.b32 	%r11602, %r356;
	shr.u32 	%r11603, %r358, 8;
	and.b32  	%r11604, %r11603, 15;
	add.s32 	%r11605, %r11604, 1;
	shr.u32 	%r11606, %r11602, %r11605;
	xor.b32  	%r11607, %r11604, 31;
	shl.b32 	%r11608, %r11602, %r11607;
	or.b32  	%r11609, %r11606, %r11608;
	and.b32  	%r56028, %r11609, %r56026;
	bra.uni 	$L__BB0_302;
$L__BB0_300:
	setp.eq.s16 	%p129, %rs85, 2;
	@%p129 bra 	$L__BB0_299;
	and.b32  	%r11596, %r358, 15;
	add.s32 	%r11597, %r11596, 1;
	shr.u32 	%r11598, %r356, %r11597;
	xor.b32  	%r11599, %r11596, 31;
	shl.b32 	%r11600, %r356, %r11599;
	or.b32  	%r11601, %r11598, %r11600;
	xor.b32  	%r56028, %r11601, %r56026;
$L__BB0_302:
	xor.b32  	%r366, %r56028, %r360;
	shr.u32 	%r11623, %r366, 16;
	xor.b32  	%r11624, %r11623, %r366;
	shr.u32 	%r11625, %r11624, 12;
	shr.u32 	%r11626, %r11624, 4;
	shr.u32 	%r11627, %r11624, 8;
	xor.b32  	%r11628, %r11626, %r11625;
	xor.b32  	%r11629, %r11628, %r11627;
	xor.b32  	%r11630, %r11629, %r11624;
	shr.u32 	%r11631, %r11630, 2;
	xor.b32  	%r11632, %r11631, %r11630;
	cvt.u16.u32 	%rs88, %r11632;
	and.b16  	%rs87, %rs88, 3;
	setp.gt.s16 	%p131, %rs87, 1;
	@%p131 bra 	$L__BB0_307;
	setp.eq.s16 	%p133, %rs87, 0;
	@%p133 bra 	$L__BB0_304;
	bra.uni 	$L__BB0_305;
$L__BB0_304:
	add.s32 	%r11646, %r359, 2;
	shf.r.wrap.b32 	%r11647, %r356, %r356, %r11646;
	xor.b32  	%r56029, %r11647, %r56027;
	bra.uni 	$L__BB0_309;
$L__BB0_305:
	not.b32 	%r11641, %r356;
	shr.u32 	%r11642, %r358, 16;
	and.b32  	%r11643, %r11642, 15;
	add.s32 	%r11644, %r11643, 2;
	shf.r.wrap.b32 	%r11645, %r11641, %r11641, %r11644;
	add.s32 	%r56029, %r11645, %r56027;
	bra.uni 	$L__BB0_309;
$L__BB0_306:
	not.b32 	%r11636, %r356;
	shr.u32 	%r11637, %r358, 8;
	and.b32  	%r11638, %r11637, 15;
	add.s32 	%r11639, %r11638, 2;
	shf.r.wrap.b32 	%r11640, %r11636, %r11636, %r11639;
	and.b32  	%r56029, %r11640, %r56027;
	bra.uni 	$L__BB0_309;
$L__BB0_307:
	setp.eq.s16 	%p132, %rs87, 2;
	@%p132 bra 	$L__BB0_306;
	and.b32  	%r11633, %r358, 15;
	add.s32 	%r11634, %r11633, 2;
	shf.r.wrap.b32 	%r11635, %r356, %r356, %r11634;
	xor.b32  	%r56029, %r11635, %r56027;
$L__BB0_309:
	add.s32 	%r11648, %r366, %r56029;
	xor.b32  	%r372, %r356, %r11648;
	shr.u32 	%r11649, %r356, 8;
	and.b32  	%r11650, %r11649, 31;
	mov.b32 	%r11651, 1;
	shl.b32 	%r11652, %r11651, %r11650;
	not.b32 	%r11653, %r11652;
	and.b32  	%r11654, %r5, %r11653;
	or.b32  	%r11655, %r11652, %r5;
	xor.b32  	%r11656, %r11652, %r5;
	st.local.v4.u32 	[%rd12], {%r5, %r11654, %r11655, %r11656};
	shl.b32 	%r11657, %r356, 2;
	cvt.u64.u32 	%rd46, %r11657;
	and.b64  	%rd47, %rd46, 12;
	add.s64 	%rd48, %rd12, %rd47;
	ld.local.u32 	%r377, [%rd48];
	shr.u32 	%r11658, %r372, 4;
	xor.b32  	%r378, %r11658, %r372;
	shr.u32 	%r11659, %r378, 24;
	and.b32  	%r379, %r11659, 15;
	shf.r.wrap.b32 	%r11660, %r372, %r372, %r379;
	xor.b32  	%r380, %r11660, %r360;
	shr.u32 	%r11661, %r380, 16;
	xor.b32  	%r11662, %r11661, %r380;
	shr.u32 	%r11663, %r11662, 12;
	shr.u32 	%r11664, %r11662, 4;
	shr.u32 	%r11665, %r11662, 8;
	xor.b32  	%r11666, %r11664, %r11663;
	xor.b32  	%r11667, %r11666, %r11665;
	xor.b32  	%r11668, %r11667, %r11662;
	shr.u32 	%r11669, %r11668, 2;
	xor.b32  	%r11670, %r11669, %r11668;
	cvt.u16.u32 	%rs90, %r11670;
	and.b16  	%rs89, %rs90, 3;
	setp.gt.s16 	%p134, %rs89, 1;
	@%p134 bra 	$L__BB0_314;
	setp.eq.s16 	%p136, %rs89, 0;
	@%p136 bra 	$L__BB0_311;
	bra.uni 	$L__BB0_312;
$L__BB0_311:
	add.s32 	%r11693, %r379, 1;
	shr.u32 	%r11694, %r372, %r11693;
	xor.b32  	%r11695, %r379, 31;
	shl.b32 	%r11696, %r372, %r11695;
	or.b32  	%r11697, %r11694, %r11696;
	xor.b32  	%r56030, %r11697, %r56028;
	bra.uni 	$L__BB0_316;
$L__BB0_312:
	not.b32 	%r11685, %r372;
	shr.u32 	%r11686, %r378, 16;
	and.b32  	%r11687, %r11686, 15;
	add.s32 	%r11688, %r11687, 1;
	shr.u32 	%r11689, %r11685, %r11688;
	xor.b32  	%r11690, %r11687, 31;
	shl.b32 	%r11691, %r11685, %r11690;
	or.b32  	%r11692, %r11689, %r11691;
	add.s32 	%r56030, %r11692, %r56028;
	bra.uni 	$L__BB0_316;
$L__BB0_313:
	not.b32 	%r11677, %r372;
	shr.u32 	%r11678, %r378, 8;
	and.b32  	%r11679, %r11678, 15;
	add.s32 	%r11680, %r11679, 1;
	shr.u32 	%r11681, %r11677, %r11680;
	xor.b32  	%r11682, %r11679, 31;
	shl.b32 	%r11683, %r11677, %r11682;
	or.b32  	%r11684, %r11681, %r11683;
	and.b32  	%r56030, %r11684, %r56028;
	bra.uni 	$L__BB0_316;
$L__BB0_314:
	setp.eq.s16 	%p135, %rs89, 2;
	@%p135 bra 	$L__BB0_313;
	and.b32  	%r11671, %r378, 15;
	add.s32 	%r11672, %r11671, 1;
	shr.u32 	%r11673, %r372, %r11672;
	xor.b32  	%r11674, %r11671, 31;
	shl.b32 	%r11675, %r372, %r11674;
	or.b32  	%r11676, %r11673, %r11675;
	xor.b32  	%r56030, %r11676, %r56028;
$L__BB0_316:
	xor.b32  	%r386, %r56030, %r380;
	shr.u32 	%r11698, %r386, 16;
	xor.b32  	%r11699, %r11698, %r386;
	shr.u32 	%r11700, %r11699, 12;
	shr.u32 	%r11701, %r11699, 4;
	shr.u32 	%r11702, %r11699, 8;
	xor.b32  	%r11703, %r11701, %r11700;
	xor.b32  	%r11704, %r11703, %r11702;
	xor.b32  	%r11705, %r11704, %r11699;
	shr.u32 	%r11706, %r11705, 2;
	xor.b32  	%r11707, %r11706, %r11705;
	cvt.u16.u32 	%rs92, %r11707;
	and.b16  	%rs91, %rs92, 3;
	setp.gt.s16 	%p137, %rs91, 1;
	@%p137 bra 	$L__BB0_321;
	setp.eq.s16 	%p139, %rs91, 0;
	@%p139 bra 	$L__BB0_318;
	bra.uni 	$L__BB0_319;
$L__BB0_318:
	add.s32 	%r11721, %r379, 2;
	shf.r.wrap.b32 	%r11722, %r372, %r372, %r11721;
	xor.b32  	%r56031, %r11722, %r56029;
	bra.uni 	$L__BB0_323;
$L__BB0_319:
	not.b32 	%r11716, %r372;
	shr.u32 	%r11717, %r378, 16;
	and.b32  	%r11718, %r11717, 15;
	add.s32 	%r11719, %r11718, 2;
	shf.r.wrap.b32 	%r11720, %r11716, %r11716, %r11719;
	add.s32 	%r56031, %r11720, %r56029;
	bra.uni 	$L__BB0_323;
$L__BB0_320:
	not.b32 	%r11711, %r372;
	shr.u32 	%r11712, %r378, 8;
	and.b32  	%r11713, %r11712, 15;
	add.s32 	%r11714, %r11713, 2;
	shf.r.wrap.b32 	%r11715, %r11711, %r11711, %r11714;
	and.b32  	%r56031, %r11715, %r56029;
	bra.uni 	$L__BB0_323;
$L__BB0_321:
	setp.eq.s16 	%p138, %rs91, 2;
	@%p138 bra 	$L__BB0_320;
	and.b32  	%r11708, %r378, 15;
	add.s32 	%r11709, %r11708, 2;
	shf.r.wrap.b32 	%r11710, %r372, %r372, %r11709;
	xor.b32  	%r56031, %r11710, %r56029;
$L__BB0_323:
	add.s32 	%r11723, %r386, %r56031;
	xor.b32  	%r392, %r372, %r11723;
	shr.u32 	%r11724, %r372, 8;
	and.b32  	%r11725, %r11724, 31;
	mov.b32 	%r11726, 1;
	shl.b32 	%r11727, %r11726, %r11725;
	not.b32 	%r11728, %r11727;
	and.b32  	%r11729, %r4, %r11728;
	or.b32  	%r11730, %r11727, %r4;
	xor.b32  	%r11731, %r11727, %r4;
	st.local.v4.u32 	[%rd11], {%r4, %r11729, %r11730, %r11731};
	shl.b32 	%r11732, %r372, 2;
	cvt.u64.u32 	%rd49, %r11732;
	and.b64  	%rd50, %rd49, 12;
	add.s64 	%rd51, %rd11, %rd50;
	ld.local.u32 	%r11733, [%rd51];
	or.b32  	%r11734, %r377, %r357;
	and.b32  	%r11735, %r11733, %r11734;
	and.b32  	%r11736, %r377, %r357;
	or.b32  	%r397, %r11735, %r11736;
	shr.u32 	%r11737, %r392, 4;
	xor.b32  	%r398, %r11737, %r392;
	shr.u32 	%r11738, %r398, 24;
	and.b32  	%r399, %r11738, 15;
	shf.r.wrap.b32 	%r11739, %r392, %r392, %r399;
	xor.b32  	%r400, %r11739, %r380;
	shr.u32 	%r11740, %r400, 16;
	xor.b32  	%r11741, %r11740, %r400;
	shr.u32 	%r11742, %r11741, 12;
	shr.u32 	%r11743, %r11741, 4;
	shr.u32 	%r11744, %r11741, 8;
	xor.b32  	%r11745, %r11743, %r11742;
	xor.b32  	%r11746, %r11745, %r11744;
	xor.b32  	%r11747, %r11746, %r11741;
	shr.u32 	%r11748, %r11747, 2;
	xor.b32  	%r11749, %r11748, %r11747;
	cvt.u16.u32 	%rs94, %r11749;
	and.b16  	%rs93, %rs94, 3;
	setp.gt.s16 	%p140, %rs93, 1;
	@%p140 bra 	$L__BB0_328;
	setp.eq.s16 	%p142, %rs93, 0;
	@%p142 bra 	$L__BB0_325;
	bra.uni 	$L__BB0_326;
$L__BB0_325:
	add.s32 	%r11772, %r399, 1;
	shr.u32 	%r11773, %r392, %r11772;
	xor.b32  	%r11774, %r399, 31;
	shl.b32 	%r11775, %r392, %r11774;
	or.b32  	%r11776, %r11773, %r11775;
	xor.b32  	%r56032, %r11776, %r56030;
	bra.uni 	$L__BB0_330;
$L__BB0_326:
	not.b32 	%r11764, %r392;
	shr.u32 	%r11765, %r398, 16;
	and.b32  	%r11766, %r11765, 15;
	add.s32 	%r11767, %r11766, 1;
	shr.u32 	%r11768, %r11764, %r11767;
	xor.b32  	%r11769, %r11766, 31;
	shl.b32 	%r11770, %r11764, %r11769;
	or.b32  	%r11771, %r11768, %r11770;
	add.s32 	%r56032, %r11771, %r56030;
	bra.uni 	$L__BB0_330;
$L__BB0_327:
	not.b32 	%r11756, %r392;
	shr.u32 	%r11757, %r398, 8;
	and.b32  	%r11758, %r11757, 15;
	add.s32 	%r11759, %r11758, 1;
	shr.u32 	%r11760, %r11756, %r11759;
	xor.b32  	%r11761, %r11758, 31;
	shl.b32 	%r11762, %r11756, %r11761;
	or.b32  	%r11763, %r11760, %r11762;
	and.b32  	%r56032, %r11763, %r56030;
	bra.uni 	$L__BB0_330;
$L__BB0_328:
	setp.eq.s16 	%p141, %rs93, 2;
	@%p141 bra 	$L__BB0_327;
	and.b32  	%r11750, %r398, 15;
	add.s32 	%r11751, %r11750, 1;
	shr.u32 	%r11752, %r392, %r11751;
	xor.b32  	%r11753, %r11750, 31;
	shl.b32 	%r11754, %r392, %r11753;
	or.b32  	%r11755, %r11752, %r11754;
	xor.b32  	%r56032, %r11755, %r56030;
$L__BB0_330:
	xor.b32  	%r406, %r56032, %r400;
	shr.u32 	%r11777, %r406, 16;
	xor.b32  	%r11778, %r11777, %r406;
	shr.u32 	%r11779, %r11778, 12;
	shr.u32 	%r11780, %r11778, 4;
	shr.u32 	%r11781, %r11778, 8;
	xor.b32  	%r11782, %r11780, %r11779;
	xor.b32  	%r11783, %r11782, %r11781;
	xor.b32  	%r11784, %r11783, %r11778;
	shr.u32 	%r11785, %r11784, 2;
	xor.b32  	%r11786, %r11785, %r11784;
	cvt.u16.u32 	%rs96, %r11786;
	and.b16  	%rs95, %rs96, 3;
	setp.gt.s16 	%p143, %rs95, 1;
	@%p143 bra 	$L__BB0_335;
	setp.eq.s16 	%p145, %rs95, 0;
	@%p145 bra 	$L__BB0_332;
	bra.uni 	$L__BB0_333;
$L__BB0_332:
	add.s32 	%r11800, %r399, 2;
	shf.r.wrap.b32 	%r11801, %r392, %r392, %r11800;
	xor.b32  	%r56033, %r11801, %r56031;
	bra.uni 	$L__BB0_337;
$L__BB0_333:
	not.b32 	%r11795, %r392;
	shr.u32 	%r11796, %r398, 16;
	and.b32  	%r11797, %r11796, 15;
	add.s32 	%r11798, %r11797, 2;
	shf.r.wrap.b32 	%r11799, %r11795, %r11795, %r11798;
	add.s32 	%r56033, %r11799, %r56031;
	bra.uni 	$L__BB0_337;
$L__BB0_334:
	not.b32 	%r11790, %r392;
	shr.u32 	%r11791, %r398, 8;
	and.b32  	%r11792, %r11791, 15;
	add.s32 	%r11793, %r11792, 2;
	shf.r.wrap.b32 	%r11794, %r11790, %r11790, %r11793;
	and.b32  	%r56033, %r11794, %r56031;
	bra.uni 	$L__BB0_337;
$L__BB0_335:
	setp.eq.s16 	%p144, %rs95, 2;
	@%p144 bra 	$L__BB0_334;
	and.b32  	%r11787, %r398, 15;
	add.s32 	%r11788, %r11787, 2;
	shf.r.wrap.b32 	%r11789, %r392, %r392, %r11788;
	xor.b32  	%r56033, %r11789, %r56031;
$L__BB0_337:
	add.s32 	%r11802, %r406, %r56033;
	xor.b32  	%r412, %r392, %r11802;
	shr.u32 	%r11803, %r392, 8;
	and.b32  	%r11804, %r11803, 31;
	mov.b32 	%r11805, 1;
	shl.b32 	%r11806, %r11805, %r11804;
	not.b32 	%r11807, %r11806;
	and.b32  	%r11808, %r4, %r11807;
	or.b32  	%r11809, %r11806, %r4;
	xor.b32  	%r11810, %r11806, %r4;
	st.local.v4.u32 	[%rd10], {%r4, %r11808, %r11809, %r11810};
	shl.b32 	%r11811, %r392, 2;
	cvt.u64.u32 	%rd52, %r11811;
	and.b64  	%rd53, %rd52, 12;
	add.s64 	%rd54, %rd10, %rd53;
	ld.local.u32 	%r413, [%rd54];
	shr.u32 	%r11812, %r412, 4;
	xor.b32  	%r414, %r11812, %r412;
	shr.u32 	%r11813, %r414, 24;
	and.b32  	%r415, %r11813, 15;
	shf.r.wrap.b32 	%r11814, %r412, %r412, %r415;
	xor.b32  	%r416, %r11814, %r400;
	shr.u32 	%r11815, %r416, 16;
	xor.b32  	%r11816, %r11815, %r416;
	shr.u32 	%r11817, %r11816, 12;
	shr.u32 	%r11818, %r11816, 4;
	shr.u32 	%r11819, %r11816, 8;
	xor.b32  	%r11820, %r11818, %r11817;
	xor.b32  	%r11821, %r11820, %r11819;
	xor.b32  	%r11822, %r11821, %r11816;
	shr.u32 	%r11823, %r11822, 2;
	xor.b32  	%r11824, %r11823, %r11822;
	cvt.u16.u32 	%rs98, %r11824;
	and.b16  	%rs97, %rs98, 3;
	setp.gt.s16 	%p146, %rs97, 1;
	@%p146 bra 	$L__BB0_342;
	setp.eq.s16 	%p148, %rs97, 0;
	@%p148 bra 	$L__BB0_339;
	bra.uni 	$L__BB0_340;
$L__BB0_339:
	add.s32 	%r11847, %r415, 1;
	shr.u32 	%r11848, %r412, %r11847;
	xor.b32  	%r11849, %r415, 31;
	shl.b32 	%r11850, %r412, %r11849;
	or.b32  	%r11851, %r11848, %r11850;
	xor.b32  	%r56034, %r11851, %r56032;
	bra.uni 	$L__BB0_344;
$L__BB0_340:
	not.b32 	%r11839, %r412;
	shr.u32 	%r11840, %r414, 16;
	and.b32  	%r11841, %r11840, 15;
	add.s32 	%r11842, %r11841, 1;
	shr.u32 	%r11843, %r11839, %r11842;
	xor.b32  	%r11844, %r11841, 31;
	shl.b32 	%r11845, %r11839, %r11844;
	or.b32  	%r11846, %r11843, %r11845;
	add.s32 	%r56034, %r11846, %r56032;
	bra.uni 	$L__BB0_344;
$L__BB0_341:
	not.b32 	%r11831, %r412;
	shr.u32 	%r11832, %r414, 8;
	and.b32  	%r11833, %r11832, 15;
	add.s32 	%r11834, %r11833, 1;
	shr.u32 	%r11835, %r11831, %r11834;
	xor.b32  	%r11836, %r11833, 31;
	shl.b32 	%r11837, %r11831, %r11836;
	or.b32  	%r11838, %r11835, %r11837;
	and.b32  	%r56034, %r11838, %r56032;
	bra.uni 	$L__BB0_344;
$L__BB0_342:
	setp.eq.s16 	%p147, %rs97, 2;
	@%p147 bra 	$L__BB0_341;
	and.b32  	%r11825, %r414, 15;
	add.s32 	%r11826, %r11825, 1;
	shr.u32 	%r11827, %r412, %r11826;
	xor.b32  	%r11828, %r11825, 31;
	shl.b32 	%r11829, %r412, %r11828;
	or.b32  	%r11830, %r11827, %r11829;
	xor.b32  	%r56034, %r11830, %r56032;
$L__BB0_344:
	xor.b32  	%r422, %r56034, %r416;
	shr.u32 	%r11852, %r422, 16;
	xor.b32  	%r11853, %r11852, %r422;
	shr.u32 	%r11854, %r11853, 12;
	shr.u32 	%r11855, %r11853, 4;
	shr.u32 	%r11856, %r11853, 8;
	xor.b32  	%r11857, %r11855, %r11854;
	xor.b32  	%r11858, %r11857, %r11856;
	xor.b32  	%r11859, %r11858, %r11853;
	shr.u32 	%r11860, %r11859, 2;
	xor.b32  	%r11861, %r11860, %r11859;
	cvt.u16.u32 	%rs100, %r11861;
	and.b16  	%rs99, %rs100, 3;
	setp.gt.s16 	%p149, %rs99, 1;
	@%p149 bra 	$L__BB0_349;
	setp.eq.s16 	%p151, %rs99, 0;
	@%p151 bra 	$L__BB0_346;
	bra.uni 	$L__BB0_347;
$L__BB0_346:
	add.s32 	%r11875, %r415, 2;
	shf.r.wrap.b32 	%r11876, %r412, %r412, %r11875;
	xor.b32  	%r56035, %r11876, %r56033;
	bra.uni 	$L__BB0_351;
$L__BB0_347:
	not.b32 	%r11870, %r412;
	shr.u32 	%r11871, %r414, 16;
	and.b32  	%r11872, %r11871, 15;
	add.s32 	%r11873, %r11872, 2;
	shf.r.wrap.b32 	%r11874, %r11870, %r11870, %r11873;
	add.s32 	%r56035, %r11874, %r56033;
	bra.uni 	$L__BB0_351;
$L__BB0_348:
	not.b32 	%r11865, %r412;
	shr.u32 	%r11866, %r414, 8;
	and.b32  	%r11867, %r11866, 15;
	add.s32 	%r11868, %r11867, 2;
	shf.r.wrap.b32 	%r11869, %r11865, %r11865, %r11868;
	and.b32  	%r56035, %r11869, %r56033;
	bra.uni 	$L__BB0_351;
$L__BB0_349:
	setp.eq.s16 	%p150, %rs99, 2;
	@%p150 bra 	$L__BB0_348;
	and.b32  	%r11862, %r414, 15;
	add.s32 	%r11863, %r11862, 2;
	shf.r.wrap.b32 	%r11864, %r412, %r412, %r11863;
	xor.b32  	%r56035, %r11864, %r56033;
$L__BB0_351:
	add.s32 	%r11877, %r422, %r56035;
	xor.b32  	%r11878, %r412, %r11877;
	shr.u32 	%r11879, %r412, 8;
	and.b32  	%r11880, %r11879, 31;
	mov.b32 	%r11881, 1;
	shl.b32 	%r11882, %r11881, %r11880;
	not.b32 	%r11883, %r11882;
	and.b32  	%r11884, %r341, %r11883;
	or.b32  	%r11885, %r11882, %r341;
	xor.b32  	%r11886, %r11882, %r341;
	st.local.v4.u32 	[%rd9], {%r341, %r11884, %r11885, %r11886};
	shl.b32 	%r11887, %r412, 2;
	cvt.u64.u32 	%rd55, %r11887;
	and.b64  	%rd56, %rd55, 12;
	add.s64 	%rd57, %rd9, %rd56;
	ld.local.u32 	%r11888, [%rd57];
	add.s32 	%r11889, %r397, %r341;
	shf.l.wrap.b32 	%r11890, %r413, %r413, 10;
	shf.l.wrap.b32 	%r11891, %r413, %r413, 19;
	shf.l.wrap.b32 	%r11892, %r413, %r413, 30;
	xor.b32  	%r11893, %r11892, %r11891;
	xor.b32  	%r11894, %r11893, %r11890;
	add.s32 	%r428, %r11889, %r11894;
	ld.const.u32 	%r11895, [hefty_gpu_register+12];
	add.s32 	%r429, %r11895, %r11888;
	xor.b32  	%r11896, %r6, %r11878;
	xor.b32  	%r430, %r11896, %r10;
	shr.u32 	%r11897, %r430, 4;
	xor.b32  	%r431, %r11897, %r430;
	shr.u32 	%r11898, %r431, 24;
	and.b32  	%r432, %r11898, 15;
	shf.r.wrap.b32 	%r11899, %r430, %r430, %r432;
	xor.b32  	%r433, %r11899, %r416;
	shr.u32 	%r11900, %r433, 16;
	xor.b32  	%r11901, %r11900, %r433;
	shr.u32 	%r11902, %r11901, 12;
	shr.u32 	%r11903, %r11901, 4;
	shr.u32 	%r11904, %r11901, 8;
	xor.b32  	%r11905, %r11903, %r11902;
	xor.b32  	%r11906, %r11905, %r11904;
	xor.b32  	%r11907, %r11906, %r11901;
	shr.u32 	%r11908, %r11907, 2;
	xor.b32  	%r11909, %r11908, %r11907;
	cvt.u16.u32 	%rs102, %r11909;
	and.b16  	%rs101, %rs102, 3;
	setp.gt.s16 	%p152, %rs101, 1;
	@%p152 bra 	$L__BB0_354;
	setp.eq.s16 	%p154, %rs101, 0;
	@%p154 bra 	$L__BB0_357;
	not.b32 	%r11924, %r430;
	shr.u32 	%r11925, %r431, 16;
	and.b32  	%r11926, %r11925, 15;
	add.s32 	%r11927, %r11926, 1;
	shr.u32 	%r11928, %r11924, %r11927;
	xor.b32  	%r11929, %r11926, 31;
	shl.b32 	%r11930, %r11924, %r11929;
	or.b32  	%r11931, %r11928, %r11930;
	add.s32 	%r56036, %r11931, %r56034;
	bra.uni 	$L__BB0_358;
$L__BB0_354:
	setp.eq.s16 	%p153, %rs101, 2;
	@%p153 bra 	$L__BB0_356;
	and.b32  	%r11910, %r431, 15;
	add.s32 	%r11911, %r11910, 1;
	shr.u32 	%r11912, %r430, %r11911;
	xor.b32  	%r11913, %r11910, 31;
	shl.b32 	%r11914, %r430, %r11913;
	or.b32  	%r11915, %r11912, %r11914;
	xor.b32  	%r56036, %r11915, %r56034;
	bra.uni 	$L__BB0_358;
$L__BB0_356:
	not.b32 	%r11916, %r430;
	shr.u32 	%r11917, %r431, 8;
	and.b32  	%r11918, %r11917, 15;
	add.s32 	%r11919, %r11918, 1;
	shr.u32 	%r11920, %r11916, %r11919;
	xor.b32  	%r11921, %r11918, 31;
	shl.b32 	%r11922, %r11916, %r11921;
	or.b32  	%r11923, %r11920, %r11922;
	and.b32  	%r56036, %r11923, %r56034;
	bra.uni 	$L__BB0_358;
$L__BB0_357:
	add.s32 	%r11932, %r432, 1;
	shr.u32 	%r11933, %r430, %r11932;
	xor.b32  	%r11934, %r432, 31;
	shl.b32 	%r11935, %r430, %r11934;
	or.b32  	%r11936, %r11933, %r11935;
	xor.b32  	%r56036, %r11936, %r56034;
$L__BB0_358:
	xor.b32  	%r439, %r56036, %r433;
	shr.u32 	%r11937, %r439, 16;
	xor.b32  	%r11938, %r11937, %r439;
	shr.u32 	%r11939, %r11938, 12;
	shr.u32 	%r11940, %r11938, 4;
	shr.u32 	%r11941, %r11938, 8;
	xor.b32  	%r11942, %r11940, %r11939;
	xor.b32  	%r11943, %r11942, %r11941;
	xor.b32  	%r11944, %r11943, %r11938;
	shr.u32 	%r11945, %r11944, 2;
	xor.b32  	%r11946, %r11945, %r11944;
	cvt.u16.u32 	%rs104, %r11946;
	and.b16  	%rs103, %rs104, 3;
	setp.gt.s16 	%p155, %rs103, 1;
	@%p155 bra 	$L__BB0_361;
	setp.eq.s16 	%p157, %rs103, 0;
	@%p157 bra 	$L__BB0_364;
	not.b32 	%r11955, %r430;
	shr.u32 	%r11956, %r431, 16;
	and.b32  	%r11957, %r11956, 15;
	add.s32 	%r11958, %r11957, 2;
	shf.r.wrap.b32 	%r11959, %r11955, %r11955, %r11958;
	add.s32 	%r56037, %r11959, %r56035;
	bra.uni 	$L__BB0_365;
$L__BB0_361:
	setp.eq.s16 	%p156, %rs103, 2;
	@%p156 bra 	$L__BB0_363;
	and.b32  	%r11947, %r431, 15;
	add.s32 	%r11948, %r11947, 2;
	shf.r.wrap.b32 	%r11949, %r430, %r430, %r11948;
	xor.b32  	%r56037, %r11949, %r56035;
	bra.uni 	$L__BB0_365;
$L__BB0_363:
	not.b32 	%r11950, %r430;
	shr.u32 	%r11951, %r431, 8;
	and.b32  	%r11952, %r11951, 15;
	add.s32 	%r11953, %r11952, 2;
	shf.r.wrap.b32 	%r11954, %r11950, %r11950, %r11953;
	and.b32  	%r56037, %r11954, %r56035;
	bra.uni 	$L__BB0_365;
$L__BB0_364:
	add.s32 	%r11960, %r432, 2;
	shf.r.wrap.b32 	%r11961, %r430, %r430, %r11960;
	xor.b32  	%r56037, %r11961, %r56035;
$L__BB0_365:
	add.s32 	%r11962, %r439, %r56037;
	xor.b32  	%r445, %r430, %r11962;
	shr.u32 	%r11963, %r445, 4;
	xor.b32  	%r446, %r11963, %r445;
	shr.u32 	%r11964, %r446, 24;
	and.b32  	%r447, %r11964, 15;
	shf.r.wrap.b32 	%r11965, %r445, %r445, %r447;
	xor.b32  	%r448, %r11965, %r433;
	shr.u32 	%r11966, %r448, 16;
	xor.b32  	%r11967, %r11966, %r448;
	shr.u32 	%r11968, %r11967, 12;
	shr.u32 	%r11969, %r11967, 4;
	shr.u32 	%r11970, %r11967, 8;
	xor.b32  	%r11971, %r11969, %r11968;
	xor.b32  	%r11972, %r11971, %r11970;
	xor.b32  	%r11973, %r11972, %r11967;
	shr.u32 	%r11974, %r11973, 2;
	xor.b32  	%r11975, %r11974, %r11973;
	cvt.u16.u32 	%rs106, %r11975;
	and.b16  	%rs105, %rs106, 3;
	setp.gt.s16 	%p158, %rs105, 1;
	@%p158 bra 	$L__BB0_368;
	setp.eq.s16 	%p160, %rs105, 0;
	@%p160 bra 	$L__BB0_371;
	not.b32 	%r11990, %r445;
	shr.u32 	%r11991, %r446, 16;
	and.b32  	%r11992, %r11991, 15;
	add.s32 	%r11993, %r11992, 1;
	shr.u32 	%r11994, %r11990, %r11993;
	xor.b32  	%r11995, %r11992, 31;
	shl.b32 	%r11996, %r11990, %r11995;
	or.b32  	%r11997, %r11994, %r11996;
	add.s32 	%r56038, %r11997, %r56036;
	bra.uni 	$L__BB0_372;
$L__BB0_368:
	setp.eq.s16 	%p159, %rs105, 2;
	@%p159 bra 	$L__BB0_370;
	and.b32  	%r11976, %r446, 15;
	add.s32 	%r11977, %r11976, 1;
	shr.u32 	%r11978, %r445, %r11977;
	xor.b32  	%r11979, %r11976, 31;
	shl.b32 	%r11980, %r445, %r11979;
	or.b32  	%r11981, %r11978, %r11980;
	xor.b32  	%r56038, %r11981, %r56036;
	bra.uni 	$L__BB0_372;
$L__BB0_370:
	not.b32 	%r11982, %r445;
	shr.u32 	%r11983, %r446, 8;
	and.b32  	%r11984, %r11983, 15;
	add.s32 	%r11985, %r11984, 1;
	shr.u32 	%r11986, %r11982, %r11985;
	xor.b32  	%r11987, %r11984, 31;
	shl.b32 	%r11988, %r11982, %r11987;
	or.b32  	%r11989, %r11986, %r11988;
	and.b32  	%r56038, %r11989, %r56036;
	bra.uni 	$L__BB0_372;
$L__BB0_371:
	add.s32 	%r11998, %r447, 1;
	shr.u32 	%r11999, %r445, %r11998;
	xor.b32  	%r12000, %r447, 31;
	shl.b32 	%r12001, %r445, %r12000;
	or.b32  	%r12002, %r11999, %r12001;
	xor.b32  	%r56038, %r12002, %r56036;
$L__BB0_372:
	xor.b32  	%r454, %r56038, %r448;
	shr.u32 	%r12003, %r454, 16;
	xor.b32  	%r12004, %r12003, %r454;
	shr.u32 	%r12005, %r12004, 12;
	shr.u32 	%r12006, %r12004, 4;
	shr.u32 	%r12007, %r12004, 8;
	xor.b32  	%r12008, %r12006, %r12005;
	xor.b32  	%r12009, %r12008, %r12007;
	xor.b32  	%r12010, %r12009, %r12004;
	shr.u32 	%r12011, %r12010, 2;
	xor.b32  	%r12012, %r12011, %r12010;
	cvt.u16.u32 	%rs108, %r12012;
	and.b16  	%rs107, %rs108, 3;
	setp.gt.s16 	%p161, %rs107, 1;
	@%p161 bra 	$L__BB0_375;
	setp.eq.s16 	%p163, %rs107, 0;
	@%p163 bra 	$L__BB0_378;
	not.b32 	%r12021, %r445;
	shr.u32 	%r12022, %r446, 16;
	and.b32  	%r12023, %r12022, 15;
	add.s32 	%r12024, %r12023, 2;
	shf.r.wrap.b32 	%r12025, %r12021, %r12021, %r12024;
	add.s32 	%r56039, %r12025, %r56037;
	bra.uni 	$L__BB0_379;
$L__BB0_375:
	setp.eq.s16 	%p162, %rs107, 2;
	@%p162 bra 	$L__BB0_377;
	and.b32  	%r12013, %r446, 15;
	add.s32 	%r12014, %r12013, 2;
	shf.r.wrap.b32 	%r12015, %r445, %r445, %r12014;
	xor.b32  	%r56039, %r12015, %r56037;
	bra.uni 	$L__BB0_379;
$L__BB0_377:
	not.b32 	%r12016, %r445;
	shr.u32 	%r12017, %r446, 8;
	and.b32  	%r12018, %r12017, 15;
	add.s32 	%r12019, %r12018, 2;
	shf.r.wrap.b32 	%r12020, %r12016, %r12016, %r12019;
	and.b32  	%r56039, %r12020, %r56037;
	bra.uni 	$L__BB0_379;
$L__BB0_378:
	add.s32 	%r12026, %r447, 2;
	shf.r.wrap.b32 	%r12027, %r445, %r445, %r12026;
	xor.b32  	%r56039, %r12027, %r56037;
$L__BB0_379:
	add.s32 	%r12028, %r454, %r56039;
	xor.b32  	%r460, %r445, %r12028;
	shr.u32 	%r12029, %r445, 8;
	and.b32  	%r12030, %r12029, 31;
	mov.b32 	%r12031, 1;
	shl.b32 	%r12032, %r12031, %r12030;
	not.b32 	%r12033, %r12032;
	and.b32  	%r12034, %r9, %r12033;
	or.b32  	%r12035, %r12032, %r9;
	xor.b32  	%r12036, %r12032, %r9;
	st.local.v4.u32 	[%rd16], {%r9, %r12034, %r12035, %r12036};
	shl.b32 	%r12037, %r445, 2;
	cvt.u64.u32 	%rd58, %r12037;
	and.b64  	%rd59, %rd58, 12;
	add.s64 	%rd60, %rd16, %rd59;
	ld.local.u32 	%r461, [%rd60];
	shr.u32 	%r12038, %r460, 4;
	xor.b32  	%r462, %r12038, %r460;
	shr.u32 	%r12039, %r462, 24;
	and.b32  	%r463, %r12039, 15;
	shf.r.wrap.b32 	%r12040, %r460, %r460, %r463;
	xor.b32  	%r464, %r12040, %r448;
	shr.u32 	%r12041, %r464, 16;
	xor.b32  	%r12042, %r12041, %r464;
	shr.u32 	%r12043, %r12042, 12;
	shr.u32 	%r12044, %r12042, 4;
	shr.u32 	%r12045, %r12042, 8;
	xor.b32  	%r12046, %r12044, %r12043;
	xor.b32  	%r12047, %r12046, %r12045;
	xor.b32  	%r12048, %r12047, %r12042;
	shr.u32 	%r12049, %r12048, 2;
	xor.b32  	%r12050, %r12049, %r12048;
	cvt.u16.u32 	%rs110, %r12050;
	and.b16  	%rs109, %rs110, 3;
	setp.gt.s16 	%p164, %rs109, 1;
	@%p164 bra 	$L__BB0_382;
	setp.eq.s16 	%p166, %rs109, 0;
	@%p166 bra 	$L__BB0_385;
	not.b32 	%r12065, %r460;
	shr.u32 	%r12066, %r462, 16;
	and.b32  	%r12067, %r12066, 15;
	add.s32 	%r12068, %r12067, 1;
	shr.u32 	%r12069, %r12065, %r12068;
	xor.b32  	%r12070, %r12067, 31;
	shl.b32 	%r12071, %r12065, %r12070;
	or.b32  	%r12072, %r12069, %r12071;
	add.s32 	%r56040, %r12072, %r56038;
	bra.uni 	$L__BB0_386;
$L__BB0_382:
	setp.eq.s16 	%p165, %rs109, 2;
	@%p165 bra 	$L__BB0_384;
	and.b32  	%r12051, %r462, 15;
	add.s32 	%r12052, %r12051, 1;
	shr.u32 	%r12053, %r460, %r12052;
	xor.b32  	%r12054, %r12051, 31;
	shl.b32 	%r12055, %r460, %r12054;
	or.b32  	%r12056, %r12053, %r12055;
	xor.b32  	%r56040, %r12056, %r56038;
	bra.uni 	$L__BB0_386;
$L__BB0_384:
	not.b32 	%r12057, %r460;
	shr.u32 	%r12058, %r462, 8;
	and.b32  	%r12059, %r12058, 15;
	add.s32 	%r12060, %r12059, 1;
	shr.u32 	%r12061, %r12057, %r12060;
	xor.b32  	%r12062, %r12059, 31;
	shl.b32 	%r12063, %r12057, %r12062;
	or.b32  	%r12064, %r12061, %r12063;
	and.b32  	%r56040, %r12064, %r56038;
	bra.uni 	$L__BB0_386;
$L__BB0_385:
	add.s32 	%r12073, %r463, 1;
	shr.u32 	%r12074, %r460, %r12073;
	xor.b32  	%r12075, %r463, 31;
	shl.b32 	%r12076, %r460, %r12075;
	or.b32  	%r12077, %r12074, %r12076;
	xor.b32  	%r56040, %r12077, %r56038;
$L__BB0_386:
	xor.b32  	%r470, %r56040, %r464;
	shr.u32 	%r12078, %r470, 16;
	xor.b32  	%r12079, %r12078, %r470;
	shr.u32 	%r12080, %r12079, 12;
	shr.u32 	%r12081, %r12079, 4;
	shr.u32 	%r12082, %r12079, 8;
	xor.b32  	%r12083, %r12081, %r12080;
	xor.b32  	%r12084, %r12083, %r12082;
	xor.b32  	%r12085, %r12084, %r12079;
	shr.u32 	%r12086, %r12085, 2;
	xor.b32  	%r12087, %r12086, %r12085;
	cvt.u16.u32 	%rs112, %r12087;
	and.b16  	%rs111, %rs112, 3;
	setp.gt.s16 	%p167, %rs111, 1;
	@%p167 bra 	$L__BB0_389;
	setp.eq.s16 	%p169, %rs111, 0;
	@%p169 bra 	$L__BB0_392;
	not.b32 	%r12096, %r460;
	shr.u32 	%r12097, %r462, 16;
	and.b32  	%r12098, %r12097, 15;
	add.s32 	%r12099, %r12098, 2;
	shf.r.wrap.b32 	%r12100, %r12096, %r12096, %r12099;
	add.s32 	%r56041, %r12100, %r56039;
	bra.uni 	$L__BB0_393;
$L__BB0_389:
	setp.eq.s16 	%p168, %rs111, 2;
	@%p168 bra 	$L__BB0_391;
	and.b32  	%r12088, %r462, 15;
	add.s32 	%r12089, %r12088, 2;
	shf.r.wrap.b32 	%r12090, %r460, %r460, %r12089;
	xor.b32  	%r56041, %r12090, %r56039;
	bra.uni 	$L__BB0_393;
$L__BB0_391:
	not.b32 	%r12091, %r460;
	shr.u32 	%r12092, %r462, 8;
	and.b32  	%r12093, %r12092, 15;
	add.s32 	%r12094, %r12093, 2;
	shf.r.wrap.b32 	%r12095, %r12091, %r12091, %r12094;
	and.b32  	%r56041, %r12095, %r56039;
	bra.uni 	$L__BB0_393;
$L__BB0_392:
	add.s32 	%r12101, %r463, 2;
	shf.r.wrap.b32 	%r12102, %r460, %r460, %r12101;
	xor.b32  	%r56041, %r12102, %r56039;
$L__BB0_393:
	add.s32 	%r12103, %r470, %r56041;
	xor.b32  	%r476, %r460, %r12103;
	shr.u32 	%r12104, %r460, 8;
	and.b32  	%r12105, %r12104, 31;
	mov.b32 	%r12106, 1;
	shl.b32 	%r12107, %r12106, %r12105;
	not.b32 	%r12108, %r12107;
	and.b32  	%r12109, %r8, %r12108;
	or.b32  	%r12110, %r12107, %r8;
	xor.b32  	%r12111, %r12107, %r8;
	st.local.v4.u32 	[%rd15], {%r8, %r12109, %r12110, %r12111};
	shl.b32 	%r12112, %r460, 2;
	cvt.u64.u32 	%rd61, %r12112;
	and.b64  	%rd62, %rd61, 12;
	add.s64 	%rd63, %rd15, %rd62;
	ld.local.u32 	%r12113, [%rd63];
	xor.b32  	%r12114, %r12113, %r461;
	and.b32  	%r12115, %r429, %r12114;
	xor.b32  	%r477, %r12115, %r461;
	shr.u32 	%r12116, %r476, 4;
	xor.b32  	%r478, %r12116, %r476;
	shr.u32 	%r12117, %r478, 24;
	and.b32  	%r479, %r12117, 15;
	shf.r.wrap.b32 	%r12118, %r476, %r476, %r479;
	xor.b32  	%r480, %r12118, %r464;
	shr.u32 	%r12119, %r480, 16;
	xor.b32  	%r12120, %r12119, %r480;
	shr.u32 	%r12121, %r12120, 12;
	shr.u32 	%r12122, %r12120, 4;
	shr.u32 	%r12123, %r12120, 8;
	xor.b32  	%r12124, %r12122, %r12121;
	xor.b32  	%r12125, %r12124, %r12123;
	xor.b32  	%r12126, %r12125, %r12120;
	shr.u32 	%r12127, %r12126, 2;
	xor.b32  	%r12128, %r12127, %r12126;
	cvt.u16.u32 	%rs114, %r12128;
	and.b16  	%rs113, %rs114, 3;
	setp.gt.s16 	%p170, %rs113, 1;
	@%p170 bra 	$L__BB0_396;
	setp.eq.s16 	%p172, %rs113, 0;
	@%p172 bra 	$L__BB0_399;
	not.b32 	%r12143, %r476;
	shr.u32 	%r12144, %r478, 16;
	and.b32  	%r12145, %r12144, 15;
	add.s32 	%r12146, %r12145, 1;
	shr.u32 	%r12147, %r12143, %r12146;
	xor.b32  	%r12148, %r12145, 31;
	shl.b32 	%r12149, %r12143, %r12148;
	or.b32  	%r12150, %r12147, %r12149;
	add.s32 	%r56042, %r12150, %r56040;
	bra.uni 	$L__BB0_400;
$L__BB0_396:
	setp.eq.s16 	%p171, %rs113, 2;
	@%p171 bra 	$L__BB0_398;
	and.b32  	%r12129, %r478, 15;
	add.s32 	%r12130, %r12129, 1;
	shr.u32 	%r12131, %r476, %r12130;
	xor.b32  	%r12132, %r12129, 31;
	shl.b32 	%r12133, %r476, %r12132;
	or.b32  	%r12134, %r12131, %r12133;
	xor.b32  	%r56042, %r12134, %r56040;
	bra.uni 	$L__BB0_400;
$L__BB0_398:
	not.b32 	%r12135, %r476;
	shr.u32 	%r12136, %r478, 8;
	and.b32  	%r12137, %r12136, 15;
	add.s32 	%r12138, %r12137, 1;
	shr.u32 	%r12139, %r12135, %r12138;
	xor.b32  	%r12140, %r12137, 31;
	shl.b32 	%r12141, %r12135, %r12140;
	or.b32  	%r12142, %r12139, %r12141;
	and.b32  	%r56042, %r12142, %r56040;
	bra.uni 	$L__BB0_400;
$L__BB0_399:
	add.s32 	%r12151, %r479, 1;
	shr.u32 	%r12152, %r476, %r12151;
	xor.b32  	%r12153, %r479, 31;
	shl.b32 	%r12154, %r476, %r12153;
	or.b32  	%r12155, %r12152, %r12154;
	xor.b32  	%r56042, %r12155, %r56040;
$L__BB0_400:
	xor.b32  	%r486, %r56042, %r480;
	shr.u32 	%r12156, %r486, 16;
	xor.b32  	%r12157, %r12156, %r486;
	shr.u32 	%r12158, %r12157, 12;
	shr.u32 	%r12159, %r12157, 4;
	shr.u32 	%r12160, %r12157, 8;
	xor.b32  	%r12161, %r12159, %r12158;
	xor.b32  	%r12162, %r12161, %r12160;
	xor.b32  	%r12163, %r12162, %r12157;
	shr.u32 	%r12164, %r12163, 2;
	xor.b32  	%r12165, %r12164, %r12163;
	cvt.u16.u32 	%rs116, %r12165;
	and.b16  	%rs115, %rs116, 3;
	setp.gt.s16 	%p173, %rs115, 1;
	@%p173 bra 	$L__BB0_403;
	setp.eq.s16 	%p175, %rs115, 0;
	@%p175 bra 	$L__BB0_406;
	not.b32 	%r12174, %r476;
	shr.u32 	%r12175, %r478, 16;
	and.b32  	%r12176, %r12175, 15;
	add.s32 	%r12177, %r12176, 2;
	shf.r.wrap.b32 	%r12178, %r12174, %r12174, %r12177;
	add.s32 	%r56043, %r12178, %r56041;
	bra.uni 	$L__BB0_407;
$L__BB0_403:
	setp.eq.s16 	%p174, %rs115, 2;
	@%p174 bra 	$L__BB0_405;
	and.b32  	%r12166, %r478, 15;
	add.s32 	%r12167, %r12166, 2;
	shf.r.wrap.b32 	%r12168, %r476, %r476, %r12167;
	xor.b32  	%r56043, %r12168, %r56041;
	bra.uni 	$L__BB0_407;
$L__BB0_405:
	not.b32 	%r12169, %r476;
	shr.u32 	%r12170, %r478, 8;
	and.b32  	%r12171, %r12170, 15;
	add.s32 	%r12172, %r12171, 2;
	shf.r.wrap.b32 	%r12173, %r12169, %r12169, %r12172;
	and.b32  	%r56043, %r12173, %r56041;
	bra.uni 	$L__BB0_407;
$L__BB0_406:
	add.s32 	%r12179, %r479, 2;
	shf.r.wrap.b32 	%r12180, %r476, %r476, %r12179;
	xor.b32  	%r56043, %r12180, %r56041;
$L__BB0_407:
	add.s32 	%r12181, %r486, %r56043;
	xor.b32  	%r492, %r476, %r12181;
	shr.u32 	%r12182, %r476, 8;
	and.b32  	%r12183, %r12182, 31;
	mov.b32 	%r12184, 1;
	shl.b32 	%r12185, %r12184, %r12183;
	not.b32 	%r12186, %r12185;
	and.b32  	%r12187, %r429, %r12186;
	or.b32  	%r12188, %r12185, %r429;
	xor.b32  	%r12189, %r12185, %r429;
	st.local.v4.u32 	[%rd14], {%r429, %r12187, %r12188, %r12189};
	shl.b32 	%r12190, %r476, 2;
	cvt.u64.u32 	%rd64, %r12190;
	and.b64  	%rd65, %rd64, 12;
	add.s64 	%rd66, %rd14, %rd65;
	ld.local.u32 	%r12191, [%rd66];
	shf.l.wrap.b32 	%r12192, %r12191, %r12191, 26;
	shf.l.wrap.b32 	%r12193, %r12191, %r12191, 21;
	xor.b32  	%r12194, %r12192, %r12193;
	shf.l.wrap.b32 	%r12195, %r12191, %r12191, 7;
	xor.b32  	%r12196, %r12194, %r12195;
	ld.const.u32 	%r12197, [hefty_gpu_blockHeader+4];
	add.s32 	%r12198, %r43, %r12197;
	add.s32 	%r12199, %r12198, %r10;
	add.s32 	%r12200, %r12199, %r477;
	add.s32 	%r497, %r12200, %r12196;
	shr.u32 	%r12201, %r492, 4;
	xor.b32  	%r498, %r12201, %r492;
	shr.u32 	%r12202, %r498, 24;
	and.b32  	%r499, %r12202, 15;
	shf.r.wrap.b32 	%r12203, %r492, %r492, %r499;
	xor.b32  	%r500, %r12203, %r480;
	shr.u32 	%r12204, %r500, 16;
	xor.b32  	%r12205, %r12204, %r500;
	shr.u32 	%r12206, %r12205, 12;
	shr.u32 	%r12207, %r12205, 4;
	shr.u32 	%r12208, %r12205, 8;
	xor.b32  	%r12209, %r12207, %r12206;
	xor.b32  	%r12210, %r12209, %r12208;
	xor.b32  	%r12211, %r12210, %r12205;
	shr.u32 	%r12212, %r12211, 2;
	xor.b32  	%r12213, %r12212, %r12211;
	cvt.u16.u32 	%rs118, %r12213;
	and.b16  	%rs117, %rs118, 3;
	setp.gt.s16 	%p176, %rs117, 1;
	@%p176 bra 	$L__BB0_410;
	setp.eq.s16 	%p178, %rs117, 0;
	@%p178 bra 	$L__BB0_413;
	not.b32 	%r12228, %r492;
	shr.u32 	%r12229, %r498, 16;
	and.b32  	%r12230, %r12229, 15;
	add.s32 	%r12231, %r12230, 1;
	shr.u32 	%r12232, %r12228, %r12231;
	xor.b32  	%r12233, %r12230, 31;
	shl.b32 	%r12234, %r12228, %r12233;
	or.b32  	%r12235, %r12232, %r12234;
	add.s32 	%r56044, %r12235, %r56042;
	bra.uni 	$L__BB0_414;
$L__BB0_410:
	setp.eq.s16 	%p177, %rs117, 2;
	@%p177 bra 	$L__BB0_412;
	and.b32  	%r12214, %r498, 15;
	add.s32 	%r12215, %r12214, 1;
	shr.u32 	%r12216, %r492, %r12215;
	xor.b32  	%r12217, %r12214, 31;
	shl.b32 	%r12218, %r492, %r12217;
	or.b32  	%r12219, %r12216, %r12218;
	xor.b32  	%r56044, %r12219, %r56042;
	bra.uni 	$L__BB0_414;
$L__BB0_412:
	not.b32 	%r12220, %r492;
	shr.u32 	%r12221, %r498, 8;
	and.b32  	%r12222, %r12221, 15;
	add.s32 	%r12223, %r12222, 1;
	shr.u32 	%r12224, %r12220, %r12223;
	xor.b32  	%r12225, %r12222, 31;
	shl.b32 	%r12226, %r12220, %r12225;
	or.b32  	%r12227, %r12224, %r12226;
	and.b32  	%r56044, %r12227, %r56042;
	bra.uni 	$L__BB0_414;
$L__BB0_413:
	add.s32 	%r12236, %r499, 1;
	shr.u32 	%r12237, %r492, %r12236;
	xor.b32  	%r12238, %r499, 31;
	shl.b32 	%r12239, %r492, %r12238;
	or.b32  	%r12240, %r12237, %r12239;
	xor.b32  	%r56044, %r12240, %r56042;
$L__BB0_414:
	xor.b32  	%r506, %r56044, %r500;
	shr.u32 	%r12241, %r506, 16;
	xor.b32  	%r12242, %r12241, %r506;
	shr.u32 	%r12243, %r12242, 12;
	shr.u32 	%r12244, %r12242, 4;
	shr.u32 	%r12245, %r12242, 8;
	xor.b32  	%r12246, %r12244, %r12243;
	xor.b32  	%r12247, %r12246, %r12245;
	xor.b32  	%r12248, %r12247, %r12242;
	shr.u32 	%r12249, %r12248, 2;
	xor.b32  	%r12250, %r12249, %r12248;
	cvt.u16.u32 	%rs120, %r12250;
	and.b16  	%rs119, %rs120, 3;
	setp.gt.s16 	%p179, %rs119, 1;
	@%p179 bra 	$L__BB0_417;
	setp.eq.s16 	%p181, %rs119, 0;
	@%p181 bra 	$L__BB0_420;
	not.b32 	%r12259, %r492;
	shr.u32 	%r12260, %r498, 16;
	and.b32  	%r12261, %r12260, 15;
	add.s32 	%r12262, %r12261, 2;
	shf.r.wrap.b32 	%r12263, %r12259, %r12259, %r12262;
	add.s32 	%r56045, %r12263, %r56043;
	bra.uni 	$L__BB0_421;
$L__BB0_417:
	setp.eq.s16 	%p180, %rs119, 2;
	@%p180 bra 	$L__BB0_419;
	and.b32  	%r12251, %r498, 15;
	add.s32 	%r12252, %r12251, 2;
	shf.r.wrap.b32 	%r12253, %r492, %r492, %r12252;
	xor.b32  	%r56045, %r12253, %r56043;
	bra.uni 	$L__BB0_421;
$L__BB0_419:
	not.b32 	%r12254, %r492;
	shr.u32 	%r12255, %r498, 8;
	and.b32  	%r12256, %r12255, 15;
	add.s32 	%r12257, %r12256, 2;
	shf.r.wrap.b32 	%r12258, %r12254, %r12254, %r12257;
	and.b32  	%r56045, %r12258, %r56043;
	bra.uni 	$L__BB0_421;
$L__BB0_420:
	add.s32 	%r12264, %r499, 2;
	shf.r.wrap.b32 	%r12265, %r492, %r492, %r12264;
	xor.b32  	%r56045, %r12265, %r56043;
$L__BB0_421:
	add.s32 	%r12266, %r506, %r56045;
	xor.b32  	%r512, %r492, %r12266;
	shr.u32 	%r12267, %r492, 8;
	and.b32  	%r12268, %r12267, 31;
	mov.b32 	%r12269, 1;
	shl.b32 	%r12270, %r12269, %r12268;
	not.b32 	%r12271, %r12270;
	and.b32  	%r12272, %r5, %r12271;
	or.b32  	%r12273, %r12270, %r5;
	xor.b32  	%r12274, %r12270, %r5;
	st.local.v4.u32 	[%rd13], {%r5, %r12272, %r12273, %r12274};
	shl.b32 	%r12275, %r492, 2;
	cvt.u64.u32 	%rd67, %r12275;
	and.b64  	%rd68, %rd67, 12;
	add.s64 	%rd69, %rd13, %rd68;
	ld.local.u32 	%r513, [%rd69];
	shr.u32 	%r12276, %r512, 4;
	xor.b32  	%r514, %r12276, %r512;
	shr.u32 	%r12277, %r514, 24;
	and.b32  	%r515, %r12277, 15;
	shf.r.wrap.b32 	%r12278, %r512, %r512, %r515;
	xor.b32  	%r516, %r12278, %r500;
	shr.u32 	%r12279, %r516, 16;
	xor.b32  	%r12280, %r12279, %r516;
	shr.u32 	%r12281, %r12280, 12;
	shr.u32 	%r12282, %r12280, 4;
	shr.u32 	%r12283, %r12280, 8;
	xor.b32  	%r12284, %r12282, %r12281;
	xor.b32  	%r12285, %r12284, %r12283;
	xor.b32  	%r12286, %r12285, %r12280;
	shr.u32 	%r12287, %r12286, 2;
	xor.b32  	%r12288, %r12287, %r12286;
	cvt.u16.u32 	%rs122, %r12288;
	and.b16  	%rs121, %rs122, 3;
	setp.gt.s16 	%p182, %rs121, 1;
	@%p182 bra 	$L__BB0_424;
	setp.eq.s16 	%p184, %rs121, 0;
	@%p184 bra 	$L__BB0_427;
	not.b32 	%r12303, %r512;
	shr.u32 	%r12304, %r514, 16;
	and.b32  	%r12305, %r12304, 15;
	add.s32 	%r12306, %r12305, 1;
	shr.u32 	%r12307, %r12303, %r12306;
	xor.b32  	%r12308, %r12305, 31;
	shl.b32 	%r12309, %r12303, %r12308;
	or.b32  	%r12310, %r12307, %r12309;
	add.s32 	%r56046, %r12310, %r56044;
	bra.uni 	$L__BB0_428;
$L__BB0_424:
	setp.eq.s16 	%p183, %rs121, 2;
	@%p183 bra 	$L__BB0_426;
	and.b32  	%r12289, %r514, 15;
	add.s32 	%r12290, %r12289, 1;
	shr.u32 	%r12291, %r512, %r12290;
	xor.b32  	%r12292, %r12289, 31;
	shl.b32 	%r12293, %r512, %r12292;
	or.b32  	%r12294, %r12291, %r12293;
	xor.b32  	%r56046, %r12294, %r56044;
	bra.uni 	$L__BB0_428;
$L__BB0_426:
	not.b32 	%r12295, %r512;
	shr.u32 	%r12296, %r514, 8;
	and.b32  	%r12297, %r12296, 15;
	add.s32 	%r12298, %r12297, 1;
	shr.u32 	%r12299, %r12295, %r12298;
	xor.b32  	%r12300, %r12297, 31;
	shl.b32 	%r12301, %r12295, %r12300;
	or.b32  	%r12302, %r12299, %r12301;
	and.b32  	%r56046, %r12302, %r56044;
	bra.uni 	$L__BB0_428;
$L__BB0_427:
	add.s32 	%r12311, %r515, 1;
	shr.u32 	%r12312, %r512, %r12311;
	xor.b32  	%r12313, %r515, 31;
	shl.b32 	%r12314, %r512, %r12313;
	or.b32  	%r12315, %r12312, %r12314;
	xor.b32  	%r56046, %r12315, %r56044;
$L__BB0_428:
	xor.b32  	%r522, %r56046, %r516;
	shr.u32 	%r12316, %r522, 16;
	xor.b32  	%r12317, %r12316, %r522;
	shr.u32 	%r12318, %r12317, 12;
	shr.u32 	%r12319, %r12317, 4;
	shr.u32 	%r12320, %r12317, 8;
	xor.b32  	%r12321, %r12319, %r12318;
	xor.b32  	%r12322, %r12321, %r12320;
	xor.b32  	%r12323, %r12322, %r12317;
	shr.u32 	%r12324, %r12323, 2;
	xor.b32  	%r12325, %r12324, %r12323;
	cvt.u16.u32 	%rs124, %r12325;
	and.b16  	%rs123, %rs124, 3;
	setp.gt.s16 	%p185, %rs123, 1;
	@%p185 bra 	$L__BB0_431;
	setp.eq.s16 	%p187, %rs123, 0;
	@%p187 bra 	$L__BB0_434;
	not.b32 	%r12334, %r512;
	shr.u32 	%r12335, %r514, 16;
	and.b32  	%r12336, %r12335, 15;
	add.s32 	%r12337, %r12336, 2;
	shf.r.wrap.b32 	%r12338, %r12334, %r12334, %r12337;
	add.s32 	%r56047, %r12338, %r56045;
	bra.uni 	$L__BB0_435;
$L__BB0_431:
	setp.eq.s16 	%p186, %rs123, 2;
	@%p186 bra 	$L__BB0_433;
	and.b32  	%r12326, %r514, 15;
	add.s32 	%r12327, %r12326, 2;
	shf.r.wrap.b32 	%r12328, %r512, %r512, %r12327;
	xor.b32  	%r56047, %r12328, %r56045;
	bra.uni 	$L__BB0_435;
$L__BB0_433:
	not.b32 	%r12329, %r512;
	shr.u32 	%r12330, %r514, 8;
	and.b32  	%r12331, %r12330, 15;
	add.s32 	%r12332, %r12331, 2;
	shf.r.wrap.b32 	%r12333, %r12329, %r12329, %r12332;
	and.b32  	%r56047, %r12333, %r56045;
	bra.uni 	$L__BB0_435;
$L__BB0_434:
	add.s32 	%r12339, %r515, 2;
	shf.r.wrap.b32 	%r12340, %r512, %r512, %r12339;
	xor.b32  	%r56047, %r12340, %r56045;
$L__BB0_435:
	add.s32 	%r12341, %r522, %r56047;
	xor.b32  	%r528, %r512, %r12341;
	shr.u32 	%r12342, %r512, 8;
	and.b32  	%r12343, %r12342, 31;
	mov.b32 	%r12344, 1;
	shl.b32 	%r12345, %r12344, %r12343;
	not.b32 	%r12346, %r12345;
	and.b32  	%r12347, %r4, %r12346;
	or.b32  	%r12348, %r12345, %r4;
	xor.b32  	%r12349, %r12345, %r4;
	st.local.v4.u32 	[%rd12], {%r4, %r12347, %r12348, %r12349};
	shl.b32 	%r12350, %r512, 2;
	cvt.u64.u32 	%rd70, %r12350;
	and.b64  	%rd71, %rd70, 12;
	add.s64 	%rd72, %rd12, %rd71;
	ld.local.u32 	%r529, [%rd72];
	shr.u32 	%r12351, %r528, 4;
	xor.b32  	%r530, %r12351, %r528;
	shr.u32 	%r12352, %r530, 24;
	and.b32  	%r531, %r12352, 15;
	shf.r.wrap.b32 	%r12353, %r528, %r528, %r531;
	xor.b32  	%r532, %r12353, %r516;
	shr.u32 	%r12354, %r532, 16;
	xor.b32  	%r12355, %r12354, %r532;
	shr.u32 	%r12356, %r12355, 12;
	shr.u32 	%r12357, %r12355, 4;
	shr.u32 	%r12358, %r12355, 8;
	xor.b32  	%r12359, %r12357, %r12356;
	xor.b32  	%r12360, %r12359, %r12358;
	xor.b32  	%r12361, %r12360, %r12355;
	shr.u32 	%r12362, %r12361, 2;
	xor.b32  	%r12363, %r12362, %r12361;
	cvt.u16.u32 	%rs126, %r12363;
	and.b16  	%rs125, %rs126, 3;
	setp.gt.s16 	%p188, %rs125, 1;
	@%p188 bra 	$L__BB0_438;
	setp.eq.s16 	%p190, %rs125, 0;
	@%p190 bra 	$L__BB0_441;
	not.b32 	%r12378, %r528;
	shr.u32 	%r12379, %r530, 16;
	and.b32  	%r12380, %r12379, 15;
	add.s32 	%r12381, %r12380, 1;
	shr.u32 	%r12382, %r12378, %r12381;
	xor.b32  	%r12383, %r12380, 31;
	shl.b32 	%r12384, %r12378, %r12383;
	or.b32  	%r12385, %r12382, %r12384;
	add.s32 	%r56048, %r12385, %r56046;
	bra.uni 	$L__BB0_442;
$L__BB0_438:
	setp.eq.s16 	%p189, %rs125, 2;
	@%p189 bra 	$L__BB0_440;
	and.b32  	%r12364, %r530, 15;
	add.s32 	%r12365, %r12364, 1;
	shr.u32 	%r12366, %r528, %r12365;
	xor.b32  	%r12367, %r12364, 31;
	shl.b32 	%r12368, %r528, %r12367;
	or.b32  	%r12369, %r12366, %r12368;
	xor.b32  	%r56048, %r12369, %r56046;
	bra.uni 	$L__BB0_442;
$L__BB0_440:
	not.b32 	%r12370, %r528;
	shr.u32 	%r12371, %r530, 8;
	and.b32  	%r12372, %r12371, 15;
	add.s32 	%r12373, %r12372, 1;
	shr.u32 	%r12374, %r12370, %r12373;
	xor.b32  	%r12375, %r12372, 31;
	shl.b32 	%r12376, %r12370, %r12375;
	or.b32  	%r12377, %r12374, %r12376;
	and.b32  	%r56048, %r12377, %r56046;
	bra.uni 	$L__BB0_442;
$L__BB0_441:
	add.s32 	%r12386, %r531, 1;
	shr.u32 	%r12387, %r528, %r12386;
	xor.b32  	%r12388, %r531, 31;
	shl.b32 	%r12389, %r528, %r12388;
	or.b32  	%r12390, %r12387, %r12389;
	xor.b32  	%r56048, %r12390, %r56046;
$L__BB0_442:
	xor.b32  	%r538, %r56048, %r532;
	shr.u32 	%r12391, %r538, 16;
	xor.b32  	%r12392, %r12391, %r538;
	shr.u32 	%r12393, %r12392, 12;
	shr.u32 	%r12394, %r12392, 4;
	shr.u32 	%r12395, %r12392, 8;
	xor.b32  	%r12396, %r12394, %r12393;
	xor.b32  	%r12397, %r12396, %r12395;
	xor.b32  	%r12398, %r12397, %r12392;
	shr.u32 	%r12399, %r12398, 2;
	xor.b32  	%r12400, %r12399, %r12398;
	cvt.u16.u32 	%rs128, %r12400;
	and.b16  	%rs127, %rs128, 3;
	setp.gt.s16 	%p191, %rs127, 1;
	@%p191 bra 	$L__BB0_445;
	setp.eq.s16 	%p193, %rs127, 0;
	@%p193 bra 	$L__BB0_448;
	not.b32 	%r12409, %r528;
	shr.u32 	%r12410, %r530, 16;
	and.b32  	%r12411, %r12410, 15;
	add.s32 	%r12412, %r12411, 2;
	shf.r.wrap.b32 	%r12413, %r12409, %r12409, %r12412;
	add.s32 	%r56049, %r12413, %r56047;
	bra.uni 	$L__BB0_449;
$L__BB0_445:
	setp.eq.s16 	%p192, %rs127, 2;
	@%p192 bra 	$L__BB0_447;
	and.b32  	%r12401, %r530, 15;
	add.s32 	%r12402, %r12401, 2;
	shf.r.wrap.b32 	%r12403, %r528, %r528, %r12402;
	xor.b32  	%r56049, %r12403, %r56047;
	bra.uni 	$L__BB0_449;
$L__BB0_447:
	not.b32 	%r12404, %r528;
	shr.u32 	%r12405, %r530, 8;
	and.b32  	%r12406, %r12405, 15;
	add.s32 	%r12407, %r12406, 2;
	shf.r.wrap.b32 	%r12408, %r12404, %r12404, %r12407;
	and.b32  	%r56049, %r12408, %r56047;
	bra.uni 	$L__BB0_449;
$L__BB0_448:
	add.s32 	%r12414, %r531, 2;
	shf.r.wrap.b32 	%r12415, %r528, %r528, %r12414;
	xor.b32  	%r56049, %r12415, %r56047;
$L__BB0_449:
	add.s32 	%r12416, %r538, %r56049;
	xor.b32  	%r544, %r528, %r12416;
	shr.u32 	%r12417, %r528, 8;
	and.b32  	%r12418, %r12417, 31;
	mov.b32 	%r12419, 1;
	shl.b32 	%r12420, %r12419, %r12418;
	not.b32 	%r12421, %r12420;
	and.b32  	%r12422, %r428, %r12421;
	or.b32  	%r12423, %r12420, %r428;
	xor.b32  	%r12424, %r12420, %r428;
	st.local.v4.u32 	[%rd11], {%r428, %r12422, %r12423, %r12424};
	shl.b32 	%r12425, %r528, 2;
	cvt.u64.u32 	%rd73, %r12425;
	and.b64  	%rd74, %rd73, 12;
	add.s64 	%rd75, %rd11, %rd74;
	ld.local.u32 	%r12426, [%rd75];
	or.b32  	%r12427, %r529, %r513;
	and.b32  	%r12428, %r12426, %r12427;
	and.b32  	%r12429, %r529, %r513;
	or.b32  	%r549, %r12428, %r12429;
	shr.u32 	%r12430, %r544, 4;
	xor.b32  	%r550, %r12430, %r544;
	shr.u32 	%r12431, %r550, 24;
	and.b32  	%r551, %r12431, 15;
	shf.r.wrap.b32 	%r12432, %r544, %r544, %r551;
	xor.b32  	%r552, %r12432, %r532;
	shr.u32 	%r12433, %r552, 16;
	xor.b32  	%r12434, %r12433, %r552;
	shr.u32 	%r12435, %r12434, 12;
	shr.u32 	%r12436, %r12434, 4;
	shr.u32 	%r12437, %r12434, 8;
	xor.b32  	%r12438, %r12436, %r12435;
	xor.b32  	%r12439, %r12438, %r12437;
	xor.b32  	%r12440, %r12439, %r12434;
	shr.u32 	%r12441, %r12440, 2;
	xor.b32  	%r12442, %r12441, %r12440;
	cvt.u16.u32 	%rs130, %r12442;
	and.b16  	%rs129, %rs130, 3;
	setp.gt.s16 	%p194, %rs129, 1;
	@%p194 bra 	$L__BB0_452;
	setp.eq.s16 	%p196, %rs129, 0;
	@%p196 bra 	$L__BB0_455;
	not.b32 	%r12457, %r544;
	shr.u32 	%r12458, %r550, 16;
	and.b32  	%r12459, %r12458, 15;
	add.s32 	%r12460, %r12459, 1;
	shr.u32 	%r12461, %r12457, %r12460;
	xor.b32  	%r12462, %r12459, 31;
	shl.b32 	%r12463, %r12457, %r12462;
	or.b32  	%r12464, %r12461, %r12463;
	add.s32 	%r56050, %r12464, %r56048;
	bra.uni 	$L__BB0_456;
$L__BB0_452:
	setp.eq.s16 	%p195, %rs129, 2;
	@%p195 bra 	$L__BB0_454;
	and.b32  	%r12443, %r550, 15;
	add.s32 	%r12444, %r12443, 1;
	shr.u32 	%r12445, %r544, %r12444;
	xor.b32  	%r12446, %r12443, 31;
	shl.b32 	%r12447, %r544, %r12446;
	or.b32  	%r12448, %r12445, %r12447;
	xor.b32  	%r56050, %r12448, %r56048;
	bra.uni 	$L__BB0_456;
$L__BB0_454:
	not.b32 	%r12449, %r544;
	shr.u32 	%r12450, %r550, 8;
	and.b32  	%r12451, %r12450, 15;
	add.s32 	%r12452, %r12451, 1;
	shr.u32 	%r12453, %r12449, %r12452;
	xor.b32  	%r12454, %r12451, 31;
	shl.b32 	%r12455, %r12449, %r12454;
	or.b32  	%r12456, %r12453, %r12455;
	and.b32  	%r56050, %r12456, %r56048;
	bra.uni 	$L__BB0_456;
$L__BB0_455:
	add.s32 	%r12465, %r551, 1;
	shr.u32 	%r12466, %r544, %r12465;
	xor.b32  	%r12467, %r551, 31;
	shl.b32 	%r12468, %r544, %r12467;
	or.b32  	%r12469, %r12466, %r12468;
	xor.b32  	%r56050, %r12469, %r56048;
$L__BB0_456:
	xor.b32  	%r558, %r56050, %r552;
	shr.u32 	%r12470, %r558, 16;
	xor.b32  	%r12471, %r12470, %r558;
	shr.u32 	%r12472, %r12471, 12;
	shr.u32 	%r12473, %r12471, 4;
	shr.u32 	%r12474, %r12471, 8;
	xor.b32  	%r12475, %r12473, %r12472;
	xor.b32  	%r12476, %r12475, %r12474;
	xor.b32  	%r12477, %r12476, %r12471;
	shr.u32 	%r12478, %r12477, 2;
	xor.b32  	%r12479, %r12478, %r12477;
	cvt.u16.u32 	%rs132, %r12479;
	and.b16  	%rs131, %rs132, 3;
	setp.gt.s16 	%p197, %rs131, 1;
	@%p197 bra 	$L__BB0_459;
	setp.eq.s16 	%p199, %rs131, 0;
	@%p199 bra 	$L__BB0_462;
	not.b32 	%r12488, %r544;
	shr.u32 	%r12489, %r550, 16;
	and.b32  	%r12490, %r12489, 15;
	add.s32 	%r12491, %r12490, 2;
	shf.r.wrap.b32 	%r12492, %r12488, %r12488, %r12491;
	add.s32 	%r56051, %r12492, %r56049;
	bra.uni 	$L__BB0_463;
$L__BB0_459:
	setp.eq.s16 	%p198, %rs131, 2;
	@%p198 bra 	$L__BB0_461;
	and.b32  	%r12480, %r550, 15;
	add.s32 	%r12481, %r12480, 2;
	shf.r.wrap.b32 	%r12482, %r544, %r544, %r12481;
	xor.b32  	%r56051, %r12482, %r56049;
	bra.uni 	$L__BB0_463;
$L__BB0_461:
	not.b32 	%r12483, %r544;
	shr.u32 	%r12484, %r550, 8;
	and.b32  	%r12485, %r12484, 15;
	add.s32 	%r12486, %r12485, 2;
	shf.r.wrap.b32 	%r12487, %r12483, %r12483, %r12486;
	and.b32  	%r56051, %r12487, %r56049;
	bra.uni 	$L__BB0_463;
$L__BB0_462:
	add.s32 	%r12493, %r551, 2;
	shf.r.wrap.b32 	%r12494, %r544, %r544, %r12493;
	xor.b32  	%r56051, %r12494, %r56049;
$L__BB0_463:
	add.s32 	%r12495, %r558, %r56051;
	xor.b32  	%r564, %r544, %r12495;
	shr.u32 	%r12496, %r544, 8;
	and.b32  	%r12497, %r12496, 31;
	mov.b32 	%r12498, 1;
	shl.b32 	%r12499, %r12498, %r12497;
	not.b32 	%r12500, %r12499;
	and.b32  	%r12501, %r428, %r12500;
	or.b32  	%r12502, %r12499, %r428;
	xor.b32  	%r12503, %r12499, %r428;
	st.local.v4.u32 	[%rd10], {%r428, %r12501, %r12502, %r12503};
	shl.b32 	%r12504, %r544, 2;
	cvt.u64.u32 	%rd76, %r12504;
	and.b64  	%rd77, %rd76, 12;
	add.s64 	%rd78, %rd10, %rd77;
	ld.local.u32 	%r565, [%rd78];
	shr.u32 	%r12505, %r564, 4;
	xor.b32  	%r566, %r12505, %r564;
	shr.u32 	%r12506, %r566, 24;
	and.b32  	%r567, %r12506, 15;
	shf.r.wrap.b32 	%r12507, %r564, %r564, %r567;
	xor.b32  	%r568, %r12507, %r552;
	shr.u32 	%r12508, %r568, 16;
	xor.b32  	%r12509, %r12508, %r568;
	shr.u32 	%r12510, %r12509, 12;
	shr.u32 	%r12511, %r12509, 4;
	shr.u32 	%r12512, %r12509, 8;
	xor.b32  	%r12513, %r12511, %r12510;
	xor.b32  	%r12514, %r12513, %r12512;
	xor.b32  	%r12515, %r12514, %r12509;
	shr.u32 	%r12516, %r12515, 2;
	xor.b32  	%r12517, %r12516, %r12515;
	cvt.u16.u32 	%rs134, %r12517;
	and.b16  	%rs133, %rs134, 3;
	setp.gt.s16 	%p200, %rs133, 1;
	@%p200 bra 	$L__BB0_466;
	setp.eq.s16 	%p202, %rs133, 0;
	@%p202 bra 	$L__BB0_469;
	not.b32 	%r12532, %r564;
	shr.u32 	%r12533, %r566, 16;
	and.b32  	%r12534, %r12533, 15;
	add.s32 	%r12535, %r12534, 1;
	shr.u32 	%r12536, %r12532, %r12535;
	xor.b32  	%r12537, %r12534, 31;
	shl.b32 	%r12538, %r12532, %r12537;
	or.b32  	%r12539, %r12536, %r12538;
	add.s32 	%r56052, %r12539, %r56050;
	bra.uni 	$L__BB0_470;
$L__BB0_466:
	setp.eq.s16 	%p201, %rs133, 2;
	@%p201 bra 	$L__BB0_468;
	and.b32  	%r12518, %r566, 15;
	add.s32 	%r12519, %r12518, 1;
	shr.u32 	%r12520, %r564, %r12519;
	xor.b32  	%r12521, %r12518, 31;
	shl.b32 	%r12522, %r564, %r12521;
	or.b32  	%r12523, %r12520, %r12522;
	xor.b32  	%r56052, %r12523, %r56050;
	bra.uni 	$L__BB0_470;
$L__BB0_468:
	not.b32 	%r12524, %r564;
	shr.u32 	%r12525, %r566, 8;
	and.b32  	%r12526, %r12525, 15;
	add.s32 	%r12527, %r12526, 1;
	shr.u32 	%r12528, %r12524, %r12527;
	xor.b32  	%r12529, %r12526, 31;
	shl.b32 	%r12530, %r12524, %r12529;
	or.b32  	%r12531, %r12528, %r12530;
	and.b32  	%r56052, %r12531, %r56050;
	bra.uni 	$L__BB0_470;
$L__BB0_469:
	add.s32 	%r12540, %r567, 1;
	shr.u32 	%r12541, %r564, %r12540;
	xor.b32  	%r12542, %r567, 31;
	shl.b32 	%r12543, %r564, %r12542;
	or.b32  	%r12544, %r12541, %r12543;
	xor.b32  	%r56052, %r12544, %r56050;
$L__BB0_470:
	xor.b32  	%r574, %r56052, %r568;
	shr.u32 	%r12545, %r574, 16;
	xor.b32  	%r12546, %r12545, %r574;
	shr.u32 	%r12547, %r12546, 12;
	shr.u32 	%r12548, %r12546, 4;
	shr.u32 	%r12549, %r12546, 8;
	xor.b32  	%r12550, %r12548, %r12547;
	xor.b32  	%r12551, %r12550, %r12549;
	xor.b32  	%r12552, %r12551, %r12546;
	shr.u32 	%r12553, %r12552, 2;
	xor.b32  	%r12554, %r12553, %r12552;
	cvt.u16.u32 	%rs136, %r12554;
	and.b16  	%rs135, %rs136, 3;
	setp.gt.s16 	%p203, %rs135, 1;
	@%p203 bra 	$L__BB0_473;
	setp.eq.s16 	%p205, %rs135, 0;
	@%p205 bra 	$L__BB0_476;
	not.b32 	%r12563, %r564;
	shr.u32 	%r12564, %r566, 16;
	and.b32  	%r12565, %r12564, 15;
	add.s32 	%r12566, %r12565, 2;
	shf.r.wrap.b32 	%r12567, %r12563, %r12563, %r12566;
	add.s32 	%r56053, %r12567, %r56051;
	bra.uni 	$L__BB0_477;
$L__BB0_473:
	setp.eq.s16 	%p204, %rs135, 2;
	@%p204 bra 	$L__BB0_475;
	and.b32  	%r12555, %r566, 15;
	add.s32 	%r12556, %r12555, 2;
	shf.r.wrap.b32 	%r12557, %r564, %r564, %r12556;
	xor.b32  	%r56053, %r12557, %r56051;
	bra.uni 	$L__BB0_477;
$L__BB0_475:
	not.b32 	%r12558, %r564;
	shr.u32 	%r12559, %r566, 8;
	and.b32  	%r12560, %r12559, 15;
	add.s32 	%r12561, %r12560, 2;
	shf.r.wrap.b32 	%r12562, %r12558, %r12558, %r12561;
	and.b32  	%r56053, %r12562, %r56051;
	bra.uni 	$L__BB0_477;
$L__BB0_476:
	add.s32 	%r12568, %r567, 2;
	shf.r.wrap.b32 	%r12569, %r564, %r564, %r12568;
	xor.b32  	%r56053, %r12569, %r56051;
$L__BB0_477:
	add.s32 	%r12570, %r574, %r56053;
	xor.b32  	%r12571, %r564, %r12570;
	shr.u32 	%r12572, %r564, 8;
	and.b32  	%r12573, %r12572, 31;
	mov.b32 	%r12574, 1;
	shl.b32 	%r12575, %r12574, %r12573;
	not.b32 	%r12576, %r12575;
	and.b32  	%r12577, %r497, %r12576;
	or.b32  	%r12578, %r12575, %r497;
	xor.b32  	%r12579, %r12575, %r497;
	st.local.v4.u32 	[%rd9], {%r497, %r12577, %r12578, %r12579};
	shl.b32 	%r12580, %r564, 2;
	cvt.u64.u32 	%rd79, %r12580;
	and.b64  	%rd80, %rd79, 12;
	add.s64 	%rd81, %rd9, %rd80;
	ld.local.u32 	%r12581, [%rd81];
	add.s32 	%r12582, %r549, %r497;
	shf.l.wrap.b32 	%r12583, %r565, %r565, 10;
	shf.l.wrap.b32 	%r12584, %r565, %r565, 19;
	shf.l.wrap.b32 	%r12585, %r565, %r565, 30;
	xor.b32  	%r12586, %r12585, %r12584;
	xor.b32  	%r12587, %r12586, %r12583;
	add.s32 	%r580, %r12582, %r12587;
	add.s32 	%r581, %r6, %r12581;
	xor.b32  	%r12588, %r5, %r12571;
	xor.b32  	%r582, %r12588, %r9;
	shr.u32 	%r12589, %r582, 4;
	xor.b32  	%r583, %r12589, %r582;
	shr.u32 	%r12590, %r583, 24;
	and.b32  	%r584, %r12590, 15;
	shf.r.wrap.b32 	%r12591, %r582, %r582, %r584;
	xor.b32  	%r585, %r12591, %r568;
	shr.u32 	%r12592, %r585, 16;
	xor.b32  	%r12593, %r12592, %r585;
	shr.u32 	%r12594, %r12593, 12;
	shr.u32 	%r12595, %r12593, 4;
	shr.u32 	%r12596, %r12593, 8;
	xor.b32  	%r12597, %r12595, %r12594;
	xor.b32  	%r12598, %r12597, %r12596;
	xor.b32  	%r12599, %r12598, %r12593;
	shr.u32 	%r12600, %r12599, 2;
	xor.b32  	%r12601, %r12600, %r12599;
	cvt.u16.u32 	%rs138, %r12601;
	and.b16  	%rs137, %rs138, 3;
	setp.gt.s16 	%p206, %rs137, 1;
	@%p206 bra 	$L__BB0_480;
	setp.eq.s16 	%p208, %rs137, 0;
	@%p208 bra 	$L__BB0_483;
	not.b32 	%r12616, %r582;
	shr.u32 	%r12617, %r583, 16;
	and.b32  	%r12618, %r12617, 15;
	add.s32 	%r12619, %r12618, 1;
	shr.u32 	%r12620, %r12616, %r12619;
	xor.b32  	%r12621, %r12618, 31;
	shl.b32 	%r12622, %r12616, %r12621;
	or.b32  	%r12623, %r12620, %r12622;
	add.s32 	%r56054, %r12623, %r56052;
	bra.uni 	$L__BB0_484;
$L__BB0_480:
	setp.eq.s16 	%p207, %rs137, 2;
	@%p207 bra 	$L__BB0_482;
	and.b32  	%r12602, %r583, 15;
	add.s32 	%r12603, %r12602, 1;
	shr.u32 	%r12604, %r582, %r12603;
	xor.b32  	%r12605, %r12602, 31;
	shl.b32 	%r12606, %r582, %r12605;
	or.b32  	%r12607, %r12604, %r12606;
	xor.b32  	%r56054, %r12607, %r56052;
	bra.uni 	$L__BB0_484;
$L__BB0_482:
	not.b32 	%r12608, %r582;
	shr.u32 	%r12609, %r583, 8;
	and.b32  	%r12610, %r12609, 15;
	add.s32 	%r12611, %r12610, 1;
	shr.u32 	%r12612, %r12608, %r12611;
	xor.b32  	%r12613, %r12610, 31;
	shl.b32 	%r12614, %r12608, %r12613;
	or.b32  	%r12615, %r12612, %r12614;
	and.b32  	%r56054, %r12615, %r56052;
	bra.uni 	$L__BB0_484;
$L__BB0_483:
	add.s32 	%r12624, %r584, 1;
	shr.u32 	%r12625, %r582, %r12624;
	xor.b32  	%r12626, %r584, 31;
	shl.b32 	%r12627, %r582, %r12626;
	or.b32  	%r12628, %r12625, %r12627;
	xor.b32  	%r56054, %r12628, %r56052;
$L__BB0_484:
	xor.b32  	%r591, %r56054, %r585;
	shr.u32 	%r12629, %r591, 16;
	xor.b32  	%r12630, %r12629, %r591;
	shr.u32 	%r12631, %r12630, 12;
	shr.u32 	%r12632, %r12630, 4;
	shr.u32 	%r12633, %r12630, 8;
	xor.b32  	%r12634, %r12632, %r12631;
	xor.b32  	%r12635, %r12634, %r12633;
	xor.b32  	%r12636, %r12635, %r12630;
	shr.u32 	%r12637, %r12636, 2;
	xor.b32  	%r12638, %r12637, %r12636;
	cvt.u16.u32 	%rs140, %r12638;
	and.b16  	%rs139, %rs140, 3;
	setp.gt.s16 	%p209, %rs139, 1;
	@%p209 bra 	$L__BB0_487;
	setp.eq.s16 	%p211, %rs139, 0;
	@%p211 bra 	$L__BB0_490;
	not.b32 	%r12647, %r582;
	shr.u32 	%r12648, %r583, 16;
	and.b32  	%r12649, %r12648, 15;
	add.s32 	%r12650, %r12649, 2;
	shf.r.wrap.b32 	%r12651, %r12647, %r12647, %r12650;
	add.s32 	%r56055, %r12651, %r56053;
	bra.uni 	$L__BB0_491;
$L__BB0_487:
	setp.eq.s16 	%p210, %rs139, 2;
	@%p210 bra 	$L__BB0_489;
	and.b32  	%r12639, %r583, 15;
	add.s32 	%r12640, %r12639, 2;
	shf.r.wrap.b32 	%r12641, %r582, %r582, %r12640;
	xor.b32  	%r56055, %r12641, %r56053;
	bra.uni 	$L__BB0_491;
$L__BB0_489:
	not.b32 	%r12642, %r582;
	shr.u32 	%r12643, %r583, 8;
	and.b32  	%r12644, %r12643, 15;
	add.s32 	%r12645, %r12644, 2;
	shf.r.wrap.b32 	%r12646, %r12642, %r12642, %r12645;
	and.b32  	%r56055, %r12646, %r56053;
	bra.uni 	$L__BB0_491;
$L__BB0_490:
	add.s32 	%r12652, %r584, 2;
	shf.r.wrap.b32 	%r12653, %r582, %r582, %r12652;
	xor.b32  	%r56055, %r12653, %r56053;
$L__BB0_491:
	add.s32 	%r12654, %r591, %r56055;
	xor.b32  	%r597, %r582, %r12654;
	shr.u32 	%r12655, %r597, 4;
	xor.b32  	%r598, %r12655, %r597;
	shr.u32 	%r12656, %r598, 24;
	and.b32  	%r599, %r12656, 15;
	shf.r.wrap.b32 	%r12657, %r597, %r597, %r599;
	xor.b32  	%r600, %r12657, %r585;
	shr.u32 	%r12658, %r600, 16;
	xor.b32  	%r12659, %r12658, %r600;
	shr.u32 	%r12660, %r12659, 12;
	shr.u32 	%r12661, %r12659, 4;
	shr.u32 	%r12662, %r12659, 8;
	xor.b32  	%r12663, %r12661, %r12660;
	xor.b32  	%r12664, %r12663, %r12662;
	xor.b32  	%r12665, %r12664, %r12659;
	shr.u32 	%r12666, %r12665, 2;
	xor.b32  	%r12667, %r12666, %r12665;
	cvt.u16.u32 	%rs142, %r12667;
	and.b16  	%rs141, %rs142, 3;
	setp.gt.s16 	%p212, %rs141, 1;
	@%p212 bra 	$L__BB0_494;
	setp.eq.s16 	%p214, %rs141, 0;
	@%p214 bra 	$L__BB0_497;
	not.b32 	%r12682, %r597;
	shr.u32 	%r12683, %r598, 16;
	and.b32  	%r12684, %r12683, 15;
	add.s32 	%r12685, %r12684, 1;
	shr.u32 	%r12686, %r12682, %r12685;
	xor.b32  	%r12687, %r12684, 31;
	shl.b32 	%r12688, %r12682, %r12687;
	or.b32  	%r12689, %r12686, %r12688;
	add.s32 	%r56056, %r12689, %r56054;
	bra.uni 	$L__BB0_498;
$L__BB0_494:
	setp.eq.s16 	%p213, %rs141, 2;
	@%p213 bra 	$L__BB0_496;
	and.b32  	%r12668, %r598, 15;
	add.s32 	%r12669, %r12668, 1;
	shr.u32 	%r12670, %r597, %r12669;
	xor.b32  	%r12671, %r12668, 31;
	shl.b32 	%r12672, %r597, %r12671;
	or.b32  	%r12673, %r12670, %r12672;
	xor.b32  	%r56056, %r12673, %r56054;
	bra.uni 	$L__BB0_498;
$L__BB0_496:
	not.b32 	%r12674, %r597;
	shr.u32 	%r12675, %r598, 8;
	and.b32  	%r12676, %r12675, 15;
	add.s32 	%r12677, %r12676, 1;
	shr.u32 	%r12678, %r12674, %r12677;
	xor.b32  	%r12679, %r12676, 31;
	shl.b32 	%r12680, %r12674, %r12679;
	or.b32  	%r12681, %r12678, %r12680;
	and.b32  	%r56056, %r12681, %r56054;
	bra.uni 	$L__BB0_498;
$L__BB0_497:
	add.s32 	%r12690, %r599, 1;
	shr.u32 	%r12691, %r597, %r12690;
	xor.b32  	%r12692, %r599, 31;
	shl.b32 	%r12693, %r597, %r12692;
	or.b32  	%r12694, %r12691, %r12693;
	xor.b32  	%r56056, %r12694, %r56054;
$L__BB0_498:
	xor.b32  	%r606, %r56056, %r600;
	shr.u32 	%r12695, %r606, 16;
	xor.b32  	%r12696, %r12695, %r606;
	shr.u32 	%r12697, %r12696, 12;
	shr.u32 	%r12698, %r12696, 4;
	shr.u32 	%r12699, %r12696, 8;
	xor.b32  	%r12700, %r12698, %r12697;
	xor.b32  	%r12701, %r12700, %r12699;
	xor.b32  	%r12702, %r12701, %r12696;
	shr.u32 	%r12703, %r12702, 2;
	xor.b32  	%r12704, %r12703, %r12702;
	cvt.u16.u32 	%rs144, %r12704;
	and.b16  	%rs143, %rs144, 3;
	setp.gt.s16 	%p215, %rs143, 1;
	@%p215 bra 	$L__BB0_501;
	setp.eq.s16 	%p217, %rs143, 0;
	@%p217 bra 	$L__BB0_504;
	not.b32 	%r12713, %r597;
	shr.u32 	%r12714, %r598, 16;
	and.b32  	%r12715, %r12714, 15;
	add.s32 	%r12716, %r12715, 2;
	shf.r.wrap.b32 	%r12717, %r12713, %r12713, %r12716;
	add.s32 	%r56057, %r12717, %r56055;
	bra.uni 	$L__BB0_505;
$L__BB0_501:
	setp.eq.s16 	%p216, %rs143, 2;
	@%p216 bra 	$L__BB0_503;
	and.b32  	%r12705, %r598, 15;
	add.s32 	%r12706, %r12705, 2;
	shf.r.wrap.b32 	%r12707, %r597, %r597, %r12706;
	xor.b32  	%r56057, %r12707, %r56055;
	bra.uni 	$L__BB0_505;
$L__BB0_503:
	not.b32 	%r12708, %r597;
	shr.u32 	%r12709, %r598, 8;
	and.b32  	%r12710, %r12709, 15;
	add.s32 	%r12711, %r12710, 2;
	shf.r.wrap.b32 	%r12712, %r12708, %r12708, %r12711;
	and.b32  	%r56057, %r12712, %r56055;
	bra.uni 	$L__BB0_505;
$L__BB0_504:
	add.s32 	%r12718, %r599, 2;
	shf.r.wrap.b32 	%r12719, %r597, %r597, %r12718;
	xor.b32  	%r56057, %r12719, %r56055;
$L__BB0_505:
	add.s32 	%r12720, %r606, %r56057;
	xor.b32  	%r612, %r597, %r12720;
	shr.u32 	%r12721, %r597, 8;
	and.b32  	%r12722, %r12721, 31;
	mov.b32 	%r12723, 1;
	shl.b32 	%r12724, %r12723, %r12722;
	not.b32 	%r12725, %r12724;
	and.b32  	%r12726, %r8, %r12725;
	or.b32  	%r12727, %r12724, %r8;
	xor.b32  	%r12728, %r12724, %r8;
	st.local.v4.u32 	[%rd16], {%r8, %r12726, %r12727, %r12728};
	shl.b32 	%r12729, %r597, 2;
	cvt.u64.u32 	%rd82, %r12729;
	and.b64  	%rd83, %rd82, 12;
	add.s64 	%rd84, %rd16, %rd83;
	ld.local.u32 	%r613, [%rd84];
	shr.u32 	%r12730, %r612, 4;
	xor.b32  	%r614, %r12730, %r612;
	shr.u32 	%r12731, %r614, 24;
	and.b32  	%r615, %r12731, 15;
	shf.r.wrap.b32 	%r12732, %r612, %r612, %r615;
	xor.b32  	%r616, %r12732, %r600;
	shr.u32 	%r12733, %r616, 16;
	xor.b32  	%r12734, %r12733, %r616;
	shr.u32 	%r12735, %r12734, 12;
	shr.u32 	%r12736, %r12734, 4;
	shr.u32 	%r12737, %r12734, 8;
	xor.b32  	%r12738, %r12736, %r12735;
	xor.b32  	%r12739, %r12738, %r12737;
	xor.b32  	%r12740, %r12739, %r12734;
	shr.u32 	%r12741, %r12740, 2;
	xor.b32  	%r12742, %r12741, %r12740;
	cvt.u16.u32 	%rs146, %r12742;
	and.b16  	%rs145, %rs146, 3;
	setp.gt.s16 	%p218, %rs145, 1;
	@%p218 bra 	$L__BB0_508;
	setp.eq.s16 	%p220, %rs145, 0;
	@%p220 bra 	$L__BB0_511;
	not.b32 	%r12757, %r612;
	shr.u32 	%r12758, %r614, 16;
	and.b32  	%r12759, %r12758, 15;
	add.s32 	%r12760, %r12759, 1;
	shr.u32 	%r12761, %r12757, %r12760;
	xor.b32  	%r12762, %r12759, 31;
	shl.b32 	%r12763, %r12757, %r12762;
	or.b32  	%r12764, %r12761, %r12763;
	add.s32 	%r56058, %r12764, %r56056;
	bra.uni 	$L__BB0_512;
$L__BB0_508:
	setp.eq.s16 	%p219, %rs145, 2;
	@%p219 bra 	$L__BB0_510;
	and.b32  	%r12743, %r614, 15;
	add.s32 	%r12744, %r12743, 1;
	shr.u32 	%r12745, %r612, %r12744;
	xor.b32  	%r12746, %r12743, 31;
	shl.b32 	%r12747, %r612, %r12746;
	or.b32  	%r12748, %r12745, %r12747;
	xor.b32  	%r56058, %r12748, %r56056;
	bra.uni 	$L__BB0_512;
$L__BB0_510:
	not.b32 	%r12749, %r612;
	shr.u32 	%r12750, %r614, 8;
	and.b32  	%r12751, %r12750, 15;
	add.s32 	%r12752, %r12751, 1;
	shr.u32 	%r12753, %r12749, %r12752;
	xor.b32  	%r12754, %r12751, 31;
	shl.b32 	%r12755, %r12749, %r12754;
	or.b32  	%r12756, %r12753, %r12755;
	and.b32  	%r56058, %r12756, %r56056;
	bra.uni 	$L__BB0_512;
$L__BB0_511:
	add.s32 	%r12765, %r615, 1;
	shr.u32 	%r12766, %r612, %r12765;
	xor.b32  	%r12767, %r615, 31;
	shl.b32 	%r12768, %r612, %r12767;
	or.b32  	%r12769, %r12766, %r12768;
	xor.b32  	%r56058, %r12769, %r56056;
$L__BB0_512:
	xor.b32  	%r622, %r56058, %r616;
	shr.u32 	%r12770, %r622, 16;
	xor.b32  	%r12771, %r12770, %r622;
	shr.u32 	%r12772, %r12771, 12;
	shr.u32 	%r12773, %r12771, 4;
	shr.u32 	%r12774, %r12771, 8;
	xor.b32  	%r12775, %r12773, %r12772;
	xor.b32  	%r12776, %r12775, %r12774;
	xor.b32  	%r12777, %r12776, %r12771;
	shr.u32 	%r12778, %r12777, 2;
	xor.b32  	%r12779, %r12778, %r12777;
	cvt.u16.u32 	%rs148, %r12779;
	and.b16  	%rs147, %rs148, 3;
	setp.gt.s16 	%p221, %rs147, 1;
	@%p221 bra 	$L__BB0_515;
	setp.eq.s16 	%p223, %rs147, 0;
	@%p223 bra 	$L__BB0_518;
	not.b32 	%r12788, %r612;
	shr.u32 	%r12789, %r614, 16;
	and.b32  	%r12790, %r12789, 15;
	add.s32 	%r12791, %r12790, 2;
	shf.r.wrap.b32 	%r12792, %r12788, %r12788, %r12791;
	add.s32 	%r56059, %r12792, %r56057;
	bra.uni 	$L__BB0_519;
$L__BB0_515:
	setp.eq.s16 	%p222, %rs147, 2;
	@%p222 bra 	$L__BB0_517;
	and.b32  	%r12780, %r614, 15;
	add.s32 	%r12781, %r12780, 2;
	shf.r.wrap.b32 	%r12782, %r612, %r612, %r12781;
	xor.b32  	%r56059, %r12782, %r56057;
	bra.uni 	$L__BB0_519;
$L__BB0_517:
	not.b32 	%r12783, %r612;
	shr.u32 	%r12784, %r614, 8;
	and.b32  	%r12785, %r12784, 15;
	add.s32 	%r12786, %r12785, 2;
	shf.r.wrap.b32 	%r12787, %r12783, %r12783, %r12786;
	and.b32  	%r56059, %r12787, %r56057;
	bra.uni 	$L__BB0_519;
$L__BB0_518:
	add.s32 	%r12793, %r615, 2;
	shf.r.wrap.b32 	%r12794, %r612, %r612, %r12793;
	xor.b32  	%r56059, %r12794, %r56057;
$L__BB0_519:
	add.s32 	%r12795, %r622, %r56059;
	xor.b32  	%r628, %r612, %r12795;
	shr.u32 	%r12796, %r612, 8;
	and.b32  	%r12797, %r12796, 31;
	mov.b32 	%r12798, 1;
	shl.b32 	%r12799, %r12798, %r12797;
	not.b32 	%r12800, %r12799;
	and.b32  	%r12801, %r429, %r12800;
	or.b32  	%r12802, %r12799, %r429;
	xor.b32  	%r12803, %r12799, %r429;
	st.local.v4.u32 	[%rd15], {%r429, %r12801, %r12802, %r12803};
	shl.b32 	%r12804, %r612, 2;
	cvt.u64.u32 	%rd85, %r12804;
	and.b64  	%rd86, %rd85, 12;
	add.s64 	%rd87, %rd15, %rd86;
	ld.local.u32 	%r12805, [%rd87];
	xor.b32  	%r12806, %r12805, %r613;
	and.b32  	%r12807, %r581, %r12806;
	xor.b32  	%r629, %r12807, %r613;
	shr.u32 	%r12808, %r628, 4;
	xor.b32  	%r630, %r12808, %r628;
	shr.u32 	%r12809, %r630, 24;
	and.b32  	%r631, %r12809, 15;
	shf.r.wrap.b32 	%r12810, %r628, %r628, %r631;
	xor.b32  	%r632, %r12810, %r616;
	shr.u32 	%r12811, %r632, 16;
	xor.b32  	%r12812, %r12811, %r632;
	shr.u32 	%r12813, %r12812, 12;
	shr.u32 	%r12814, %r12812, 4;
	shr.u32 	%r12815, %r12812, 8;
	xor.b32  	%r12816, %r12814, %r12813;
	xor.b32  	%r12817, %r12816, %r12815;
	xor.b32  	%r12818, %r12817, %r12812;
	shr.u32 	%r12819, %r12818, 2;
	xor.b32  	%r12820, %r12819, %r12818;
	cvt.u16.u32 	%rs150, %r12820;
	and.b16  	%rs149, %rs150, 3;
	setp.gt.s16 	%p224, %rs149, 1;
	@%p224 bra 	$L__BB0_522;
	setp.eq.s16 	%p226, %rs149, 0;
	@%p226 bra 	$L__BB0_525;
	not.b32 	%r12835, %r628;
	shr.u32 	%r12836, %r630, 16;
	and.b32  	%r12837, %r12836, 15;
	add.s32 	%r12838, %r12837, 1;
	shr.u32 	%r12839, %r12835, %r12838;
	xor.b32  	%r12840, %r12837, 31;
	shl.b32 	%r12841, %r12835, %r12840;
	or.b32  	%r12842, %r12839, %r12841;
	add.s32 	%r56060, %r12842, %r56058;
	bra.uni 	$L__BB0_526;
$L__BB0_522:
	setp.eq.s16 	%p225, %rs149, 2;
	@%p225 bra 	$L__BB0_524;
	and.b32  	%r12821, %r630, 15;
	add.s32 	%r12822, %r12821, 1;
	shr.u32 	%r12823, %r628, %r12822;
	xor.b32  	%r12824, %r12821, 31;
	shl.b32 	%r12825, %r628, %r12824;
	or.b32  	%r12826, %r12823, %r12825;
	xor.b32  	%r56060, %r12826, %r56058;
	bra.uni 	$L__BB0_526;
$L__BB0_524:
	not.b32 	%r12827, %r628;
	shr.u32 	%r12828, %r630, 8;
	and.b32  	%r12829, %r12828, 15;
	add.s32 	%r12830, %r12829, 1;
	shr.u32 	%r12831, %r12827, %r12830;
	xor.b32  	%r12832, %r12829, 31;
	shl.b32 	%r12833, %r12827, %r12832;
	or.b32  	%r12834, %r12831, %r12833;
	and.b32  	%r56060, %r12834, %r56058;
	bra.uni 	$L__BB0_526;
$L__BB0_525:
	add.s32 	%r12843, %r631, 1;
	shr.u32 	%r12844, %r628, %r12843;
	xor.b32  	%r12845, %r631, 31;
	shl.b32 	%r12846, %r628, %r12845;
	or.b32  	%r12847, %r12844, %r12846;
	xor.b32  	%r56060, %r12847, %r56058;
$L__BB0_526:
	xor.b32  	%r638, %r56060, %r632;
	shr.u32 	%r12848, %r638, 16;
	xor.b32  	%r12849, %r12848, %r638;
	shr.u32 	%r12850, %r12849, 12;
	shr.u32 	%r12851, %r12849, 4;
	shr.u32 	%r12852, %r12849, 8;
	xor.b32  	%r12853, %r12851, %r12850;
	xor.b32  	%r12854, %r12853, %r12852;
	xor.b32  	%r12855, %r12854, %r12849;
	shr.u32 	%r12856, %r12855, 2;
	xor.b32  	%r12857, %r12856, %r12855;
	cvt.u16.u32 	%rs152, %r12857;
	and.b16  	%rs151, %rs152, 3;
	setp.gt.s16 	%p227, %rs151, 1;
	@%p227 bra 	$L__BB0_529;
	setp.eq.s16 	%p229, %rs151, 0;
	@%p229 bra 	$L__BB0_532;
	not.b32 	%r12866, %r628;
	shr.u32 	%r12867, %r630, 16;
	and.b32  	%r12868, %r12867, 15;
	add.s32 	%r12869, %r12868, 2;
	shf.r.wrap.b32 	%r12870, %r12866, %r12866, %r12869;
	add.s32 	%r56061, %r12870, %r56059;
	bra.uni 	$L__BB0_533;
$L__BB0_529:
	setp.eq.s16 	%p228, %rs151, 2;
	@%p228 bra 	$L__BB0_531;
	and.b32  	%r12858, %r630, 15;
	add.s32 	%r12859, %r12858, 2;
	shf.r.wrap.b32 	%r12860, %r628, %r628, %r12859;
	xor.b32  	%r56061, %r12860, %r56059;
	bra.uni 	$L__BB0_533;
$L__BB0_531:
	not.b32 	%r12861, %r628;
	shr.u32 	%r12862, %r630, 8;
	and.b32  	%r12863, %r12862, 15;
	add.s32 	%r12864, %r12863, 2;
	shf.r.wrap.b32 	%r12865, %r12861, %r12861, %r12864;
	and.b32  	%r56061, %r12865, %r56059;
	bra.uni 	$L__BB0_533;
$L__BB0_532:
	add.s32 	%r12871, %r631, 2;
	shf.r.wrap.b32 	%r12872, %r628, %r628, %r12871;
	xor.b32  	%r56061, %r12872, %r56059;
$L__BB0_533:
	add.s32 	%r12873, %r638, %r56061;
	xor.b32  	%r644, %r628, %r12873;
	shr.u32 	%r12874, %r628, 8;
	and.b32  	%r12875, %r12874, 31;
	mov.b32 	%r12876, 1;
	shl.b32 	%r12877, %r12876, %r12875;
	not.b32 	%r12878, %r12877;
	and.b32  	%r12879, %r581, %r12878;
	or.b32  	%r12880, %r12877, %r581;
	xor.b32  	%r12881, %r12877, %r581;
	st.local.v4.u32 	[%rd14], {%r581, %r12879, %r12880, %r12881};
	shl.b32 	%r12882, %r628, 2;
	cvt.u64.u32 	%rd88, %r12882;
	and.b64  	%rd89, %rd88, 12;
	add.s64 	%rd90, %rd14, %rd89;
	ld.local.u32 	%r12883, [%rd90];
	shf.l.wrap.b32 	%r12884, %r12883, %r12883, 26;
	shf.l.wrap.b32 	%r12885, %r12883, %r12883, 21;
	xor.b32  	%r12886, %r12884, %r12885;
	shf.l.wrap.b32 	%r12887, %r12883, %r12883, 7;
	xor.b32  	%r12888, %r12886, %r12887;
	ld.const.u32 	%r12889, [hefty_gpu_blockHeader+8];
	add.s32 	%r12890, %r59, %r12889;
	add.s32 	%r12891, %r12890, %r9;
	add.s32 	%r12892, %r12891, %r629;
	add.s32 	%r649, %r12892, %r12888;
	shr.u32 	%r12893, %r644, 4;
	xor.b32  	%r650, %r12893, %r644;
	shr.u32 	%r12894, %r650, 24;
	and.b32  	%r651, %r12894, 15;
	shf.r.wrap.b32 	%r12895, %r644, %r644, %r651;
	xor.b32  	%r652, %r12895, %r632;
	shr.u32 	%r12896, %r652, 16;
	xor.b32  	%r12897, %r12896, %r652;
	shr.u32 	%r12898, %r12897, 12;
	shr.u32 	%r12899, %r12897, 4;
	shr.u32 	%r12900, %r12897, 8;
	xor.b32  	%r12901, %r12899, %r12898;
	xor.b32  	%r12902, %r12901, %r12900;
	xor.b32  	%r12903, %r12902, %r12897;
	shr.u32 	%r12904, %r12903, 2;
	xor.b32  	%r12905, %r12904, %r12903;
	cvt.u16.u32 	%rs154, %r12905;
	and.b16  	%rs153, %rs154, 3;
	setp.gt.s16 	%p230, %rs153, 1;
	@%p230 bra 	$L__BB0_536;
	setp.eq.s16 	%p232, %rs153, 0;
	@%p232 bra 	$L__BB0_539;
	not.b32 	%r12920, %r644;
	shr.u32 	%r12921, %r650, 16;
	and.b32  	%r12922, %r12921, 15;
	add.s32 	%r12923, %r12922, 1;
	shr.u32 	%r12924, %r12920, %r12923;
	xor.b32  	%r12925, %r12922, 31;
	shl.b32 	%r12926, %r12920, %r12925;
	or.b32  	%r12927, %r12924, %r12926;
	add.s32 	%r56062, %r12927, %r56060;
	bra.uni 	$L__BB0_540;
$L__BB0_536:
	setp.eq.s16 	%p231, %rs153, 2;
	@%p231 bra 	$L__BB0_538;
	and.b32  	%r12906, %r650, 15;
	add.s32 	%r12907, %r12906, 1;
	shr.u32 	%r12908, %r644, %r12907;
	xor.b32  	%r12909, %r12906, 31;
	shl.b32 	%r12910, %r644, %r12909;
	or.b32  	%r12911, %r12908, %r12910;
	xor.b32  	%r56062, %r12911, %r56060;
	bra.uni 	$L__BB0_540;
$L__BB0_538:
	not.b32 	%r12912, %r644;
	shr.u32 	%r12913, %r650, 8;
	and.b32  	%r12914, %r12913, 15;
	add.s32 	%r12915, %r12914, 1;
	shr.u32 	%r12916, %r12912, %r12915;
	xor.b32  	%r12917, %r12914, 31;
	shl.b32 	%r12918, %r12912, %r12917;
	or.b32  	%r12919, %r12916, %r12918;
	and.b32  	%r56062, %r12919, %r56060;
	bra.uni 	$L__BB0_540;
$L__BB0_539:
	add.s32 	%r12928, %r651, 1;
	shr.u32 	%r12929, %r644, %r12928;
	xor.b32  	%r12930, %r651, 31;
	shl.b32 	%r12931, %r644, %r12930;
	or.b32  	%r12932, %r12929, %r12931;
	xor.b32  	%r56062, %r12932, %r56060;
$L__BB0_540:
	xor.b32  	%r658, %r56062, %r652;
	shr.u32 	%r12933, %r658, 16;
	xor.b32  	%r12934, %r12933, %r658;
	shr.u32 	%r12935, %r12934, 12;
	shr.u32 	%r12936, %r12934, 4;
	shr.u32 	%r12937, %r12934, 8;
	xor.b32  	%r12938, %r12936, %r12935;
	xor.b32  	%r12939, %r12938, %r12937;
	xor.b32  	%r12940, %r12939, %r12934;
	shr.u32 	%r12941, %r12940, 2;
	xor.b32  	%r12942, %r12941, %r12940;
	cvt.u16.u32 	%rs156, %r12942;
	and.b16  	%rs155, %rs156, 3;
	setp.gt.s16 	%p233, %rs155, 1;
	@%p233 bra 	$L__BB0_543;
	setp.eq.s16 	%p235, %rs155, 0;
	@%p235 bra 	$L__BB0_546;
	not.b32 	%r12951, %r644;
	shr.u32 	%r12952, %r650, 16;
	and.b32  	%r12953, %r12952, 15;
	add.s32 	%r12954, %r12953, 2;
	shf.r.wrap.b32 	%r12955, %r12951, %r12951, %r12954;
	add.s32 	%r56063, %r12955, %r56061;
	bra.uni 	$L__BB0_547;
$L__BB0_543:
	setp.eq.s16 	%p234, %rs155, 2;
	@%p234 bra 	$L__BB0_545;
	and.b32  	%r12943, %r650, 15;
	add.s32 	%r12944, %r12943, 2;
	shf.r.wrap.b32 	%r12945, %r644, %r644, %r12944;
	xor.b32  	%r56063, %r12945, %r56061;
	bra.uni 	$L__BB0_547;
$L__BB0_545:
	not.b32 	%r12946, %r644;
	shr.u32 	%r12947, %r650, 8;
	and.b32  	%r12948, %r12947, 15;
	add.s32 	%r12949, %r12948, 2;
	shf.r.wrap.b32 	%r12950, %r12946, %r12946, %r12949;
	and.b32  	%r56063, %r12950, %r56061;
	bra.uni 	$L__BB0_547;
$L__BB0_546:
	add.s32 	%r12956, %r651, 2;
	shf.r.wrap.b32 	%r12957, %r644, %r644, %r12956;
	xor.b32  	%r56063, %r12957, %r56061;
$L__BB0_547:
	add.s32 	%r12958, %r658, %r56063;
	xor.b32  	%r664, %r644, %r12958;
	shr.u32 	%r12959, %r644, 8;
	and.b32  	%r12960, %r12959, 31;
	mov.b32 	%r12961, 1;
	shl.b32 	%r12962, %r12961, %r12960;
	not.b32 	%r12963, %r12962;
	and.b32  	%r12964, %r4, %r12963;
	or.b32  	%r12965, %r12962, %r4;
	xor.b32  	%r12966, %r12962, %r4;
	st.local.v4.u32 	[%rd13], {%r4, %r12964, %r12965, %r12966};
	shl.b32 	%r12967, %r644, 2;
	cvt.u64.u32 	%rd91, %r12967;
	and.b64  	%rd92, %rd91, 12;
	add.s64 	%rd93, %rd13, %rd92;
	ld.local.u32 	%r665, [%rd93];
	shr.u32 	%r12968, %r664, 4;
	xor.b32  	%r666, %r12968, %r664;
	shr.u32 	%r12969, %r666, 24;
	and.b32  	%r667, %r12969, 15;
	shf.r.wrap.b32 	%r12970, %r664, %r664, %r667;
	xor.b32  	%r668, %r12970, %r652;
	shr.u32 	%r12971, %r668, 16;
	xor.b32  	%r12972, %r12971, %r668;
	shr.u32 	%r12973, %r12972, 12;
	shr.u32 	%r12974, %r12972, 4;
	shr.u32 	%r12975, %r12972, 8;
	xor.b32  	%r12976, %r12974, %r12973;
	xor.b32  	%r12977, %r12976, %r12975;
	xor.b32  	%r12978, %r12977, %r12972;
	shr.u32 	%r12979, %r12978, 2;
	xor.b32  	%r12980, %r12979, %r12978;
	cvt.u16.u32 	%rs158, %r12980;
	and.b16  	%rs157, %rs158, 3;
	setp.gt.s16 	%p236, %rs157, 1;
	@%p236 bra 	$L__BB0_550;
	setp.eq.s16 	%p238, %rs157, 0;
	@%p238 bra 	$L__BB0_553;
	not.b32 	%r12995, %r664;
	shr.u32 	%r12996, %r666, 16;
	and.b32  	%r12997, %r12996, 15;
	add.s32 	%r12998, %r12997, 1;
	shr.u32 	%r12999, %r12995, %r12998;
	xor.b32  	%r13000, %r12997, 31;
	shl.b32 	%r13001, %r12995, %r13000;
	or.b32  	%r13002, %r12999, %r13001;
	add.s32 	%r56064, %r13002, %r56062;
	bra.uni 	$L__BB0_554;
$L__BB0_550:
	setp.eq.s16 	%p237, %rs157, 2;
	@%p237 bra 	$L__BB0_552;
	and.b32  	%r12981, %r666, 15;
	add.s32 	%r12982, %r12981, 1;
	shr.u32 	%r12983, %r664, %r12982;
	xor.b32  	%r12984, %r12981, 31;
	shl.b32 	%r12985, %r664, %r12984;
	or.b32  	%r12986, %r12983, %r12985;
	xor.b32  	%r56064, %r12986, %r56062;
	bra.uni 	$L__BB0_554;
$L__BB0_552:
	not.b32 	%r12987, %r664;
	shr.u32 	%r12988, %r666, 8;
	and.b32  	%r12989, %r12988, 15;
	add.s32 	%r12990, %r12989, 1;
	shr.u32 	%r12991, %r12987, %r12990;
	xor.b32  	%r12992, %r12989, 31;
	shl.b32 	%r12993, %r12987, %r12992;
	or.b32  	%r12994, %r12991, %r12993;
	and.b32  	%r56064, %r12994, %r56062;
	bra.uni 	$L__BB0_554;
$L__BB0_553:
	add.s32 	%r13003, %r667, 1;
	shr.u32 	%r13004, %r664, %r13003;
	xor.b32  	%r13005, %r667, 31;
	shl.b32 	%r13006, %r664, %r13005;
	or.b32  	%r13007, %r13004, %r13006;
	xor.b32  	%r56064, %r13007, %r56062;
$L__BB0_554:
	xor.b32  	%r674, %r56064, %r668;
	shr.u32 	%r13008, %r674, 16;
	xor.b32  	%r13009, %r13008, %r674;
	shr.u32 	%r13010, %r13009, 12;
	shr.u32 	%r13011, %r13009, 4;
	shr.u32 	%r13012, %r13009, 8;
	xor.b32  	%r13013, %r13011, %r13010;
	xor.b32  	%r13014, %r13013, %r13012;
	xor.b32  	%r13015, %r13014, %r13009;
	shr.u32 	%r13016, %r13015, 2;
	xor.b32  	%r13017, %r13016, %r13015;
	cvt.u16.u32 	%rs160, %r13017;
	and.b16  	%rs159, %rs160, 3;
	setp.gt.s16 	%p239, %rs159, 1;
	@%p239 bra 	$L__BB0_557;
	setp.eq.s16 	%p241, %rs159, 0;
	@%p241 bra 	$L__BB0_560;
	not.b32 	%r13026, %r664;
	shr.u32 	%r13027, %r666, 16;
	and.b32  	%r13028, %r13027, 15;
	add.s32 	%r13029, %r13028, 2;
	shf.r.wrap.b32 	%r13030, %r13026, %r13026, %r13029;
	add.s32 	%r56065, %r13030, %r56063;
	bra.uni 	$L__BB0_561;
$L__BB0_557:
	setp.eq.s16 	%p240, %rs159, 2;
	@%p240 bra 	$L__BB0_559;
	and.b32  	%r13018, %r666, 15;
	add.s32 	%r13019, %r13018, 2;
	shf.r.wrap.b32 	%r13020, %r664, %r664, %r13019;
	xor.b32  	%r56065, %r13020, %r56063;
	bra.uni 	$L__BB0_561;
$L__BB0_559:
	not.b32 	%r13021, %r664;
	shr.u32 	%r13022, %r666, 8;
	and.b32  	%r13023, %r13022, 15;
	add.s32 	%r13024, %r13023, 2;
	shf.r.wrap.b32 	%r13025, %r13021, %r13021, %r13024;
	and.b32  	%r56065, %r13025, %r56063;
	bra.uni 	$L__BB0_561;
$L__BB0_560:
	add.s32 	%r13031, %r667, 2;
	shf.r.wrap.b32 	%r13032, %r664, %r664, %r13031;
	xor.b32  	%r56065, %r13032, %r56063;
$L__BB0_561:
	add.s32 	%r13033, %r674, %r56065;
	xor.b32  	%r680, %r664, %r13033;
	shr.u32 	%r13034, %r664, 8;
	and.b32  	%r13035, %r13034, 31;
	mov.b32 	%r13036, 1;
	shl.b32 	%r13037, %r13036, %r13035;
	not.b32 	%r13038, %r13037;
	and.b32  	%r13039, %r428, %r13038;
	or.b32  	%r13040, %r13037, %r428;
	xor.b32  	%r13041, %r13037, %r428;
	st.local.v4.u32 	[%rd12], {%r428, %r13039, %r13040, %r13041};
	shl.b32 	%r13042, %r664, 2;
	cvt.u64.u32 	%rd94, %r13042;
	and.b64  	%rd95, %rd94, 12;
	add.s64 	%rd96, %rd12, %rd95;
	ld.local.u32 	%r681, [%rd96];
	shr.u32 	%r13043, %r680, 4;
	xor.b32  	%r682, %r13043, %r680;
	shr.u32 	%r13044, %r682, 24;
	and.b32  	%r683, %r13044, 15;
	shf.r.wrap.b32 	%r13045, %r680, %r680, %r683;
	xor.b32  	%r684, %r13045, %r668;
	shr.u32 	%r13046, %r684, 16;
	xor.b32  	%r13047, %r13046, %r684;
	shr.u32 	%r13048, %r13047, 12;
	shr.u32 	%r13049, %r13047, 4;
	shr.u32 	%r13050, %r13047, 8;
	xor.b32  	%r13051, %r13049, %r13048;
	xor.b32  	%r13052, %r13051, %r13050;
	xor.b32  	%r13053, %r13052, %r13047;
	shr.u32 	%r13054, %r13053, 2;
	xor.b32  	%r13055, %r13054, %r13053;
	cvt.u16.u32 	%rs162, %r13055;
	and.b16  	%rs161, %rs162, 3;
	setp.gt.s16 	%p242, %rs161, 1;
	@%p242 bra 	$L__BB0_564;
	setp.eq.s16 	%p244, %rs161, 0;
	@%p244 bra 	$L__BB0_567;
	not.b32 	%r13070, %r680;
	shr.u32 	%r13071, %r682, 16;
	and.b32  	%r13072, %r13071, 15;
	add.s32 	%r13073, %r13072, 1;
	shr.u32 	%r13074, %r13070, %r13073;
	xor.b32  	%r13075, %r13072, 31;
	shl.b32 	%r13076, %r13070, %r13075;
	or.b32  	%r13077, %r13074, %r13076;
	add.s32 	%r56066, %r13077, %r56064;
	bra.uni 	$L__BB0_568;
$L__BB0_564:
	setp.eq.s16 	%p243, %rs161, 2;
	@%p243 bra 	$L__BB0_566;
	and.b32  	%r13056, %r682, 15;
	add.s32 	%r13057, %r13056, 1;
	shr.u32 	%r13058, %r680, %r13057;
	xor.b32  	%r13059, %r13056, 31;
	shl.b32 	%r13060, %r680, %r13059;
	or.b32  	%r13061, %r13058, %r13060;
	xor.b32  	%r56066, %r13061, %r56064;
	bra.uni 	$L__BB0_568;
$L__BB0_566:
	not.b32 	%r13062, %r680;
	shr.u32 	%r13063, %r682, 8;
	and.b32  	%r13064, %r13063, 15;
	add.s32 	%r13065, %r13064, 1;
	shr.u32 	%r13066, %r13062, %r13065;
	xor.b32  	%r13067, %r13064, 31;
	shl.b32 	%r13068, %r13062, %r13067;
	or.b32  	%r13069, %r13066, %r13068;
	and.b32  	%r56066, %r13069, %r56064;
	bra.uni 	$L__BB0_568;
$L__BB0_567:
	add.s32 	%r13078, %r683, 1;
	shr.u32 	%r13079, %r680, %r13078;
	xor.b32  	%r13080, %r683, 31;
	shl.b32 	%r13081, %r680, %r13080;
	or.b32  	%r13082, %r13079, %r13081;
	xor.b32  	%r56066, %r13082, %r56064;
$L__BB0_568:
	xor.b32  	%r690, %r56066, %r684;
	shr.u32 	%r13083, %r690, 16;
	xor.b32  	%r13084, %r13083, %r690;
	shr.u32 	%r13085, %r13084, 12;
	shr.u32 	%r13086, %r13084, 4;
	shr.u32 	%r13087, %r13084, 8;
	xor.b32  	%r13088, %r13086, %r13085;
	xor.b32  	%r13089, %r13088, %r13087;
	xor.b32  	%r13090, %r13089, %r13084;
	shr.u32 	%r13091, %r13090, 2;
	xor.b32  	%r13092, %r13091, %r13090;
	cvt.u16.u32 	%rs164, %r13092;
	and.b16  	%rs163, %rs164, 3;
	setp.gt.s16 	%p245, %rs163, 1;
	@%p245 bra 	$L__BB0_571;
	setp.eq.s16 	%p247, %rs163, 0;
	@%p247 bra 	$L__BB0_574;
	not.b32 	%r13101, %r680;
	shr.u32 	%r13102, %r682, 16;
	and.b32  	%r13103, %r13102, 15;
	add.s32 	%r13104, %r13103, 2;
	shf.r.wrap.b32 	%r13105, %r13101, %r13101, %r13104;
	add.s32 	%r56067, %r13105, %r56065;
	bra.uni 	$L__BB0_575;
$L__BB0_571:
	setp.eq.s16 	%p246, %rs163, 2;
	@%p246 bra 	$L__BB0_573;
	and.b32  	%r13093, %r682, 15;
	add.s32 	%r13094, %r13093, 2;
	shf.r.wrap.b32 	%r13095, %r680, %r680, %r13094;
	xor.b32  	%r56067, %r13095, %r56065;
	bra.uni 	$L__BB0_575;
$L__BB0_573:
	not.b32 	%r13096, %r680;
	shr.u32 	%r13097, %r682, 8;
	and.b32  	%r13098, %r13097, 15;
	add.s32 	%r13099, %r13098, 2;
	shf.r.wrap.b32 	%r13100, %r13096, %r13096, %r13099;
	and.b32  	%r56067, %r13100, %r56065;
	bra.uni 	$L__BB0_575;
$L__BB0_574:
	add.s32 	%r13106, %r683, 2;
	shf.r.wrap.b32 	%r13107, %r680, %r680, %r13106;
	xor.b32  	%r56067, %r13107, %r56065;
$L__BB0_575:
	add.s32 	%r13108, %r690, %r56067;
	xor.b32  	%r696, %r680, %r13108;
	shr.u32 	%r13109, %r680, 8;
	and.b32  	%r13110, %r13109, 31;
	mov.b32 	%r13111, 1;
	shl.b32 	%r13112, %r13111, %r13110;
	not.b32 	%r13113, %r13112;
	and.b32  	%r13114, %r580, %r13113;
	or.b32  	%r13115, %r13112, %r580;
	xor.b32  	%r13116, %r13112, %r580;
	st.local.v4.u32 	[%rd11], {%r580, %r13114, %r13115, %r13116};
	shl.b32 	%r13117, %r680, 2;
	cvt.u64.u32 	%rd97, %r13117;
	and.b64  	%rd98, %rd97, 12;
	add.s64 	%rd99, %rd11, %rd98;
	ld.local.u32 	%r13118, [%rd99];
	or.b32  	%r13119, %r681, %r665;
	and.b32  	%r13120, %r13118, %r13119;
	and.b32  	%r13121, %r681, %r665;
	or.b32  	%r701, %r13120, %r13121;
	shr.u32 	%r13122, %r696, 4;
	xor.b32  	%r702, %r13122, %r696;
	shr.u32 	%r13123, %r702, 24;
	and.b32  	%r703, %r13123, 15;
	shf.r.wrap.b32 	%r13124, %r696, %r696, %r703;
	xor.b32  	%r704, %r13124, %r684;
	shr.u32 	%r13125, %r704, 16;
	xor.b32  	%r13126, %r13125, %r704;
	shr.u32 	%r13127, %r13126, 12;
	shr.u32 	%r13128, %r13126, 4;
	shr.u32 	%r13129, %r13126, 8;
	xor.b32  	%r13130, %r13128, %r13127;
	xor.b32  	%r13131, %r13130, %r13129;
	xor.b32  	%r13132, %r13131, %r13126;
	shr.u32 	%r13133, %r13132, 2;
	xor.b32  	%r13134, %r13133, %r13132;
	cvt.u16.u32 	%rs166, %r13134;
	and.b16  	%rs165, %rs166, 3;
	setp.gt.s16 	%p248, %rs165, 1;
	@%p248 bra 	$L__BB0_578;
	setp.eq.s16 	%p250, %rs165, 0;
	@%p250 bra 	$L__BB0_581;
	not.b32 	%r13149, %r696;
	shr.u32 	%r13150, %r702, 16;
	and.b32  	%r13151, %r13150, 15;
	add.s32 	%r13152, %r13151, 1;
	shr.u32 	%r13153, %r13149, %r13152;
	xor.b32  	%r13154, %r13151, 31;
	shl.b32 	%r13155, %r13149, %r13154;
	or.b32  	%r13156, %r13153, %r13155;
	add.s32 	%r56068, %r13156, %r56066;
	bra.uni 	$L__BB0_582;
$L__BB0_578:
	setp.eq.s16 	%p249, %rs165, 2;
	@%p249 bra 	$L__BB0_580;
	and.b32  	%r13135, %r702, 15;
	add.s32 	%r13136, %r13135, 1;
	shr.u32 	%r13137, %r696, %r13136;
	xor.b32  	%r13138, %r13135, 31;
	shl.b32 	%r13139, %r696, %r13138;
	or.b32  	%r13140, %r13137, %r13139;
	xor.b32  	%r56068, %r13140, %r56066;
	bra.uni 	$L__BB0_582;
$L__BB0_580:
	not.b32 	%r13141, %r696;
	shr.u32 	%r13142, %r702, 8;
	and.b32  	%r13143, %r13142, 15;
	add.s32 	%r13144, %r13143, 1;
	shr.u32 	%r13145, %r13141, %r13144;
	xor.b32  	%r13146, %r13143, 31;
	shl.b32 	%r13147, %r13141, %r13146;
	or.b32  	%r13148, %r13145, %r13147;
	and.b32  	%r56068, %r13148, %r56066;
	bra.uni 	$L__BB0_582;
$L__BB0_581:
	add.s32 	%r13157, %r703, 1;
	shr.u32 	%r13158, %r696, %r13157;
	xor.b32  	%r13159, %r703, 31;
	shl.b32 	%r13160, %r696, %r13159;
	or.b32  	%r13161, %r13158, %r13160;
	xor.b32  	%r56068, %r13161, %r56066;
$L__BB0_582:
	xor.b32  	%r710, %r56068, %r704;
	shr.u32 	%r13162, %r710, 16;
	xor.b32  	%r13163, %r13162, %r710;
	shr.u32 	%r13164, %r13163, 12;
	shr.u32 	%r13165, %r13163, 4;
	shr.u32 	%r13166, %r13163, 8;
	xor.b32  	%r13167, %r13165, %r13164;
	xor.b32  	%r13168, %r13167, %r13166;
	xor.b32  	%r13169, %r13168, %r13163;
	shr.u32 	%r13170, %r13169, 2;
	xor.b32  	%r13171, %r13170, %r13169;
	cvt.u16.u32 	%rs168, %r13171;
	and.b16  	%rs167, %rs168, 3;
	setp.gt.s16 	%p251, %rs167, 1;
	@%p251 bra 	$L__BB0_585;
	setp.eq.s16 	%p253, %rs167, 0;
	@%p253 bra 	$L__BB0_588;
	not.b32 	%r13180, %r696;
	shr.u32 	%r13181, %r702, 16;
	and.b32  	%r13182, %r13181, 15;
	add.s32 	%r13183, %r13182, 2;
	shf.r.wrap.b32 	%r13184, %r13180, %r13180, %r13183;
	add.s32 	%r56069, %r13184, %r56067;
	bra.uni 	$L__BB0_589;
$L__BB0_585:
	setp.eq.s16 	%p252, %rs167, 2;
	@%p252 bra 	$L__BB0_587;
	and.b32  	%r13172, %r702, 15;
	add.s32 	%r13173, %r13172, 2;
	shf.r.wrap.b32 	%r13174, %r696, %r696, %r13173;
	xor.b32  	%r56069, %r13174, %r56067;
	bra.uni 	$L__BB0_589;
$L__BB0_587:
	not.b32 	%r13175, %r696;
	shr.u32 	%r13176, %r702, 8;
	and.b32  	%r13177, %r13176, 15;
	add.s32 	%r13178, %r13177, 2;
	shf.r.wrap.b32 	%r13179, %r13175, %r13175, %r13178;
	and.b32  	%r56069, %r13179, %r56067;
	bra.uni 	$L__BB0_589;
$L__BB0_588:
	add.s32 	%r13185, %r703, 2;
	shf.r.wrap.b32 	%r13186, %r696, %r696, %r13185;
	xor.b32  	%r56069, %r13186, %r56067;
$L__BB0_589:
	add.s32 	%r13187, %r710, %r56069;
	xor.b32  	%r716, %r696, %r13187;
	shr.u32 	%r13188, %r696, 8;
	and.b32  	%r13189, %r13188, 31;
	mov.b32 	%r13190, 1;
	shl.b32 	%r13191, %r13190, %r13189;
	not.b32 	%r13192, %r13191;
	and.b32  	%r13193, %r580, %r13192;
	or.b32  	%r13194, %r13191, %r580;
	xor.b32  	%r13195, %r13191, %r580;
	st.local.v4.u32 	[%rd10], {%r580, %r13193, %r13194, %r13195};
	shl.b32 	%r13196, %r696, 2;
	cvt.u64.u32 	%rd100, %r13196;
	and.b64  	%rd101, %rd100, 12;
	add.s64 	%rd102, %rd10, %rd101;
	ld.local.u32 	%r717, [%rd102];
	shr.u32 	%r13197, %r716, 4;
	xor.b32  	%r718, %r13197, %r716;
	shr.u32 	%r13198, %r718, 24;
	and.b32  	%r719, %r13198, 15;
	shf.r.wrap.b32 	%r13199, %r716, %r716, %r719;
	xor.b32  	%r720, %r13199, %r704;
	shr.u32 	%r13200, %r720, 16;
	xor.b32  	%r13201, %r13200, %r720;
	shr.u32 	%r13202, %r13201, 12;
	shr.u32 	%r13203, %r13201, 4;
	shr.u32 	%r13204, %r13201, 8;
	xor.b32  	%r13205, %r13203, %r13202;
	xor.b32  	%r13206, %r13205, %r13204;
	xor.b32  	%r13207, %r13206, %r13201;
	shr.u32 	%r13208, %r13207, 2;
	xor.b32  	%r13209, %r13208, %r13207;
	cvt.u16.u32 	%rs170, %r13209;
	and.b16  	%rs169, %rs170, 3;
	setp.gt.s16 	%p254, %rs169, 1;
	@%p254 bra 	$L__BB0_592;
	setp.eq.s16 	%p256, %rs169, 0;
	@%p256 bra 	$L__BB0_595;
	not.b32 	%r13224, %r716;
	shr.u32 	%r13225, %r718, 16;
	and.b32  	%r13226, %r13225, 15;
	add.s32 	%r13227, %r13226, 1;
	shr.u32 	%r13228, %r13224, %r13227;
	xor.b32  	%r13229, %r13226, 31;
	shl.b32 	%r13230, %r13224, %r13229;
	or.b32  	%r13231, %r13228, %r13230;
	add.s32 	%r56070, %r13231, %r56068;
	bra.uni 	$L__BB0_596;
$L__BB0_592:
	setp.eq.s16 	%p255, %rs169, 2;
	@%p255 bra 	$L__BB0_594;
	and.b32  	%r13210, %r718, 15;
	add.s32 	%r13211, %r13210, 1;
	shr.u32 	%r13212, %r716, %r13211;
	xor.b32  	%r13213, %r13210, 31;
	shl.b32 	%r13214, %r716, %r13213;
	or.b32  	%r13215, %r13212, %r13214;
	xor.b32  	%r56070, %r13215, %r56068;
	bra.uni 	$L__BB0_596;
$L__BB0_594:
	not.b32 	%r13216, %r716;
	shr.u32 	%r13217, %r718, 8;
	and.b32  	%r13218, %r13217, 15;
	add.s32 	%r13219, %r13218, 1;
	shr.u32 	%r13220, %r13216, %r13219;
	xor.b32  	%r13221, %r13218, 31;
	shl.b32 	%r13222, %r13216, %r13221;
	or.b32  	%r13223, %r13220, %r13222;
	and.b32  	%r56070, %r13223, %r56068;
	bra.uni 	$L__BB0_596;
$L__BB0_595:
	add.s32 	%r13232, %r719, 1;
	shr.u32 	%r13233, %r716, %r13232;
	xor.b32  	%r13234, %r719, 31;
	shl.b32 	%r13235, %r716, %r13234;
	or.b32  	%r13236, %r13233, %r13235;
	xor.b32  	%r56070, %r13236, %r56068;
$L__BB0_596:
	xor.b32  	%r726, %r56070, %r720;
	shr.u32 	%r13237, %r726, 16;
	xor.b32  	%r13238, %r13237, %r726;
	shr.u32 	%r13239, %r13238, 12;
	shr.u32 	%r13240, %r13238, 4;
	shr.u32 	%r13241, %r13238, 8;
	xor.b32  	%r13242, %r13240, %r13239;
	xor.b32  	%r13243, %r13242, %r13241;
	xor.b32  	%r13244, %r13243, %r13238;
	shr.u32 	%r13245, %r13244, 2;
	xor.b32  	%r13246, %r13245, %r13244;
	cvt.u16.u32 	%rs172, %r13246;
	and.b16  	%rs171, %rs172, 3;
	setp.gt.s16 	%p257, %rs171, 1;
	@%p257 bra 	$L__BB0_599;
	setp.eq.s16 	%p259, %rs171, 0;
	@%p259 bra 	$L__BB0_602;
	not.b32 	%r13255, %r716;
	shr.u32 	%r13256, %r718, 16;
	and.b32  	%r13257, %r13256, 15;
	add.s32 	%r13258, %r13257, 2;
	shf.r.wrap.b32 	%r13259, %r13255, %r13255, %r13258;
	add.s32 	%r56071, %r13259, %r56069;
	bra.uni 	$L__BB0_603;
$L__BB0_599:
	setp.eq.s16 	%p258, %rs171, 2;
	@%p258 bra 	$L__BB0_601;
	and.b32  	%r13247, %r718, 15;
	add.s32 	%r13248, %r13247, 2;
	shf.r.wrap.b32 	%r13249, %r716, %r716, %r13248;
	xor.b32  	%r56071, %r13249, %r56069;
	bra.uni 	$L__BB0_603;
$L__BB0_601:
	not.b32 	%r13250, %r716;
	shr.u32 	%r13251, %r718, 8;
	and.b32  	%r13252, %r13251, 15;
	add.s32 	%r13253, %r13252, 2;
	shf.r.wrap.b32 	%r13254, %r13250, %r13250, %r13253;
	and.b32  	%r56071, %r13254, %r56069;
	bra.uni 	$L__BB0_603;
$L__BB0_602:
	add.s32 	%r13260, %r719, 2;
	shf.r.wrap.b32 	%r13261, %r716, %r716, %r13260;
	xor.b32  	%r56071, %r13261, %r56069;
$L__BB0_603:
	add.s32 	%r13262, %r726, %r56071;
	xor.b32  	%r13263, %r716, %r13262;
	shr.u32 	%r13264, %r716, 8;
	and.b32  	%r13265, %r13264, 31;
	mov.b32 	%r13266, 1;
	shl.b32 	%r13267, %r13266, %r13265;
	not.b32 	%r13268, %r13267;
	and.b32  	%r13269, %r649, %r13268;
	or.b32  	%r13270, %r13267, %r649;
	xor.b32  	%r13271, %r13267, %r649;
	st.local.v4.u32 	[%rd9], {%r649, %r13269, %r13270, %r13271};
	shl.b32 	%r13272, %r716, 2;
	cvt.u64.u32 	%rd103, %r13272;
	and.b64  	%rd104, %rd103, 12;
	add.s64 	%rd105, %rd9, %rd104;
	ld.local.u32 	%r13273, [%rd105];
	add.s32 	%r13274, %r701, %r649;
	shf.l.wrap.b32 	%r13275, %r717, %r717, 10;
	shf.l.wrap.b32 	%r13276, %r717, %r717, 19;
	shf.l.wrap.b32 	%r13277, %r717, %r717, 30;
	xor.b32  	%r13278, %r13277, %r13276;
	xor.b32  	%r13279, %r13278, %r13275;
	add.s32 	%r732, %r13274, %r13279;
	add.s32 	%r733, %r5, %r13273;
	xor.b32  	%r13280, %r4, %r13263;
	xor.b32  	%r734, %r13280, %r8;
	shr.u32 	%r13281, %r734, 4;
	xor.b32  	%r735, %r13281, %r734;
	shr.u32 	%r13282, %r735, 24;
	and.b32  	%r736, %r13282, 15;
	shf.r.wrap.b32 	%r13283, %r734, %r734, %r736;
	xor.b32  	%r737, %r13283, %r720;
	shr.u32 	%r13284, %r737, 16;
	xor.b32  	%r13285, %r13284, %r737;
	shr.u32 	%r13286, %r13285, 12;
	shr.u32 	%r13287, %r13285, 4;
	shr.u32 	%r13288, %r13285, 8;
	xor.b32  	%r13289, %r13287, %r13286;
	xor.b32  	%r13290, %r13289, %r13288;
	xor.b32  	%r13291, %r13290, %r13285;
	shr.u32 	%r13292, %r13291, 2;
	xor.b32  	%r13293, %r13292, %r13291;
	cvt.u16.u32 	%rs174, %r13293;
	and.b16  	%rs173, %rs174, 3;
	setp.gt.s16 	%p260, %rs173, 1;
	@%p260 bra 	$L__BB0_606;
	setp.eq.s16 	%p262, %rs173, 0;
	@%p262 bra 	$L__BB0_609;
	not.b32 	%r13308, %r734;
	shr.u32 	%r13309, %r735, 16;
	and.b32  	%r13310, %r13309, 15;
	add.s32 	%r13311, %r13310, 1;
	shr.u32 	%r13312, %r13308, %r13311;
	xor.b32  	%r13313, %r13310, 31;
	shl.b32 	%r13314, %r13308, %r13313;
	or.b32  	%r13315, %r13312, %r13314;
	add.s32 	%r56072, %r13315, %r56070;
	bra.uni 	$L__BB0_610;
$L__BB0_606:
	setp.eq.s16 	%p261, %rs173, 2;
	@%p261 bra 	$L__BB0_608;
	and.b32  	%r13294, %r735, 15;
	add.s32 	%r13295, %r13294, 1;
	shr.u32 	%r13296, %r734, %r13295;
	xor.b32  	%r13297, %r13294, 31;
	shl.b32 	%r13298, %r734, %r13297;
	or.b32  	%r13299, %r13296, %r13298;
	xor.b32  	%r56072, %r13299, %r56070;
	bra.uni 	$L__BB0_610;
$L__BB0_608:
	not.b32 	%r13300, %r734;
	shr.u32 	%r13301, %r735, 8;
	and.b32  	%r13302, %r13301, 15;
	add.s32 	%r13303, %r13302, 1;
	shr.u32 	%r13304, %r13300, %r13303;
	xor.b32  	%r13305, %r13302, 31;
	shl.b32 	%r13306, %r13300, %r13305;
	or.b32  	%r13307, %r13304, %r13306;
	and.b32  	%r56072, %r13307, %r56070;
	bra.uni 	$L__BB0_610;
$L__BB0_609:
	add.s32 	%r13316, %r736, 1;
	shr.u32 	%r13317, %r734, %r13316;
	xor.b32  	%r13318, %r736, 31;
	shl.b32 	%r13319, %r734, %r13318;
	or.b32  	%r13320, %r13317, %r13319;
	xor.b32  	%r56072, %r13320, %r56070;
$L__BB0_610:
	xor.b32  	%r743, %r56072, %r737;
	shr.u32 	%r13321, %r743, 16;
	xor.b32  	%r13322, %r13321, %r743;
	shr.u32 	%r13323, %r13322, 12;
	shr.u32 	%r13324, %r13322, 4;
	shr.u32 	%r13325, %r13322, 8;
	xor.b32  	%r13326, %r13324, %r13323;
	xor.b32  	%r13327, %r13326, %r13325;
	xor.b32  	%r13328, %r13327, %r13322;
	shr.u32 	%r13329, %r13328, 2;
	xor.b32  	%r13330, %r13329, %r13328;
	cvt.u16.u32 	%rs176, %r13330;
	and.b16  	%rs175, %rs176, 3;
	setp.gt.s16 	%p263, %rs175, 1;
	@%p263 bra 	$L__BB0_613;
	setp.eq.s16 	%p265, %rs175, 0;
	@%p265 bra 	$L__BB0_616;
	not.b32 	%r13339, %r734;
	shr.u32 	%r13340, %r735, 16;
	and.b32  	%r13341, %r13340, 15;
	add.s32 	%r13342, %r13341, 2;
	shf.r.wrap.b32 	%r13343, %r13339, %r13339, %r13342;
	add.s32 	%r56073, %r13343, %r56071;
	bra.uni 	$L__BB0_617;
$L__BB0_613:
	setp.eq.s16 	%p264, %rs175, 2;
	@%p264 bra 	$L__BB0_615;
	and.b32  	%r13331, %r735, 15;
	add.s32 	%r13332, %r13331, 2;
	shf.r.wrap.b32 	%r13333, %r734, %r734, %r13332;
	xor.b32  	%r56073, %r13333, %r56071;
	bra.uni 	$L__BB0_617;
$L__BB0_615:
	not.b32 	%r13334, %r734;
	shr.u32 	%r13335, %r735, 8;
	and.b32  	%r13336, %r13335, 15;
	add.s32 	%r13337, %r13336, 2;
	shf.r.wrap.b32 	%r13338, %r13334, %r13334, %r13337;
	and.b32  	%r56073, %r13338, %r56071;
	bra.uni 	$L__BB0_617;
$L__BB0_616:
	add.s32 	%r13344, %r736, 2;
	shf.r.wrap.b32 	%r13345, %r734, %r734, %r13344;
	xor.b32  	%r56073, %r13345, %r56071;
$L__BB0_617:
	add.s32 	%r13346, %r743, %r56073;
	xor.b32  	%r749, %r734, %r13346;
	ld.const.u32 	%r750, [hefty_gpu_constantTable+12];
	shr.u32 	%r13347, %r749, 4;
	xor.b32  	%r751, %r13347, %r749;
	shr.u32 	%r13348, %r751, 24;
	and.b32  	%r752, %r13348, 15;
	shf.r.wrap.b32 	%r13349, %r749, %r749, %r752;
	xor.b32  	%r753, %r13349, %r737;
	shr.u32 	%r13350, %r753, 16;
	xor.b32  	%r13351, %r13350, %r753;
	shr.u32 	%r13352, %r13351, 12;
	shr.u32 	%r13353, %r13351, 4;
	shr.u32 	%r13354, %r13351, 8;
	xor.b32  	%r13355, %r13353, %r13352;
	xor.b32  	%r13356, %r13355, %r13354;
	xor.b32  	%r13357, %r13356, %r13351;
	shr.u32 	%r13358, %r13357, 2;
	xor.b32  	%r13359, %r13358, %r13357;
	cvt.u16.u32 	%rs178, %r13359;
	and.b16  	%rs177, %rs178, 3;
	setp.gt.s16 	%p266, %rs177, 1;
	@%p266 bra 	$L__BB0_620;
	setp.eq.s16 	%p268, %rs177, 0;
	@%p268 bra 	$L__BB0_623;
	not.b32 	%r13374, %r749;
	shr.u32 	%r13375, %r751, 16;
	and.b32  	%r13376, %r13375, 15;
	add.s32 	%r13377, %r13376, 1;
	shr.u32 	%r13378, %r13374, %r13377;
	xor.b32  	%r13379, %r13376, 31;
	shl.b32 	%r13380, %r13374, %r13379;
	or.b32  	%r13381, %r13378, %r13380;
	add.s32 	%r56074, %r13381, %r56072;
	bra.uni 	$L__BB0_624;
$L__BB0_620:
	setp.eq.s16 	%p267, %rs177, 2;
	@%p267 bra 	$L__BB0_622;
	and.b32  	%r13360, %r751, 15;
	add.s32 	%r13361, %r13360, 1;
	shr.u32 	%r13362, %r749, %r13361;
	xor.b32  	%r13363, %r13360, 31;
	shl.b32 	%r13364, %r749, %r13363;
	or.b32  	%r13365, %r13362, %r13364;
	xor.b32  	%r56074, %r13365, %r56072;
	bra.uni 	$L__BB0_624;
$L__BB0_622:
	not.b32 	%r13366, %r749;
	shr.u32 	%r13367, %r751, 8;
	and.b32  	%r13368, %r13367, 15;
	add.s32 	%r13369, %r13368, 1;
	shr.u32 	%r13370, %r13366, %r13369;
	xor.b32  	%r13371, %r13368, 31;
	shl.b32 	%r13372, %r13366, %r13371;
	or.b32  	%r13373, %r13370, %r13372;
	and.b32  	%r56074, %r13373, %r56072;
	bra.uni 	$L__BB0_624;
$L__BB0_623:
	add.s32 	%r13382, %r752, 1;
	shr.u32 	%r13383, %r749, %r13382;
	xor.b32  	%r13384, %r752, 31;
	shl.b32 	%r13385, %r749, %r13384;
	or.b32  	%r13386, %r13383, %r13385;
	xor.b32  	%r56074, %r13386, %r56072;
$L__BB0_624:
	xor.b32  	%r759, %r56074, %r753;
	shr.u32 	%r13387, %r759, 16;
	xor.b32  	%r13388, %r13387, %r759;
	shr.u32 	%r13389, %r13388, 12;
	shr.u32 	%r13390, %r13388, 4;
	shr.u32 	%r13391, %r13388, 8;
	xor.b32  	%r13392, %r13390, %r13389;
	xor.b32  	%r13393, %r13392, %r13391;
	xor.b32  	%r13394, %r13393, %r13388;
	shr.u32 	%r13395, %r13394, 2;
	xor.b32  	%r13396, %r13395, %r13394;
	cvt.u16.u32 	%rs180, %r13396;
	and.b16  	%rs179, %rs180, 3;
	setp.gt.s16 	%p269, %rs179, 1;
	@%p269 bra 	$L__BB0_627;
	setp.eq.s16 	%p271, %rs179, 0;
	@%p271 bra 	$L__BB0_630;
	not.b32 	%r13405, %r749;
	shr.u32 	%r13406, %r751, 16;
	and.b32  	%r13407, %r13406, 15;
	add.s32 	%r13408, %r13407, 2;
	shf.r.wrap.b32 	%r13409, %r13405, %r13405, %r13408;
	add.s32 	%r56075, %r13409, %r56073;
	bra.uni 	$L__BB0_631;
$L__BB0_627:
	setp.eq.s16 	%p270, %rs179, 2;
	@%p270 bra 	$L__BB0_629;
	and.b32  	%r13397, %r751, 15;
	add.s32 	%r13398, %r13397, 2;
	shf.r.wrap.b32 	%r13399, %r749, %r749, %r13398;
	xor.b32  	%r56075, %r13399, %r56073;
	bra.uni 	$L__BB0_631;
$L__BB0_629:
	not.b32 	%r13400, %r749;
	shr.u32 	%r13401, %r751, 8;
	and.b32  	%r13402, %r13401, 15;
	add.s32 	%r13403, %r13402, 2;
	shf.r.wrap.b32 	%r13404, %r13400, %r13400, %r13403;
	and.b32  	%r56075, %r13404, %r56073;
	bra.uni 	$L__BB0_631;
$L__BB0_630:
	add.s32 	%r13410, %r752, 2;
	shf.r.wrap.b32 	%r13411, %r749, %r749, %r13410;
	xor.b32  	%r56075, %r13411, %r56073;
$L__BB0_631:
	add.s32 	%r13412, %r759, %r56075;
	xor.b32  	%r765, %r749, %r13412;
	shr.u32 	%r13413, %r749, 8;
	and.b32  	%r13414, %r13413, 31;
	mov.b32 	%r13415, 1;
	shl.b32 	%r13416, %r13415, %r13414;
	not.b32 	%r13417, %r13416;
	and.b32  	%r13418, %r429, %r13417;
	or.b32  	%r13419, %r13416, %r429;
	xor.b32  	%r13420, %r13416, %r429;
	st.local.v4.u32 	[%rd16], {%r429, %r13418, %r13419, %r13420};
	shl.b32 	%r13421, %r749, 2;
	cvt.u64.u32 	%rd106, %r13421;
	and.b64  	%rd107, %rd106, 12;
	add.s64 	%rd108, %rd16, %rd107;
	ld.local.u32 	%r766, [%rd108];
	shr.u32 	%r13422, %r765, 4;
	xor.b32  	%r767, %r13422, %r765;
	shr.u32 	%r13423, %r767, 24;
	and.b32  	%r768, %r13423, 15;
	shf.r.wrap.b32 	%r13424, %r765, %r765, %r768;
	xor.b32  	%r769, %r13424, %r753;
	shr.u32 	%r13425, %r769, 16;
	xor.b32  	%r13426, %r13425, %r769;
	shr.u32 	%r13427, %r13426, 12;
	shr.u32 	%r13428, %r13426, 4;
	shr.u32 	%r13429, %r13426, 8;
	xor.b32  	%r13430, %r13428, %r13427;
	xor.b32  	%r13431, %r13430, %r13429;
	xor.b32  	%r13432, %r13431, %r13426;
	shr.u32 	%r13433, %r13432, 2;
	xor.b32  	%r13434, %r13433, %r13432;
	cvt.u16.u32 	%rs182, %r13434;
	and.b16  	%rs181, %rs182, 3;
	setp.gt.s16 	%p272, %rs181, 1;
	@%p272 bra 	$L__BB0_634;
	setp.eq.s16 	%p274, %rs181, 0;
	@%p274 bra 	$L__BB0_637;
	not.b32 	%r13449, %r765;
	shr.u32 	%r13450, %r767, 16;
	and.b32  	%r13451, %r13450, 15;
	add.s32 	%r13452, %r13451, 1;
	shr.u32 	%r13453, %r13449, %r13452;
	xor.b32  	%r13454, %r13451, 31;
	shl.b32 	%r13455, %r13449, %r13454;
	or.b32  	%r13456, %r13453, %r13455;
	add.s32 	%r56076, %r13456, %r56074;
	bra.uni 	$L__BB0_638;
$L__BB0_634:
	setp.eq.s16 	%p273, %rs181, 2;
	@%p273 bra 	$L__BB0_636;
	and.b32  	%r13435, %r767, 15;
	add.s32 	%r13436, %r13435, 1;
	shr.u32 	%r13437, %r765, %r13436;
	xor.b32  	%r13438, %r13435, 31;
	shl.b32 	%r13439, %r765, %r13438;
	or.b32  	%r13440, %r13437, %r13439;
	xor.b32  	%r56076, %r13440, %r56074;
	bra.uni 	$L__BB0_638;
$L__BB0_636:
	not.b32 	%r13441, %r765;
	shr.u32 	%r13442, %r767, 8;
	and.b32  	%r13443, %r13442, 15;
	add.s32 	%r13444, %r13443, 1;
	shr.u32 	%r13445, %r13441, %r13444;
	xor.b32  	%r13446, %r13443, 31;
	shl.b32 	%r13447, %r13441, %r13446;
	or.b32  	%r13448, %r13445, %r13447;
	and.b32  	%r56076, %r13448, %r56074;
	bra.uni 	$L__BB0_638;
$L__BB0_637:
	add.s32 	%r13457, %r768, 1;
	shr.u32 	%r13458, %r765, %r13457;
	xor.b32  	%r13459, %r768, 31;
	shl.b32 	%r13460, %r765, %r13459;
	or.b32  	%r13461, %r13458, %r13460;
	xor.b32  	%r56076, %r13461, %r56074;
$L__BB0_638:
	xor.b32  	%r775, %r56076, %r769;
	shr.u32 	%r13462, %r775, 16;
	xor.b32  	%r13463, %r13462, %r775;
	shr.u32 	%r13464, %r13463, 12;
	shr.u32 	%r13465, %r13463, 4;
	shr.u32 	%r13466, %r13463, 8;
	xor.b32  	%r13467, %r13465, %r13464;
	xor.b32  	%r13468, %r13467, %r13466;
	xor.b32  	%r13469, %r13468, %r13463;
	shr.u32 	%r13470, %r13469, 2;
	xor.b32  	%r13471, %r13470, %r13469;
	cvt.u16.u32 	%rs184, %r13471;
	and.b16  	%rs183, %rs184, 3;
	setp.gt.s16 	%p275, %rs183, 1;
	@%p275 bra 	$L__BB0_641;
	setp.eq.s16 	%p277, %rs183, 0;
	@%p277 bra 	$L__BB0_644;
	not.b32 	%r13480, %r765;
	shr.u32 	%r13481, %r767, 16;
	and.b32  	%r13482, %r13481, 15;
	add.s32 	%r13483, %r13482, 2;
	shf.r.wrap.b32 	%r13484, %r13480, %r13480, %r13483;
	add.s32 	%r56077, %r13484, %r56075;
	bra.uni 	$L__BB0_645;
$L__BB0_641:
	setp.eq.s16 	%p276, %rs183, 2;
	@%p276 bra 	$L__BB0_643;
	and.b32  	%r13472, %r767, 15;
	add.s32 	%r13473, %r13472, 2;
	shf.r.wrap.b32 	%r13474, %r765, %r765, %r13473;
	xor.b32  	%r56077, %r13474, %r56075;
	bra.uni 	$L__BB0_645;
$L__BB0_643:
	not.b32 	%r13475, %r765;
	shr.u32 	%r13476, %r767, 8;
	and.b32  	%r13477, %r13476, 15;
	add.s32 	%r13478, %r13477, 2;
	shf.r.wrap.b32 	%r13479, %r13475, %r13475, %r13478;
	and.b32  	%r56077, %r13479, %r56075;
	bra.uni 	$L__BB0_645;
$L__BB0_644:
	add.s32 	%r13485, %r768, 2;
	shf.r.wrap.b32 	%r13486, %r765, %r765, %r13485;
	xor.b32  	%r56077, %r13486, %r56075;
$L__BB0_645:
	add.s32 	%r13487, %r775, %r56077;
	xor.b32  	%r781, %r765, %r13487;
	shr.u32 	%r13488, %r765, 8;
	and.b32  	%r13489, %r13488, 31;
	mov.b32 	%r13490, 1;
	shl.b32 	%r13491, %r13490, %r13489;
	not.b32 	%r13492, %r13491;
	and.b32  	%r13493, %r581, %r13492;
	or.b32  	%r13494, %r13491, %r581;
	xor.b32  	%r13495, %r13491, %r581;
	st.local.v4.u32 	[%rd15], {%r581, %r13493, %r13494, %r13495};
	shl.b32 	%r13496, %r765, 2;
	cvt.u64.u32 	%rd109, %r13496;
	and.b64  	%rd110, %rd109, 12;
	add.s64 	%rd111, %rd15, %rd110;
	ld.local.u32 	%r13497, [%rd111];
	xor.b32  	%r13498, %r13497, %r766;
	and.b32  	%r13499, %r733, %r13498;
	xor.b32  	%r782, %r13499, %r766;
	shr.u32 	%r13500, %r781, 4;
	xor.b32  	%r783, %r13500, %r781;
	shr.u32 	%r13501, %r783, 24;
	and.b32  	%r784, %r13501, 15;
	shf.r.wrap.b32 	%r13502, %r781, %r781, %r784;
	xor.b32  	%r785, %r13502, %r769;
	shr.u32 	%r13503, %r785, 16;
	xor.b32  	%r13504, %r13503, %r785;
	shr.u32 	%r13505, %r13504, 12;
	shr.u32 	%r13506, %r13504, 4;
	shr.u32 	%r13507, %r13504, 8;
	xor.b32  	%r13508, %r13506, %r13505;
	xor.b32  	%r13509, %r13508, %r13507;
	xor.b32  	%r13510, %r13509, %r13504;
	shr.u32 	%r13511, %r13510, 2;
	xor.b32  	%r13512, %r13511, %r13510;
	cvt.u16.u32 	%rs186, %r13512;
	and.b16  	%rs185, %rs186, 3;
	setp.gt.s16 	%p278, %rs185, 1;
	@%p278 bra 	$L__BB0_648;
	setp.eq.s16 	%p280, %rs185, 0;
	@%p280 bra 	$L__BB0_651;
	not.b32 	%r13527, %r781;
	shr.u32 	%r13528, %r783, 16;
	and.b32  	%r13529, %r13528, 15;
	add.s32 	%r13530, %r13529, 1;
	shr.u32 	%r13531, %r13527, %r13530;
	xor.b32  	%r13532, %r13529, 31;
	shl.b32 	%r13533, %r13527, %r13532;
	or.b32  	%r13534, %r13531, %r13533;
	add.s32 	%r56078, %r13534, %r56076;
	bra.uni 	$L__BB0_652;
$L__BB0_648:
	setp.eq.s16 	%p279, %rs185, 2;
	@%p279 bra 	$L__BB0_650;
	and.b32  	%r13513, %r783, 15;
	add.s32 	%r13514, %r13513, 1;
	shr.u32 	%r13515, %r781, %r13514;
	xor.b32  	%r13516, %r13513, 31;
	shl.b32 	%r13517, %r781, %r13516;
	or.b32  	%r13518, %r13515, %r13517;
	xor.b32  	%r56078, %r13518, %r56076;
	bra.uni 	$L__BB0_652;
$L__BB0_650:
	not.b32 	%r13519, %r781;
	shr.u32 	%r13520, %r783, 8;
	and.b32  	%r13521, %r13520, 15;
	add.s32 	%r13522, %r13521, 1;
	shr.u32 	%r13523, %r13519, %r13522;
	xor.b32  	%r13524, %r13521, 31;
	shl.b32 	%r13525, %r13519, %r13524;
	or.b32  	%r13526, %r13523, %r13525;
	and.b32  	%r56078, %r13526, %r56076;
	bra.uni 	$L__BB0_652;
$L__BB0_651:
	add.s32 	%r13535, %r784, 1;
	shr.u32 	%r13536, %r781, %r13535;
	xor.b32  	%r13537, %r784, 31;
	shl.b32 	%r13538, %r781, %r13537;
	or.b32  	%r13539, %r13536, %r13538;
	xor.b32  	%r56078, %r13539, %r56076;
$L__BB0_652:
	xor.b32  	%r791, %r56078, %r785;
	shr.u32 	%r13540, %r791, 16;
	xor.b32  	%r13541, %r13540, %r791;
	shr.u32 	%r13542, %r13541, 12;
	shr.u32 	%r13543, %r13541, 4;
	shr.u32 	%r13544, %r13541, 8;
	xor.b32  	%r13545, %r13543, %r13542;
	xor.b32  	%r13546, %r13545, %r13544;
	xor.b32  	%r13547, %r13546, %r13541;
	shr.u32 	%r13548, %r13547, 2;
	xor.b32  	%r13549, %r13548, %r13547;
	cvt.u16.u32 	%rs188, %r13549;
	and.b16  	%rs187, %rs188, 3;
	setp.gt.s16 	%p281, %rs187, 1;
	@%p281 bra 	$L__BB0_655;
	setp.eq.s16 	%p283, %rs187, 0;
	@%p283 bra 	$L__BB0_658;
	not.b32 	%r13558, %r781;
	shr.u32 	%r13559, %r783, 16;
	and.b32  	%r13560, %r13559, 15;
	add.s32 	%r13561, %r13560, 2;
	shf.r.wrap.b32 	%r13562, %r13558, %r13558, %r13561;
	add.s32 	%r56079, %r13562, %r56077;
	bra.uni 	$L__BB0_659;
$L__BB0_655:
	setp.eq.s16 	%p282, %rs187, 2;
	@%p282 bra 	$L__BB0_657;
	and.b32  	%r13550, %r783, 15;
	add.s32 	%r13551, %r13550, 2;
	shf.r.wrap.b32 	%r13552, %r781, %r781, %r13551;
	xor.b32  	%r56079, %r13552, %r56077;
	bra.uni 	$L__BB0_659;
$L__BB0_657:
	not.b32 	%r13553, %r781;
	shr.u32 	%r13554, %r783, 8;
	and.b32  	%r13555, %r13554, 15;
	add.s32 	%r13556, %r13555, 2;
	shf.r.wrap.b32 	%r13557, %r13553, %r13553, %r13556;
	and.b32  	%r56079, %r13557, %r56077;
	bra.uni 	$L__BB0_659;
$L__BB0_658:
	add.s32 	%r13563, %r784, 2;
	shf.r.wrap.b32 	%r13564, %r781, %r781, %r13563;
	xor.b32  	%r56079, %r13564, %r56077;
$L__BB0_659:
	add.s32 	%r13565, %r791, %r56079;
	xor.b32  	%r797, %r781, %r13565;
	shr.u32 	%r13566, %r781, 8;
	and.b32  	%r13567, %r13566, 31;
	mov.b32 	%r13568, 1;
	shl.b32 	%r13569, %r13568, %r13567;
	not.b32 	%r13570, %r13569;
	and.b32  	%r13571, %r733, %r13570;
	or.b32  	%r13572, %r13569, %r733;
	xor.b32  	%r13573, %r13569, %r733;
	st.local.v4.u32 	[%rd14], {%r733, %r13571, %r13572, %r13573};
	shl.b32 	%r13574, %r781, 2;
	cvt.u64.u32 	%rd112, %r13574;
	and.b64  	%rd113, %rd112, 12;
	add.s64 	%rd114, %rd14, %rd113;
	ld.local.u32 	%r13575, [%rd114];
	shf.l.wrap.b32 	%r13576, %r13575, %r13575, 26;
	shf.l.wrap.b32 	%r13577, %r13575, %r13575, 21;
	xor.b32  	%r13578, %r13576, %r13577;
	shf.l.wrap.b32 	%r13579, %r13575, %r13575, 7;
	xor.b32  	%r13580, %r13578, %r13579;
	add.s32 	%r13581, %r750, %r26;
	add.s32 	%r13582, %r13581, %r8;
	add.s32 	%r13583, %r13582, %r782;
	add.s32 	%r802, %r13583, %r13580;
	shr.u32 	%r13584, %r797, 4;
	xor.b32  	%r803, %r13584, %r797;
	shr.u32 	%r13585, %r803, 24;
	and.b32  	%r804, %r13585, 15;
	shf.r.wrap.b32 	%r13586, %r797, %r797, %r804;
	xor.b32  	%r805, %r13586, %r785;
	shr.u32 	%r13587, %r805, 16;
	xor.b32  	%r13588, %r13587, %r805;
	shr.u32 	%r13589, %r13588, 12;
	shr.u32 	%r13590, %r13588, 4;
	shr.u32 	%r13591, %r13588, 8;
	xor.b32  	%r13592, %r13590, %r13589;
	xor.b32  	%r13593, %r13592, %r13591;
	xor.b32  	%r13594, %r13593, %r13588;
	shr.u32 	%r13595, %r13594, 2;
	xor.b32  	%r13596, %r13595, %r13594;
	cvt.u16.u32 	%rs190, %r13596;
	and.b16  	%rs189, %rs190, 3;
	setp.gt.s16 	%p284, %rs189, 1;
	@%p284 bra 	$L__BB0_662;
	setp.eq.s16 	%p286, %rs189, 0;
	@%p286 bra 	$L__BB0_665;
	not.b32 	%r13611, %r797;
	shr.u32 	%r13612, %r803, 16;
	and.b32  	%r13613, %r13612, 15;
	add.s32 	%r13614, %r13613, 1;
	shr.u32 	%r13615, %r13611, %r13614;
	xor.b32  	%r13616, %r13613, 31;
	shl.b32 	%r13617, %r13611, %r13616;
	or.b32  	%r13618, %r13615, %r13617;
	add.s32 	%r56080, %r13618, %r56078;
	bra.uni 	$L__BB0_666;
$L__BB0_662:
	setp.eq.s16 	%p285, %rs189, 2;
	@%p285 bra 	$L__BB0_664;
	and.b32  	%r13597, %r803, 15;
	add.s32 	%r13598, %r13597, 1;
	shr.u32 	%r13599, %r797, %r13598;
	xor.b32  	%r13600, %r13597, 31;
	shl.b32 	%r13601, %r797, %r13600;
	or.b32  	%r13602, %r13599, %r13601;
	xor.b32  	%r56080, %r13602, %r56078;
	bra.uni 	$L__BB0_666;
$L__BB0_664:
	not.b32 	%r13603, %r797;
	shr.u32 	%r13604, %r803, 8;
	and.b32  	%r13605, %r13604, 15;
	add.s32 	%r13606, %r13605, 1;
	shr.u32 	%r13607, %r13603, %r13606;
	xor.b32  	%r13608, %r13605, 31;
	shl.b32 	%r13609, %r13603, %r13608;
	or.b32  	%r13610, %r13607, %r13609;
	and.b32  	%r56080, %r13610, %r56078;
	bra.uni 	$L__BB0_666;
$L__BB0_665:
	add.s32 	%r13619, %r804, 1;
	shr.u32 	%r13620, %r797, %r13619;
	xor.b32  	%r13621, %r804, 31;
	shl.b32 	%r13622, %r797, %r13621;
	or.b32  	%r13623, %r13620, %r13622;
	xor.b32  	%r56080, %r13623, %r56078;
$L__BB0_666:
	xor.b32  	%r811, %r56080, %r805;
	shr.u32 	%r13624, %r811, 16;
	xor.b32  	%r13625, %r13624, %r811;
	shr.u32 	%r13626, %r13625, 12;
	shr.u32 	%r13627, %r13625, 4;
	shr.u32 	%r13628, %r13625, 8;
	xor.b32  	%r13629, %r13627, %r13626;
	xor.b32  	%r13630, %r13629, %r13628;
	xor.b32  	%r13631, %r13630, %r13625;
	shr.u32 	%r13632, %r13631, 2;
	xor.b32  	%r13633, %r13632, %r13631;
	cvt.u16.u32 	%rs192, %r13633;
	and.b16  	%rs191, %rs192, 3;
	setp.gt.s16 	%p287, %rs191, 1;
	@%p287 bra 	$L__BB0_669;
	setp.eq.s16 	%p289, %rs191, 0;
	@%p289 bra 	$L__BB0_672;
	not.b32 	%r13642, %r797;
	shr.u32 	%r13643, %r803, 16;
	and.b32  	%r13644, %r13643, 15;
	add.s32 	%r13645, %r13644, 2;
	shf.r.wrap.b32 	%r13646, %r13642, %r13642, %r13645;
	add.s32 	%r56081, %r13646, %r56079;
	bra.uni 	$L__BB0_673;
$L__BB0_669:
	setp.eq.s16 	%p288, %rs191, 2;
	@%p288 bra 	$L__BB0_671;
	and.b32  	%r13634, %r803, 15;
	add.s32 	%r13635, %r13634, 2;
	shf.r.wrap.b32 	%r13636, %r797, %r797, %r13635;
	xor.b32  	%r56081, %r13636, %r56079;
	bra.uni 	$L__BB0_673;
$L__BB0_671:
	not.b32 	%r13637, %r797;
	shr.u32 	%r13638, %r803, 8;
	and.b32  	%r13639, %r13638, 15;
	add.s32 	%r13640, %r13639, 2;
	shf.r.wrap.b32 	%r13641, %r13637, %r13637, %r13640;
	and.b32  	%r56081, %r13641, %r56079;
	bra.uni 	$L__BB0_673;
$L__BB0_672:
	add.s32 	%r13647, %r804, 2;
	shf.r.wrap.b32 	%r13648, %r797, %r797, %r13647;
	xor.b32  	%r56081, %r13648, %r56079;
$L__BB0_673:
	add.s32 	%r13649, %r811, %r56081;
	xor.b32  	%r817, %r797, %r13649;
	shr.u32 	%r13650, %r797, 8;
	and.b32  	%r13651, %r13650, 31;
	mov.b32 	%r13652, 1;
	shl.b32 	%r13653, %r13652, %r13651;
	not.b32 	%r13654, %r13653;
	and.b32  	%r13655, %r428, %r13654;
	or.b32  	%r13656, %r13653, %r428;
	xor.b32  	%r13657, %r13653, %r428;
	st.local.v4.u32 	[%rd13], {%r428, %r13655, %r13656, %r13657};
	shl.b32 	%r13658, %r797, 2;
	cvt.u64.u32 	%rd115, %r13658;
	and.b64  	%rd116, %rd115, 12;
	add.s64 	%rd117, %rd13, %rd116;
	ld.local.u32 	%r818, [%rd117];
	shr.u32 	%r13659, %r817, 4;
	xor.b32  	%r819, %r13659, %r817;
	shr.u32 	%r13660, %r819, 24;
	and.b32  	%r820, %r13660, 15;
	shf.r.wrap.b32 	%r13661, %r817, %r817, %r820;
	xor.b32  	%r821, %r13661, %r805;
	shr.u32 	%r13662, %r821, 16;
	xor.b32  	%r13663, %r13662, %r821;
	shr.u32 	%r13664, %r13663, 12;
	shr.u32 	%r13665, %r13663, 4;
	shr.u32 	%r13666, %r13663, 8;
	xor.b32  	%r13667, %r13665, %r13664;
	xor.b32  	%r13668, %r13667, %r13666;
	xor.b32  	%r13669, %r13668, %r13663;
	shr.u32 	%r13670, %r13669, 2;
	xor.b32  	%r13671, %r13670, %r13669;
	cvt.u16.u32 	%rs194, %r13671;
	and.b16  	%rs193, %rs194, 3;
	setp.gt.s16 	%p290, %rs193, 1;
	@%p290 bra 	$L__BB0_676;
	setp.eq.s16 	%p292, %rs193, 0;
	@%p292 bra 	$L__BB0_679;
	not.b32 	%r13686, %r817;
	shr.u32 	%r13687, %r819, 16;
	and.b32  	%r13688, %r13687, 15;
	add.s32 	%r13689, %r13688, 1;
	shr.u32 	%r13690, %r13686, %r13689;
	xor.b32  	%r13691, %r13688, 31;
	shl.b32 	%r13692, %r13686, %r13691;
	or.b32  	%r13693, %r13690, %r13692;
	add.s32 	%r56082, %r13693, %r56080;
	bra.uni 	$L__BB0_680;
$L__BB0_676:
	setp.eq.s16 	%p291, %rs193, 2;
	@%p291 bra 	$L__BB0_678;
	and.b32  	%r13672, %r819, 15;
	add.s32 	%r13673, %r13672, 1;
	shr.u32 	%r13674, %r817, %r13673;
	xor.b32  	%r13675, %r13672, 31;
	shl.b32 	%r13676, %r817, %r13675;
	or.b32  	%r13677, %r13674, %r13676;
	xor.b32  	%r56082, %r13677, %r56080;
	bra.uni 	$L__BB0_680;
$L__BB0_678:
	not.b32 	%r13678, %r817;
	shr.u32 	%r13679, %r819, 8;
	and.b32  	%r13680, %r13679, 15;
	add.s32 	%r13681, %r13680, 1;
	shr.u32 	%r13682, %r13678, %r13681;
	xor.b32  	%r13683, %r13680, 31;
	shl.b32 	%r13684, %r13678, %r13683;
	or.b32  	%r13685, %r13682, %r13684;
	and.b32  	%r56082, %r13685, %r56080;
	bra.uni 	$L__BB0_680;
$L__BB0_679:
	add.s32 	%r13694, %r820, 1;
	shr.u32 	%r13695, %r817, %r13694;
	xor.b32  	%r13696, %r820, 31;
	shl.b32 	%r13697, %r817, %r13696;
	or.b32  	%r13698, %r13695, %r13697;
	xor.b32  	%r56082, %r13698, %r56080;
$L__BB0_680:
	xor.b32  	%r827, %r56082, %r821;
	shr.u32 	%r13699, %r827, 16;
	xor.b32  	%r13700, %r13699, %r827;
	shr.u32 	%r13701, %r13700, 12;
	shr.u32 	%r13702, %r13700, 4;
	shr.u32 	%r13703, %r13700, 8;
	xor.b32  	%r13704, %r13702, %r13701;
	xor.b32  	%r13705, %r13704, %r13703;
	xor.b32  	%r13706, %r13705, %r13700;
	shr.u32 	%r13707, %r13706, 2;
	xor.b32  	%r13708, %r13707, %r13706;
	cvt.u16.u32 	%rs196, %r13708;
	and.b16  	%rs195, %rs196, 3;
	setp.gt.s16 	%p293, %rs195, 1;
	@%p293 bra 	$L__BB0_683;
	setp.eq.s16 	%p295, %rs195, 0;
	@%p295 bra 	$L__BB0_686;
	not.b32 	%r13717, %r817;
	shr.u32 	%r13718, %r819, 16;
	and.b32  	%r13719, %r13718, 15;
	add.s32 	%r13720, %r13719, 2;
	shf.r.wrap.b32 	%r13721, %r13717, %r13717, %r13720;
	add.s32 	%r56083, %r13721, %r56081;
	bra.uni 	$L__BB0_687;
$L__BB0_683:
	setp.eq.s16 	%p294, %rs195, 2;
	@%p294 bra 	$L__BB0_685;
	and.b32  	%r13709, %r819, 15;
	add.s32 	%r13710, %r13709, 2;
	shf.r.wrap.b32 	%r13711, %r817, %r817, %r13710;
	xor.b32  	%r56083, %r13711, %r56081;
	bra.uni 	$L__BB0_687;
$L__BB0_685:
	not.b32 	%r13712, %r817;
	shr.u32 	%r13713, %r819, 8;
	and.b32  	%r13714, %r13713, 15;
	add.s32 	%r13715, %r13714, 2;
	shf.r.wrap.b32 	%r13716, %r13712, %r13712, %r13715;
	and.b32  	%r56083, %r13716, %r56081;
	bra.uni 	$L__BB0_687;
$L__BB0_686:
	add.s32 	%r13722, %r820, 2;
	shf.r.wrap.b32 	%r13723, %r817, %r817, %r13722;
	xor.b32  	%r56083, %r13723, %r56081;
$L__BB0_687:
	add.s32 	%r13724, %r827, %r56083;
	xor.b32  	%r833, %r817, %r13724;
	shr.u32 	%r13725, %r817, 8;
	and.b32  	%r13726, %r13725, 31;
	mov.b32 	%r13727, 1;
	shl.b32 	%r13728, %r13727, %r13726;
	not.b32 	%r13729, %r13728;
	and.b32  	%r13730, %r580, %r13729;
	or.b32  	%r13731, %r13728, %r580;
	xor.b32  	%r13732, %r13728, %r580;
	st.local.v4.u32 	[%rd12], {%r580, %r13730, %r13731, %r13732};
	shl.b32 	%r13733, %r817, 2;
	cvt.u64.u32 	%rd118, %r13733;
	and.b64  	%rd119, %rd118, 12;
	add.s64 	%rd120, %rd12, %rd119;
	ld.local.u32 	%r834, [%rd120];
	shr.u32 	%r13734, %r833, 4;
	xor.b32  	%r835, %r13734, %r833;
	shr.u32 	%r13735, %r835, 24;
	and.b32  	%r836, %r13735, 15;
	shf.r.wrap.b32 	%r13736, %r833, %r833, %r836;
	xor.b32  	%r837, %r13736, %r821;
	shr.u32 	%r13737, %r837, 16;
	xor.b32  	%r13738, %r13737, %r837;
	shr.u32 	%r13739, %r13738, 12;
	shr.u32 	%r13740, %r13738, 4;
	shr.u32 	%r13741, %r13738, 8;
	xor.b32  	%r13742, %r13740, %r13739;
	xor.b32  	%r13743, %r13742, %r13741;
	xor.b32  	%r13744, %r13743, %r13738;
	shr.u32 	%r13745, %r13744, 2;
	xor.b32  	%r13746, %r13745, %r13744;
	cvt.u16.u32 	%rs198, %r13746;
	and.b16  	%rs197, %rs198, 3;
	setp.gt.s16 	%p296, %rs197, 1;
	@%p296 bra 	$L__BB0_690;
	setp.eq.s16 	%p298, %rs197, 0;
	@%p298 bra 	$L__BB0_693;
	not.b32 	%r13761, %r833;
	shr.u32 	%r13762, %r835, 16;
	and.b32  	%r13763, %r13762, 15;
	add.s32 	%r13764, %r13763, 1;
	shr.u32 	%r13765, %r13761, %r13764;
	xor.b32  	%r13766, %r13763, 31;
	shl.b32 	%r13767, %r13761, %r13766;
	or.b32  	%r13768, %r13765, %r13767;
	add.s32 	%r56084, %r13768, %r56082;
	bra.uni 	$L__BB0_694;
$L__BB0_690:
	setp.eq.s16 	%p297, %rs197, 2;
	@%p297 bra 	$L__BB0_692;
	and.b32  	%r13747, %r835, 15;
	add.s32 	%r13748, %r13747, 1;
	shr.u32 	%r13749, %r833, %r13748;
	xor.b32  	%r13750, %r13747, 31;
	shl.b32 	%r13751, %r833, %r13750;
	or.b32  	%r13752, %r13749, %r13751;
	xor.b32  	%r56084, %r13752, %r56082;
	bra.uni 	$L__BB0_694;
$L__BB0_692:
	not.b32 	%r13753, %r833;
	shr.u32 	%r13754, %r835, 8;
	and.b32  	%r13755, %r13754, 15;
	add.s32 	%r13756, %r13755, 1;
	shr.u32 	%r13757, %r13753, %r13756;
	xor.b32  	%r13758, %r13755, 31;
	shl.b32 	%r13759, %r13753, %r13758;
	or.b32  	%r13760, %r13757, %r13759;
	and.b32  	%r56084, %r13760, %r56082;
	bra.uni 	$L__BB0_694;
$L__BB0_693:
	add.s32 	%r13769, %r836, 1;
	shr.u32 	%r13770, %r833, %r13769;
	xor.b32  	%r13771, %r836, 31;
	shl.b32 	%r13772, %r833, %r13771;
	or.b32  	%r13773, %r13770, %r13772;
	xor.b32  	%r56084, %r13773, %r56082;
$L__BB0_694:
	xor.b32  	%r843, %r56084, %r837;
	shr.u32 	%r13774, %r843, 16;
	xor.b32  	%r13775, %r13774, %r843;
	shr.u32 	%r13776, %r13775, 12;
	shr.u32 	%r13777, %r13775, 4;
	shr.u32 	%r13778, %r13775, 8;
	xor.b32  	%r13779, %r13777, %r13776;
	xor.b32  	%r13780, %r13779, %r13778;
	xor.b32  	%r13781, %r13780, %r13775;
	shr.u32 	%r13782, %r13781, 2;
	xor.b32  	%r13783, %r13782, %r13781;
	cvt.u16.u32 	%rs200, %r13783;
	and.b16  	%rs199, %rs200, 3;
	setp.gt.s16 	%p299, %rs199, 1;
	@%p299 bra 	$L__BB0_697;
	setp.eq.s16 	%p301, %rs199, 0;
	@%p301 bra 	$L__BB0_700;
	not.b32 	%r13792, %r833;
	shr.u32 	%r13793, %r835, 16;
	and.b32  	%r13794, %r13793, 15;
	add.s32 	%r13795, %r13794, 2;
	shf.r.wrap.b32 	%r13796, %r13792, %r13792, %r13795;
	add.s32 	%r56085, %r13796, %r56083;
	bra.uni 	$L__BB0_701;
$L__BB0_697:
	setp.eq.s16 	%p300, %rs199, 2;
	@%p300 bra 	$L__BB0_699;
	and.b32  	%r13784, %r835, 15;
	add.s32 	%r13785, %r13784, 2;
	shf.r.wrap.b32 	%r13786, %r833, %r833, %r13785;
	xor.b32  	%r56085, %r13786, %r56083;
	bra.uni 	$L__BB0_701;
$L__BB0_699:
	not.b32 	%r13787, %r833;
	shr.u32 	%r13788, %r835, 8;
	and.b32  	%r13789, %r13788, 15;
	add.s32 	%r13790, %r13789, 2;
	shf.r.wrap.b32 	%r13791, %r13787, %r13787, %r13790;
	and.b32  	%r56085, %r13791, %r56083;
	bra.uni 	$L__BB0_701;
$L__BB0_700:
	add.s32 	%r13797, %r836, 2;
	shf.r.wrap.b32 	%r13798, %r833, %r833, %r13797;
	xor.b32  	%r56085, %r13798, %r56083;
$L__BB0_701:
	add.s32 	%r13799, %r843, %r56085;
	xor.b32  	%r849, %r833, %r13799;
	shr.u32 	%r13800, %r833, 8;
	and.b32  	%r13801, %r13800, 31;
	mov.b32 	%r13802, 1;
	shl.b32 	%r13803, %r13802, %r13801;
	not.b32 	%r13804, %r13803;
	and.b32  	%r13805, %r732, %r13804;
	or.b32  	%r13806, %r13803, %r732;
	xor.b32  	%r13807, %r13803, %r732;
	st.local.v4.u32 	[%rd11], {%r732, %r13805, %r13806, %r13807};
	shl.b32 	%r13808, %r833, 2;
	cvt.u64.u32 	%rd121, %r13808;
	and.b64  	%rd122, %rd121, 12;
	add.s64 	%rd123, %rd11, %rd122;
	ld.local.u32 	%r13809, [%rd123];
	or.b32  	%r13810, %r834, %r818;
	and.b32  	%r13811, %r13809, %r13810;
	and.b32  	%r13812, %r834, %r818;
	or.b32  	%r854, %r13811, %r13812;
	shr.u32 	%r13813, %r849, 4;
	xor.b32  	%r855, %r13813, %r849;
	shr.u32 	%r13814, %r855, 24;
	and.b32  	%r856, %r13814, 15;
	shf.r.wrap.b32 	%r13815, %r849, %r849, %r856;
	xor.b32  	%r857, %r13815, %r837;
	shr.u32 	%r13816, %r857, 16;
	xor.b32  	%r13817, %r13816, %r857;
	shr.u32 	%r13818, %r13817, 12;
	shr.u32 	%r13819, %r13817, 4;
	shr.u32 	%r13820, %r13817, 8;
	xor.b32  	%r13821, %r13819, %r13818;
	xor.b32  	%r13822, %r13821, %r13820;
	xor.b32  	%r13823, %r13822, %r13817;
	shr.u32 	%r13824, %r13823, 2;
	xor.b32  	%r13825, %r13824, %r13823;
	cvt.u16.u32 	%rs202, %r13825;
	and.b16  	%rs201, %rs202, 3;
	setp.gt.s16 	%p302, %rs201, 1;
	@%p302 bra 	$L__BB0_704;
	setp.eq.s16 	%p304, %rs201, 0;
	@%p304 bra 	$L__BB0_707;
	not.b32 	%r13840, %r849;
	shr.u32 	%r13841, %r855, 16;
	and.b32  	%r13842, %r13841, 15;
	add.s32 	%r13843, %r13842, 1;
	shr.u32 	%r13844, %r13840, %r13843;
	xor.b32  	%r13845, %r13842, 31;
	shl.b32 	%r13846, %r13840, %r13845;
	or.b32  	%r13847, %r13844, %r13846;
	add.s32 	%r56086, %r13847, %r56084;
	bra.uni 	$L__BB0_708;
$L__BB0_704:
	setp.eq.s16 	%p303, %rs201, 2;
	@%p303 bra 	$L__BB0_706;
	and.b32  	%r13826, %r855, 15;
	add.s32 	%r13827, %r13826, 1;
	shr.u32 	%r13828, %r849, %r13827;
	xor.b32  	%r13829, %r13826, 31;
	shl.b32 	%r13830, %r849, %r13829;
	or.b32  	%r13831, %r13828, %r13830;
	xor.b32  	%r56086, %r13831, %r56084;
	bra.uni 	$L__BB0_708;
$L__BB0_706:
	not.b32 	%r13832, %r849;
	shr.u32 	%r13833, %r855, 8;
	and.b32  	%r13834, %r13833, 15;
	add.s32 	%r13835, %r13834, 1;
	shr.u32 	%r13836, %r13832, %r13835;
	xor.b32  	%r13837, %r13834, 31;
	shl.b32 	%r13838, %r13832, %r13837;
	or.b32  	%r13839, %r13836, %r13838;
	and.b32  	%r56086, %r13839, %r56084;
	bra.uni 	$L__BB0_708;
$L__BB0_707:
	add.s32 	%r13848, %r856, 1;
	shr.u32 	%r13849, %r849, %r13848;
	xor.b32  	%r13850, %r856, 31;
	shl.b32 	%r13851, %r849, %r13850;
	or.b32  	%r13852, %r13849, %r13851;
	xor.b32  	%r56086, %r13852, %r56084;
$L__BB0_708:
	xor.b32  	%r863, %r56086, %r857;
	shr.u32 	%r13853, %r863, 16;
	xor.b32  	%r13854, %r13853, %r863;
	shr.u32 	%r13855, %r13854, 12;
	shr.u32 	%r13856, %r13854, 4;
	shr.u32 	%r13857, %r13854, 8;
	xor.b32  	%r13858, %r13856, %r13855;
	xor.b32  	%r13859, %r13858, %r13857;
	xor.b32  	%r13860, %r13859, %r13854;
	shr.u32 	%r13861, %r13860, 2;
	xor.b32  	%r13862, %r13861, %r13860;
	cvt.u16.u32 	%rs204, %r13862;
	and.b16  	%rs203, %rs204, 3;
	setp.gt.s16 	%p305, %rs203, 1;
	@%p305 bra 	$L__BB0_711;
	setp.eq.s16 	%p307, %rs203, 0;
	@%p307 bra 	$L__BB0_714;
	not.b32 	%r13871, %r849;
	shr.u32 	%r13872, %r855, 16;
	and.b32  	%r13873, %r13872, 15;
	add.s32 	%r13874, %r13873, 2;
	shf.r.wrap.b32 	%r13875, %r13871, %r13871, %r13874;
	add.s32 	%r56087, %r13875, %r56085;
	bra.uni 	$L__BB0_715;
$L__BB0_711:
	setp.eq.s16 	%p306, %rs203, 2;
	@%p306 bra 	$L__BB0_713;
	and.b32  	%r13863, %r855, 15;
	add.s32 	%r13864, %r13863, 2;
	shf.r.wrap.b32 	%r13865, %r849, %r849, %r13864;
	xor.b32  	%r56087, %r13865, %r56085;
	bra.uni 	$L__BB0_715;
$L__BB0_713:
	not.b32 	%r13866, %r849;
	shr.u32 	%r13867, %r855, 8;
	and.b32  	%r13868, %r13867, 15;
	add.s32 	%r13869, %r13868, 2;
	shf.r.wrap.b32 	%r13870, %r13866, %r13866, %r13869;
	and.b32  	%r56087, %r13870, %r56085;
	bra.uni 	$L__BB0_715;
$L__BB0_714:
	add.s32 	%r13876, %r856, 2;
	shf.r.wrap.b32 	%r13877, %r849, %r849, %r13876;
	xor.b32  	%r56087, %r13877, %r56085;
$L__BB0_715:
	add.s32 	%r13878, %r863, %r56087;
	xor.b32  	%r869, %r849, %r13878;
	shr.u32 	%r13879, %r849, 8;
	and.b32  	%r13880, %r13879, 31;
	mov.b32 	%r13881, 1;
	shl.b32 	%r13882, %r13881, %r13880;
	not.b32 	%r13883, %r13882;
	and.b32  	%r13884, %r732, %r13883;
	or.b32  	%r13885, %r13882, %r732;
	xor.b32  	%r13886, %r13882, %r732;
	st.local.v4.u32 	[%rd10], {%r732, %r13884, %r13885, %r13886};
	shl.b32 	%r13887, %r849, 2;
	cvt.u64.u32 	%rd124, %r13887;
	and.b64  	%rd125, %rd124, 12;
	add.s64 	%rd126, %rd10, %rd125;
	ld.local.u32 	%r870, [%rd126];
	shr.u32 	%r13888, %r869, 4;
	xor.b32  	%r871, %r13888, %r869;
	shr.u32 	%r13889, %r871, 24;
	and.b32  	%r872, %r13889, 15;
	shf.r.wrap.b32 	%r13890, %r869, %r869, %r872;
	xor.b32  	%r873, %r13890, %r857;
	shr.u32 	%r13891, %r873, 16;
	xor.b32  	%r13892, %r13891, %r873;
	shr.u32 	%r13893, %r13892, 12;
	shr.u32 	%r13894, %r13892, 4;
	shr.u32 	%r13895, %r13892, 8;
	xor.b32  	%r13896, %r13894, %r13893;
	xor.b32  	%r13897, %r13896, %r13895;
	xor.b32  	%r13898, %r13897, %r13892;
	shr.u32 	%r13899, %r13898, 2;
	xor.b32  	%r13900, %r13899, %r13898;
	cvt.u16.u32 	%rs206, %r13900;
	and.b16  	%rs205, %rs206, 3;
	setp.gt.s16 	%p308, %rs205, 1;
	@%p308 bra 	$L__BB0_718;
	setp.eq.s16 	%p310, %rs205, 0;
	@%p310 bra 	$L__BB0_721;
	not.b32 	%r13915, %r869;
	shr.u32 	%r13916, %r871, 16;
	and.b32  	%r13917, %r13916, 15;
	add.s32 	%r13918, %r13917, 1;
	shr.u32 	%r13919, %r13915, %r13918;
	xor.b32  	%r13920, %r13917, 31;
	shl.b32 	%r13921, %r13915, %r13920;
	or.b32  	%r13922, %r13919, %r13921;
	add.s32 	%r56088, %r13922, %r56086;
	bra.uni 	$L__BB0_722;
$L__BB0_718:
	setp.eq.s16 	%p309, %rs205, 2;
	@%p309 bra 	$L__BB0_720;
	and.b32  	%r13901, %r871, 15;
	add.s32 	%r13902, %r13901, 1;
	shr.u32 	%r13903, %r869, %r13902;
	xor.b32  	%r13904, %r13901, 31;
	shl.b32 	%r13905, %r869, %r13904;
	or.b32  	%r13906, %r13903, %r13905;
	xor.b32  	%r56088, %r13906, %r56086;
	bra.uni 	$L__BB0_722;
$L__BB0_720:
	not.b32 	%r13907, %r869;
	shr.u32 	%r13908, %r871, 8;
	and.b32  	%r13909, %r13908, 15;
	add.s32 	%r13910, %r13909, 1;
	shr.u32 	%r13911, %r13907, %r13910;
	xor.b32  	%r13912, %r13909, 31;
	shl.b32 	%r13913, %r13907, %r13912;
	or.b32  	%r13914, %r13911, %r13913;
	and.b32  	%r56088, %r13914, %r56086;
	bra.uni 	$L__BB0_722;
$L__BB0_721:
	add.s32 	%r13923, %r872, 1;
	shr.u32 	%r13924, %r869, %r13923;
	xor.b32  	%r13925, %r872, 31;
	shl.b32 	%r13926, %r869, %r13925;
	or.b32  	%r13927, %r13924, %r13926;
	xor.b32  	%r56088, %r13927, %r56086;
$L__BB0_722:
	xor.b32  	%r879, %r56088, %r873;
	shr.u32 	%r13928, %r879, 16;
	xor.b32  	%r13929, %r13928, %r879;
	shr.u32 	%r13930, %r13929, 12;
	shr.u32 	%r13931, %r13929, 4;
	shr.u32 	%r13932, %r13929, 8;
	xor.b32  	%r13933, %r13931, %r13930;
	xor.b32  	%r13934, %r13933, %r13932;
	xor.b32  	%r13935, %r13934, %r13929;
	shr.u32 	%r13936, %r13935, 2;
	xor.b32  	%r13937, %r13936, %r13935;
	cvt.u16.u32 	%rs208, %r13937;
	and.b16  	%rs207, %rs208, 3;
	setp.gt.s16 	%p311, %rs207, 1;
	@%p311 bra 	$L__BB0_725;
	setp.eq.s16 	%p313, %rs207, 0;
	@%p313 bra 	$L__BB0_728;
	not.b32 	%r13946, %r869;
	shr.u32 	%r13947, %r871, 16;
	and.b32  	%r13948, %r13947, 15;
	add.s32 	%r13949, %r13948, 2;
	shf.r.wrap.b32 	%r13950, %r13946, %r13946, %r13949;
	add.s32 	%r56089, %r13950, %r56087;
	bra.uni 	$L__BB0_729;
$L__BB0_725:
	setp.eq.s16 	%p312, %rs207, 2;
	@%p312 bra 	$L__BB0_727;
	and.b32  	%r13938, %r871, 15;
	add.s32 	%r13939, %r13938, 2;
	shf.r.wrap.b32 	%r13940, %r869, %r869, %r13939;
	xor.b32  	%r56089, %r13940, %r56087;
	bra.uni 	$L__BB0_729;
$L__BB0_727:
	not.b32 	%r13941, %r869;
	shr.u32 	%r13942, %r871, 8;
	and.b32  	%r13943, %r13942, 15;
	add.s32 	%r13944, %r13943, 2;
	shf.r.wrap.b32 	%r13945, %r13941, %r13941, %r13944;
	and.b32  	%r56089, %r13945, %r56087;
	bra.uni 	$L__BB0_729;
$L__BB0_728:
	add.s32 	%r13951, %r872, 2;
	shf.r.wrap.b32 	%r13952, %r869, %r869, %r13951;
	xor.b32  	%r56089, %r13952, %r56087;
$L__BB0_729:
	add.s32 	%r13953, %r879, %r56089;
	xor.b32  	%r13954, %r869, %r13953;
	shr.u32 	%r13955, %r869, 8;
	and.b32  	%r13956, %r13955, 31;
	mov.b32 	%r13957, 1;
	shl.b32 	%r13958, %r13957, %r13956;
	not.b32 	%r13959, %r13958;
	and.b32  	%r13960, %r802, %r13959;
	or.b32  	%r13961, %r13958, %r802;
	xor.b32  	%r13962, %r13958, %r802;
	st.local.v4.u32 	[%rd9], {%r802, %r13960, %r13961, %r13962};
	shl.b32 	%r13963, %r869, 2;
	cvt.u64.u32 	%rd127, %r13963;
	and.b64  	%rd128, %rd127, 12;
	add.s64 	%rd129, %rd9, %rd128;
	ld.local.u32 	%r13964, [%rd129];
	add.s32 	%r13965, %r854, %r802;
	shf.l.wrap.b32 	%r13966, %r870, %r870, 10;
	shf.l.wrap.b32 	%r13967, %r870, %r870, 19;
	shf.l.wrap.b32 	%r13968, %r870, %r870, 30;
	xor.b32  	%r13969, %r13968, %r13967;
	xor.b32  	%r13970, %r13969, %r13966;
	add.s32 	%r885, %r13965, %r13970;
	add.s32 	%r886, %r4, %r13964;
	xor.b32  	%r13971, %r428, %r13954;
	xor.b32  	%r887, %r13971, %r429;
	shr.u32 	%r13972, %r887, 4;
	xor.b32  	%r888, %r13972, %r887;
	shr.u32 	%r13973, %r888, 24;
	and.b32  	%r889, %r13973, 15;
	shf.r.wrap.b32 	%r13974, %r887, %r887, %r889;
	xor.b32  	%r890, %r13974, %r873;
	shr.u32 	%r13975, %r890, 16;
	xor.b32  	%r13976, %r13975, %r890;
	shr.u32 	%r13977, %r13976, 12;
	shr.u32 	%r13978, %r13976, 4;
	shr.u32 	%r13979, %r13976, 8;
	xor.b32  	%r13980, %r13978, %r13977;
	xor.b32  	%r13981, %r13980, %r13979;
	xor.b32  	%r13982, %r13981, %r13976;
	shr.u32 	%r13983, %r13982, 2;
	xor.b32  	%r13984, %r13983, %r13982;
	cvt.u16.u32 	%rs210, %r13984;
	and.b16  	%rs209, %rs210, 3;
	setp.gt.s16 	%p314, %rs209, 1;
	@%p314 bra 	$L__BB0_732;
	setp.eq.s16 	%p316, %rs209, 0;
	@%p316 bra 	$L__BB0_735;
	not.b32 	%r13999, %r887;
	shr.u32 	%r14000, %r888, 16;
	and.b32  	%r14001, %r14000, 15;
	add.s32 	%r14002, %r14001, 1;
	shr.u32 	%r14003, %r13999, %r14002;
	xor.b32  	%r14004, %r14001, 31;
	shl.b32 	%r14005, %r13999, %r14004;
	or.b32  	%r14006, %r14003, %r14005;
	add.s32 	%r56090, %r14006, %r56088;
	bra.uni 	$L__BB0_736;
$L__BB0_732:
	setp.eq.s16 	%p315, %rs209, 2;
	@%p315 bra 	$L__BB0_734;
	and.b32  	%r13985, %r888, 15;
	add.s32 	%r13986, %r13985, 1;
	shr.u32 	%r13987, %r887, %r13986;
	xor.b32  	%r13988, %r13985, 31;
	shl.b32 	%r13989, %r887, %r13988;
	or.b32  	%r13990, %r13987, %r13989;
	xor.b32  	%r56090, %r13990, %r56088;
	bra.uni 	$L__BB0_736;
$L__BB0_734:
	not.b32 	%r13991, %r887;
	shr.u32 	%r13992, %r888, 8;
	and.b32  	%r13993, %r13992, 15;
	add.s32 	%r13994, %r13993, 1;
	shr.u32 	%r13995, %r13991, %r13994;
	xor.b32  	%r13996, %r13993, 31;
	shl.b32 	%r13997, %r13991, %r13996;
	or.b32  	%r13998, %r13995, %r13997;
	and.b32  	%r56090, %r13998, %r56088;
	bra.uni 	$L__BB0_736;
$L__BB0_735:
	add.s32 	%r14007, %r889, 1;
	shr.u32 	%r14008, %r887, %r14007;
	xor.b32  	%r14009, %r889, 31;
	shl.b32 	%r14010, %r887, %r14009;
	or.b32  	%r14011, %r14008, %r14010;
	xor.b32  	%r56090, %r14011, %r56088;
$L__BB0_736:
	xor.b32  	%r896, %r56090, %r890;
	shr.u32 	%r14012, %r896, 16;
	xor.b32  	%r14013, %r14012, %r896;
	shr.u32 	%r14014, %r14013, 12;
	shr.u32 	%r14015, %r14013, 4;
	shr.u32 	%r14016, %r14013, 8;
	xor.b32  	%r14017, %r14015, %r14014;
	xor.b32  	%r14018, %r14017, %r14016;
	xor.b32  	%r14019, %r14018, %r14013;
	shr.u32 	%r14020, %r14019, 2;
	xor.b32  	%r14021, %r14020, %r14019;
	cvt.u16.u32 	%rs212, %r14021;
	and.b16  	%rs211, %rs212, 3;
	setp.gt.s16 	%p317, %rs211, 1;
	@%p317 bra 	$L__BB0_739;
	setp.eq.s16 	%p319, %rs211, 0;
	@%p319 bra 	$L__BB0_742;
	not.b32 	%r14030, %r887;
	shr.u32 	%r14031, %r888, 16;
	and.b32  	%r14032, %r14031, 15;
	add.s32 	%r14033, %r14032, 2;
	shf.r.wrap.b32 	%r14034, %r14030, %r14030, %r14033;
	add.s32 	%r56091, %r14034, %r56089;
	bra.uni 	$L__BB0_743;
$L__BB0_739:
	setp.eq.s16 	%p318, %rs211, 2;
	@%p318 bra 	$L__BB0_741;
	and.b32  	%r14022, %r888, 15;
	add.s32 	%r14023, %r14022, 2;
	shf.r.wrap.b32 	%r14024, %r887, %r887, %r14023;
	xor.b32  	%r56091, %r14024, %r56089;
	bra.uni 	$L__BB0_743;
$L__BB0_741:
	not.b32 	%r14025, %r887;
	shr.u32 	%r14026, %r888, 8;
	and.b32  	%r14027, %r14026, 15;
	add.s32 	%r14028, %r14027, 2;
	shf.r.wrap.b32 	%r14029, %r14025, %r14025, %r14028;
	and.b32  	%r56091, %r14029, %r56089;
	bra.uni 	$L__BB0_743;
$L__BB0_742:
	add.s32 	%r14035, %r889, 2;
	shf.r.wrap.b32 	%r14036, %r887, %r887, %r14035;
	xor.b32  	%r56091, %r14036, %r56089;
$L__BB0_743:
	add.s32 	%r14037, %r896, %r56091;
	xor.b32  	%r902, %r887, %r14037;
	ld.const.u32 	%r903, [hefty_gpu_constantTable+16];
	shr.u32 	%r14038, %r902, 4;
	xor.b32  	%r904, %r14038, %r902;
	shr.u32 	%r14039, %r904, 24;
	and.b32  	%r905, %r14039, 15;
	shf.r.wrap.b32 	%r14040, %r902, %r902, %r905;
	xor.b32  	%r906, %r14040, %r890;
	shr.u32 	%r14041, %r906, 16;
	xor.b32  	%r14042, %r14041, %r906;
	shr.u32 	%r14043, %r14042, 12;
	shr.u32 	%r14044, %r14042, 4;
	shr.u32 	%r14045, %r14042, 8;
	xor.b32  	%r14046, %r14044, %r14043;
	xor.b32  	%r14047, %r14046, %r14045;
	xor.b32  	%r14048, %r14047, %r14042;
	shr.u32 	%r14049, %r14048, 2;
	xor.b32  	%r14050, %r14049, %r14048;
	cvt.u16.u32 	%rs214, %r14050;
	and.b16  	%rs213, %rs214, 3;
	setp.gt.s16 	%p320, %rs213, 1;
	@%p320 bra 	$L__BB0_746;
	setp.eq.s16 	%p322, %rs213, 0;
	@%p322 bra 	$L__BB0_749;
	not.b32 	%r14065, %r902;
	shr.u32 	%r14066, %r904, 16;
	and.b32  	%r14067, %r14066, 15;
	add.s32 	%r14068, %r14067, 1;
	shr.u32 	%r14069, %r14065, %r14068;
	xor.b32  	%r14070, %r14067, 31;
	shl.b32 	%r14071, %r14065, %r14070;
	or.b32  	%r14072, %r14069, %r14071;
	add.s32 	%r56092, %r14072, %r56090;
	bra.uni 	$L__BB0_750;
$L__BB0_746:
	setp.eq.s16 	%p321, %rs213, 2;
	@%p321 bra 	$L__BB0_748;
	and.b32  	%r14051, %r904, 15;
	add.s32 	%r14052, %r14051, 1;
	shr.u32 	%r14053, %r902, %r14052;
	xor.b32  	%r14054, %r14051, 31;
	shl.b32 	%r14055, %r902, %r14054;
	or.b32  	%r14056, %r14053, %r14055;
	xor.b32  	%r56092, %r14056, %r56090;
	bra.uni 	$L__BB0_750;
$L__BB0_748:
	not.b32 	%r14057, %r902;
	shr.u32 	%r14058, %r904, 8;
	and.b32  	%r14059, %r14058, 15;
	add.s32 	%r14060, %r14059, 1;
	shr.u32 	%r14061, %r14057, %r14060;
	xor.b32  	%r14062, %r14059, 31;
	shl.b32 	%r14063, %r14057, %r14062;
	or.b32  	%r14064, %r14061, %r14063;
	and.b32  	%r56092, %r14064, %r56090;
	bra.uni 	$L__BB0_750;
$L__BB0_749:
	add.s32 	%r14073, %r905, 1;
	shr.u32 	%r14074, %r902, %r14073;
	xor.b32  	%r14075, %r905, 31;
	shl.b32 	%r14076, %r902, %r14075;
	or.b32  	%r14077, %r14074, %r14076;
	xor.b32  	%r56092, %r14077, %r56090;
$L__BB0_750:
	xor.b32  	%r912, %r56092, %r906;
	shr.u32 	%r14078, %r912, 16;
	xor.b32  	%r14079, %r14078, %r912;
	shr.u32 	%r14080, %r14079, 12;
	shr.u32 	%r14081, %r14079, 4;
	shr.u32 	%r14082, %r14079, 8;
	xor.b32  	%r14083, %r14081, %r14080;
	xor.b32  	%r14084, %r14083, %r14082;
	xor.b32  	%r14085, %r14084, %r14079;
	shr.u32 	%r14086, %r14085, 2;
	xor.b32  	%r14087, %r14086, %r14085;
	cvt.u16.u32 	%rs216, %r14087;
	and.b16  	%rs215, %rs216, 3;
	setp.gt.s16 	%p323, %rs215, 1;
	@%p323 bra 	$L__BB0_753;
	setp.eq.s16 	%p325, %rs215, 0;
	@%p325 bra 	$L__BB0_756;
	not.b32 	%r14096, %r902;
	shr.u32 	%r14097, %r904, 16;
	and.b32  	%r14098, %r14097, 15;
	add.s32 	%r14099, %r14098, 2;
	shf.r.wrap.b32 	%r14100, %r14096, %r14096, %r14099;
	add.s32 	%r56093, %r14100, %r56091;
	bra.uni 	$L__BB0_757;
$L__BB0_753:
	setp.eq.s16 	%p324, %rs215, 2;
	@%p324 bra 	$L__BB0_755;
	and.b32  	%r14088, %r904, 15;
	add.s32 	%r14089, %r14088, 2;
	shf.r.wrap.b32 	%r14090, %r902, %r902, %r14089;
	xor.b32  	%r56093, %r14090, %r56091;
	bra.uni 	$L__BB0_757;
$L__BB0_755:
	not.b32 	%r14091, %r902;
	shr.u32 	%r14092, %r904, 8;
	and.b32  	%r14093, %r14092, 15;
	add.s32 	%r14094, %r14093, 2;
	shf.r.wrap.b32 	%r14095, %r14091, %r14091, %r14094;
	and.b32  	%r56093, %r14095, %r56091;
	bra.uni 	$L__BB0_757;
$L__BB0_756:
	add.s32 	%r14101, %r905, 2;
	shf.r.wrap.b32 	%r14102, %r902, %r902, %r14101;
	xor.b32  	%r56093, %r14102, %r56091;
$L__BB0_757:
	add.s32 	%r14103, %r912, %r56093;
	xor.b32  	%r918, %r902, %r14103;
	shr.u32 	%r14104, %r902, 8;
	and.b32  	%r14105, %r14104, 31;
	mov.b32 	%r14106, 1;
	shl.b32 	%r14107, %r14106, %r14105;
	not.b32 	%r14108, %r14107;
	and.b32  	%r14109, %r581, %r14108;
	or.b32  	%r14110, %r14107, %r581;
	xor.b32  	%r14111, %r14107, %r581;
	st.local.v4.u32 	[%rd16], {%r581, %r14109, %r14110, %r14111};
	shl.b32 	%r14112, %r902, 2;
	cvt.u64.u32 	%rd130, %r14112;
	and.b64  	%rd131, %rd130, 12;
	add.s64 	%rd132, %rd16, %rd131;
	ld.local.u32 	%r919, [%rd132];
	shr.u32 	%r14113, %r918, 4;
	xor.b32  	%r920, %r14113, %r918;
	shr.u32 	%r14114, %r920, 24;
	and.b32  	%r921, %r14114, 15;
	shf.r.wrap.b32 	%r14115, %r918, %r918, %r921;
	xor.b32  	%r922, %r14115, %r906;
	shr.u32 	%r14116, %r922, 16;
	xor.b32  	%r14117, %r14116, %r922;
	shr.u32 	%r14118, %r14117, 12;
	shr.u32 	%r14119, %r14117, 4;
	shr.u32 	%r14120, %r14117, 8;
	xor.b32  	%r14121, %r14119, %r14118;
	xor.b32  	%r14122, %r14121, %r14120;
	xor.b32  	%r14123, %r14122, %r14117;
	shr.u32 	%r14124, %r14123, 2;
	xor.b32  	%r14125, %r14124, %r14123;
	cvt.u16.u32 	%rs218, %r14125;
	and.b16  	%rs217, %rs218, 3;
	setp.gt.s16 	%p326, %rs217, 1;
	@%p326 bra 	$L__BB0_760;
	setp.eq.s16 	%p328, %rs217, 0;
	@%p328 bra 	$L__BB0_763;
	not.b32 	%r14140, %r918;
	shr.u32 	%r14141, %r920, 16;
	and.b32  	%r14142, %r14141, 15;
	add.s32 	%r14143, %r14142, 1;
	shr.u32 	%r14144, %r14140, %r14143;
	xor.b32  	%r14145, %r14142, 31;
	shl.b32 	%r14146, %r14140, %r14145;
	or.b32  	%r14147, %r14144, %r14146;
	add.s32 	%r56094, %r14147, %r56092;
	bra.uni 	$L__BB0_764;
$L__BB0_760:
	setp.eq.s16 	%p327, %rs217, 2;
	@%p327 bra 	$L__BB0_762;
	and.b32  	%r14126, %r920, 15;
	add.s32 	%r14127, %r14126, 1;
	shr.u32 	%r14128, %r918, %r14127;
	xor.b32  	%r14129, %r14126, 31;
	shl.b32 	%r14130, %r918, %r14129;
	or.b32  	%r14131, %r14128, %r14130;
	xor.b32  	%r56094, %r14131, %r56092;
	bra.uni 	$L__BB0_764;
$L__BB0_762:
	not.b32 	%r14132, %r918;
	shr.u32 	%r14133, %r920, 8;
	and.b32  	%r14134, %r14133, 15;
	add.s32 	%r14135, %r14134, 1;
	shr.u32 	%r14136, %r14132, %r14135;
	xor.b32  	%r14137, %r14134, 31;
	shl.b32 	%r14138, %r14132, %r14137;
	or.b32  	%r14139, %r14136, %r14138;
	and.b32  	%r56094, %r14139, %r56092;
	bra.uni 	$L__BB0_764;
$L__BB0_763:
	add.s32 	%r14148, %r921, 1;
	shr.u32 	%r14149, %r918, %r14148;
	xor.b32  	%r14150, %r921, 31;
	shl.b32 	%r14151, %r918, %r14150;
	or.b32  	%r14152, %r14149, %r14151;
	xor.b32  	%r56094, %r14152, %r56092;
$L__BB0_764:
	xor.b32  	%r928, %r56094, %r922;
	shr.u32 	%r14153, %r928, 16;
	xor.b32  	%r14154, %r14153, %r928;
	shr.u32 	%r14155, %r14154, 12;
	shr.u32 	%r14156, %r14154, 4;
	shr.u32 	%r14157, %r14154, 8;
	xor.b32  	%r14158, %r14156, %r14155;
	xor.b32  	%r14159, %r14158, %r14157;
	xor.b32  	%r14160, %r14159, %r14154;
	shr.u32 	%r14161, %r14160, 2;
	xor.b32  	%r14162, %r14161, %r14160;
	cvt.u16.u32 	%rs220, %r14162;
	and.b16  	%rs219, %rs220, 3;
	setp.gt.s16 	%p329, %rs219, 1;
	@%p329 bra 	$L__BB0_767;
	setp.eq.s16 	%p331, %rs219, 0;
	@%p331 bra 	$L__BB0_770;
	not.b32 	%r14171, %r918;
	shr.u32 	%r14172, %r920, 16;
	and.b32  	%r14173, %r14172, 15;
	add.s32 	%r14174, %r14173, 2;
	shf.r.wrap.b32 	%r14175, %r14171, %r14171, %r14174;
	add.s32 	%r56095, %r14175, %r56093;
	bra.uni 	$L__BB0_771;
$L__BB0_767:
	setp.eq.s16 	%p330, %rs219, 2;
	@%p330 bra 	$L__BB0_769;
	and.b32  	%r14163, %r920, 15;
	add.s32 	%r14164, %r14163, 2;
	shf.r.wrap.b32 	%r14165, %r918, %r918, %r14164;
	xor.b32  	%r56095, %r14165, %r56093;
	bra.uni 	$L__BB0_771;
$L__BB0_769:
	not.b32 	%r14166, %r918;
	shr.u32 	%r14167, %r920, 8;
	and.b32  	%r14168, %r14167, 15;
	add.s32 	%r14169, %r14168, 2;
	shf.r.wrap.b32 	%r14170, %r14166, %r14166, %r14169;
	and.b32  	%r56095, %r14170, %r56093;
	bra.uni 	$L__BB0_771;
$L__BB0_770:
	add.s32 	%r14176, %r921, 2;
	shf.r.wrap.b32 	%r14177, %r918, %r918, %r14176;
	xor.b32  	%r56095, %r14177, %r56093;
$L__BB0_771:
	add.s32 	%r14178, %r928, %r56095;
	xor.b32  	%r934, %r918, %r14178;
	shr.u32 	%r14179, %r918, 8;
	and.b32  	%r14180, %r14179, 31;
	mov.b32 	%r14181, 1;
	shl.b32 	%r14182, %r14181, %r14180;
	not.b32 	%r14183, %r14182;
	and.b32  	%r14184, %r733, %r14183;
	or.b32  	%r14185, %r14182, %r733;
	xor.b32  	%r14186, %r14182, %r733;
	st.local.v4.u32 	[%rd15], {%r733, %r14184, %r14185, %r14186};
	shl.b32 	%r14187, %r918, 2;
	cvt.u64.u32 	%rd133, %r14187;
	and.b64  	%rd134, %rd133, 12;
	add.s64 	%rd135, %rd15, %rd134;
	ld.local.u32 	%r14188, [%rd135];
	xor.b32  	%r14189, %r14188, %r919;
	and.b32  	%r14190, %r886, %r14189;
	xor.b32  	%r935, %r14190, %r919;
	shr.u32 	%r14191, %r934, 4;
	xor.b32  	%r936, %r14191, %r934;
	shr.u32 	%r14192, %r936, 24;
	and.b32  	%r937, %r14192, 15;
	shf.r.wrap.b32 	%r14193, %r934, %r934, %r937;
	xor.b32  	%r938, %r14193, %r922;
	shr.u32 	%r14194, %r938, 16;
	xor.b32  	%r14195, %r14194, %r938;
	shr.u32 	%r14196, %r14195, 12;
	shr.u32 	%r14197, %r14195, 4;
	shr.u32 	%r14198, %r14195, 8;
	xor.b32  	%r14199, %r14197, %r14196;
	xor.b32  	%r14200, %r14199, %r14198;
	xor.b32  	%r14201, %r14200, %r14195;
	shr.u32 	%r14202, %r14201, 2;
	xor.b32  	%r14203, %r14202, %r14201;
	cvt.u16.u32 	%rs222, %r14203;
	and.b16  	%rs221, %rs222, 3;
	setp.gt.s16 	%p332, %rs221, 1;
	@%p332 bra 	$L__BB0_774;
	setp.eq.s16 	%p334, %rs221, 0;
	@%p334 bra 	$L__BB0_777;
	not.b32 	%r14218, %r934;
	shr.u32 	%r14219, %r936, 16;
	and.b32  	%r14220, %r14219, 15;
	add.s32 	%r14221, %r14220, 1;
	shr.u32 	%r14222, %r14218, %r14221;
	xor.b32  	%r14223, %r14220, 31;
	shl.b32 	%r14224, %r14218, %r14223;
	or.b32  	%r14225, %r14222, %r14224;
	add.s32 	%r56096, %r14225, %r56094;
	bra.uni 	$L__BB0_778;
$L__BB0_774:
	setp.eq.s16 	%p333, %rs221, 2;
	@%p333 bra 	$L__BB0_776;
	and.b32  	%r14204, %r936, 15;
	add.s32 	%r14205, %r14204, 1;
	shr.u32 	%r14206, %r934, %r14205;
	xor.b32  	%r14207, %r14204, 31;
	shl.b32 	%r14208, %r934, %r14207;
	or.b32  	%r14209, %r14206, %r14208;
	xor.b32  	%r56096, %r14209, %r56094;
	bra.uni 	$L__BB0_778;
$L__BB0_776:
	not.b32 	%r14210, %r934;
	shr.u32 	%r14211, %r936, 8;
	and.b32  	%r14212, %r14211, 15;
	add.s32 	%r14213, %r14212, 1;
	shr.u32 	%r14214, %r14210, %r14213;
	xor.b32  	%r14215, %r14212, 31;
	shl.b32 	%r14216, %r14210, %r14215;
	or.b32  	%r14217, %r14214, %r14216;
	and.b32  	%r56096, %r14217, %r56094;
	bra.uni 	$L__BB0_778;
$L__BB0_777:
	add.s32 	%r14226, %r937, 1;
	shr.u32 	%r14227, %r934, %r14226;
	xor.b32  	%r14228, %r937, 31;
	shl.b32 	%r14229, %r934, %r14228;
	or.b32  	%r14230, %r14227, %r14229;
	xor.b32  	%r56096, %r14230, %r56094;
$L__BB0_778:
	xor.b32  	%r944, %r56096, %r938;
	shr.u32 	%r14231, %r944, 16;
	xor.b32  	%r14232, %r14231, %r944;
	shr.u32 	%r14233, %r14232, 12;
	shr.u32 	%r14234, %r14232, 4;
	shr.u32 	%r14235, %r14232, 8;
	xor.b32  	%r14236, %r14234, %r14233;
	xor.b32  	%r14237, %r14236, %r14235;
	xor.b32  	%r14238, %r14237, %r14232;
	shr.u32 	%r14239, %r14238, 2;
	xor.b32  	%r14240, %r14239, %r14238;
	cvt.u16.u32 	%rs224, %r14240;
	and.b16  	%rs223, %rs224, 3;
	setp.gt.s16 	%p335, %rs223, 1;
	@%p335 bra 	$L__BB0_781;
	setp.eq.s16 	%p337, %rs223, 0;
	@%p337 bra 	$L__BB0_784;
	not.b32 	%r14249, %r934;
	shr.u32 	%r14250, %r936, 16;
	and.b32  	%r14251, %r14250, 15;
	add.s32 	%r14252, %r14251, 2;
	shf.r.wrap.b32 	%r14253, %r14249, %r14249, %r14252;
	add.s32 	%r56097, %r14253, %r56095;
	bra.uni 	$L__BB0_785;
$L__BB0_781:
	setp.eq.s16 	%p336, %rs223, 2;
	@%p336 bra 	$L__BB0_783;
	and.b32  	%r14241, %r936, 15;
	add.s32 	%r14242, %r14241, 2;
	shf.r.wrap.b32 	%r14243, %r934, %r934, %r14242;
	xor.b32  	%r56097, %r14243, %r56095;
	bra.uni 	$L__BB0_785;
$L__BB0_783:
	not.b32 	%r14244, %r934;
	shr.u32 	%r14245, %r936, 8;
	and.b32  	%r14246, %r14245, 15;
	add.s32 	%r14247, %r14246, 2;
	shf.r.wrap.b32 	%r14248, %r14244, %r14244, %r14247;
	and.b32  	%r56097, %r14248, %r56095;
	bra.uni 	$L__BB0_785;
$L__BB0_784:
	add.s32 	%r14254, %r937, 2;
	shf.r.wrap.b32 	%r14255, %r934, %r934, %r14254;
	xor.b32  	%r56097, %r14255, %r56095;
$L__BB0_785:
	add.s32 	%r14256, %r944, %r56097;
	xor.b32  	%r950, %r934, %r14256;
	shr.u32 	%r14257, %r934, 8;
	and.b32  	%r14258, %r14257, 31;
	mov.b32 	%r14259, 1;
	shl.b32 	%r14260, %r14259, %r14258;
	not.b32 	%r14261, %r14260;
	and.b32  	%r14262, %r886, %r14261;
	or.b32  	%r14263, %r14260, %r886;
	xor.b32  	%r14264, %r14260, %r886;
	st.local.v4.u32 	[%rd14], {%r886, %r14262, %r14263, %r14264};
	shl.b32 	%r14265, %r934, 2;
	cvt.u64.u32 	%rd136, %r14265;
	and.b64  	%rd137, %rd136, 12;
	add.s64 	%rd138, %rd14, %rd137;
	ld.local.u32 	%r14266, [%rd138];
	shf.l.wrap.b32 	%r14267, %r14266, %r14266, 26;
	shf.l.wrap.b32 	%r14268, %r14266, %r14266, 21;
	xor.b32  	%r14269, %r14267, %r14268;
	shf.l.wrap.b32 	%r14270, %r14266, %r14266, 7;
	xor.b32  	%r14271, %r14269, %r14270;
	ld.const.u32 	%r14272, [hefty_gpu_blockHeader+16];
	add.s32 	%r14273, %r903, %r14272;
	add.s32 	%r14274, %r14273, %r429;
	add.s32 	%r14275, %r14274, %r935;
	add.s32 	%r955, %r14275, %r14271;
	shr.u32 	%r14276, %r950, 4;
	xor.b32  	%r956, %r14276, %r950;
	shr.u32 	%r14277, %r956, 24;
	and.b32  	%r957, %r14277, 15;
	shf.r.wrap.b32 	%r14278, %r950, %r950, %r957;
	xor.b32  	%r958, %r14278, %r938;
	shr.u32 	%r14279, %r958, 16;
	xor.b32  	%r14280, %r14279, %r958;
	shr.u32 	%r14281, %r14280, 12;
	shr.u32 	%r14282, %r14280, 4;
	shr.u32 	%r14283, %r14280, 8;
	xor.b32  	%r14284, %r14282, %r14281;
	xor.b32  	%r14285, %r14284, %r14283;
	xor.b32  	%r14286, %r14285, %r14280;
	shr.u32 	%r14287, %r14286, 2;
	xor.b32  	%r14288, %r14287, %r14286;
	cvt.u16.u32 	%rs226, %r14288;
	and.b16  	%rs225, %rs226, 3;
	setp.gt.s16 	%p338, %rs225, 1;
	@%p338 bra 	$L__BB0_788;
	setp.eq.s16 	%p340, %rs225, 0;
	@%p340 bra 	$L__BB0_791;
	not.b32 	%r14303, %r950;
	shr.u32 	%r14304, %r956, 16;
	and.b32  	%r14305, %r14304, 15;
	add.s32 	%r14306, %r14305, 1;
	shr.u32 	%r14307, %r14303, %r14306;
	xor.b32  	%r14308, %r14305, 31;
	shl.b32 	%r14309, %r14303, %r14308;
	or.b32  	%r14310, %r14307, %r14309;
	add.s32 	%r56098, %r14310, %r56096;
	bra.uni 	$L__BB0_792;
$L__BB0_788:
	setp.eq.s16 	%p339, %rs225, 2;
	@%p339 bra 	$L__BB0_790;
	and.b32  	%r14289, %r956, 15;
	add.s32 	%r14290, %r14289, 1;
	shr.u32 	%r14291, %r950, %r14290;
	xor.b32  	%r14292, %r14289, 31;
	shl.b32 	%r14293, %r950, %r14292;
	or.b32  	%r14294, %r14291, %r14293;
	xor.b32  	%r56098, %r14294, %r56096;
	bra.uni 	$L__BB0_792;
$L__BB0_790:
	not.b32 	%r14295, %r950;
	shr.u32 	%r14296, %r956, 8;
	and.b32  	%r14297, %r14296, 15;
	add.s32 	%r14298, %r14297, 1;
	shr.u32 	%r14299, %r14295, %r14298;
	xor.b32  	%r14300, %r14297, 31;
	shl.b32 	%r14301, %r14295, %r14300;
	or.b32  	%r14302, %r14299, %r14301;
	and.b32  	%r56098, %r14302, %r56096;
	bra.uni 	$L__BB0_792;
$L__BB0_791:
	add.s32 	%r14311, %r957, 1;
	shr.u32 	%r14312, %r950, %r14311;
	xor.b32  	%r14313, %r957, 31;
	shl.b32 	%r14314, %r950, %r14313;
	or.b32  	%r14315, %r14312, %r14314;
	xor.b32  	%r56098, %r14315, %r56096;
$L__BB0_792:
	xor.b32  	%r964, %r56098, %r958;
	shr.u32 	%r14316, %r964, 16;
	xor.b32  	%r14317, %r14316, %r964;
	shr.u32 	%r14318, %r14317, 12;
	shr.u32 	%r14319, %r14317, 4;
	shr.u32 	%r14320, %r14317, 8;
	xor.b32  	%r14321, %r14319, %r14318;
	xor.b32  	%r14322, %r14321, %r14320;
	xor.b32  	%r14323, %r14322, %r14317;
	shr.u32 	%r14324, %r14323, 2;
	xor.b32  	%r14325, %r14324, %r14323;
	cvt.u16.u32 	%rs228, %r14325;
	and.b16  	%rs227, %rs228, 3;
	setp.gt.s16 	%p341, %rs227, 1;
	@%p341 bra 	$L__BB0_795;
	setp.eq.s16 	%p343, %rs227, 0;
	@%p343 bra 	$L__BB0_798;
	not.b32 	%r14334, %r950;
	shr.u32 	%r14335, %r956, 16;
	and.b32  	%r14336, %r14335, 15;
	add.s32 	%r14337, %r14336, 2;
	shf.r.wrap.b32 	%r14338, %r14334, %r14334, %r14337;
	add.s32 	%r56099, %r14338, %r56097;
	bra.uni 	$L__BB0_799;
$L__BB0_795:
	setp.eq.s16 	%p342, %rs227, 2;
	@%p342 bra 	$L__BB0_797;
	and.b32  	%r14326, %r956, 15;
	add.s32 	%r14327, %r14326, 2;
	shf.r.wrap.b32 	%r14328, %r950, %r950, %r14327;
	xor.b32  	%r56099, %r14328, %r56097;
	bra.uni 	$L__BB0_799;
$L__BB0_797:
	not.b32 	%r14329, %r950;
	shr.u32 	%r14330, %r956, 8;
	and.b32  	%r14331, %r14330, 15;
	add.s32 	%r14332, %r14331, 2;
	shf.r.wrap.b32 	%r14333, %r14329, %r14329, %r14332;
	and.b32  	%r56099, %r14333, %r56097;
	bra.uni 	$L__BB0_799;
$L__BB0_798:
	add.s32 	%r14339, %r957, 2;
	shf.r.wrap.b32 	%r14340, %r950, %r950, %r14339;
	xor.b32  	%r56099, %r14340, %r56097;
$L__BB0_799:
	add.s32 	%r14341, %r964, %r56099;
	xor.b32  	%r970, %r950, %r14341;
	shr.u32 	%r14342, %r950, 8;
	and.b32  	%r14343, %r14342, 31;
	mov.b32 	%r14344, 1;
	shl.b32 	%r14345, %r14344, %r14343;
	not.b32 	%r14346, %r14345;
	and.b32  	%r14347, %r580, %r14346;
	or.b32  	%r14348, %r14345, %r580;
	xor.b32  	%r14349, %r14345, %r580;
	st.local.v4.u32 	[%rd13], {%r580, %r14347, %r14348, %r14349};
	shl.b32 	%r14350, %r950, 2;
	cvt.u64.u32 	%rd139, %r14350;
	and.b64  	%rd140, %rd139, 12;
	add.s64 	%rd141, %rd13, %rd140;
	ld.local.u32 	%r971, [%rd141];
	shr.u32 	%r14351, %r970, 4;
	xor.b32  	%r972, %r14351, %r970;
	shr.u32 	%r14352, %r972, 24;
	and.b32  	%r973, %r14352, 15;
	shf.r.wrap.b32 	%r14353, %r970, %r970, %r973;
	xor.b32  	%r974, %r14353, %r958;
	shr.u32 	%r14354, %r974, 16;
	xor.b32  	%r14355, %r14354, %r974;
	shr.u32 	%r14356, %r14355, 12;
	shr.u32 	%r14357, %r14355, 4;
	shr.u32 	%r14358, %r14355, 8;
	xor.b32  	%r14359, %r14357, %r14356;
	xor.b32  	%r14360, %r14359, %r14358;
	xor.b32  	%r14361, %r14360, %r14355;
	shr.u32 	%r14362, %r14361, 2;
	xor.b32  	%r14363, %r14362, %r14361;
	cvt.u16.u32 	%rs230, %r14363;
	and.b16  	%rs229, %rs230, 3;
	setp.gt.s16 	%p344, %rs229, 1;
	@%p344 bra 	$L__BB0_802;
	setp.eq.s16 	%p346, %rs229, 0;
	@%p346 bra 	$L__BB0_805;
	not.b32 	%r14378, %r970;
	shr.u32 	%r14379, %r972, 16;
	and.b32  	%r14380, %r14379, 15;
	add.s32 	%r14381, %r14380, 1;
	shr.u32 	%r14382, %r14378, %r14381;
	xor.b32  	%r14383, %r14380, 31;
	shl.b32 	%r14384, %r14378, %r14383;
	or.b32  	%r14385, %r14382, %r14384;
	add.s32 	%r56100, %r14385, %r56098;
	bra.uni 	$L__BB0_806;
$L__BB0_802:
	setp.eq.s16 	%p345, %rs229, 2;
	@%p345 bra 	$L__BB0_804;
	and.b32  	%r14364, %r972, 15;
	add.s32 	%r14365, %r14364, 1;
	shr.u32 	%r14366, %r970, %r14365;
	xor.b32  	%r14367, %r14364, 31;
	shl.b32 	%r14368, %r970, %r14367;
	or.b32  	%r14369, %r14366, %r14368;
	xor.b32  	%r56100, %r14369, %r56098;
	bra.uni 	$L__BB0_806;
$L__BB0_804:
	not.b32 	%r14370, %r970;
	shr.u32 	%r14371, %r972, 8;
	and.b32  	%r14372, %r14371, 15;
	add.s32 	%r14373, %r14372, 1;
	shr.u32 	%r14374, %r14370, %r14373;
	xor.b32  	%r14375, %r14372, 31;
	shl.b32 	%r14376, %r14370, %r14375;
	or.b32  	%r14377, %r14374, %r14376;
	and.b32  	%r56100, %r14377, %r56098;
	bra.uni 	$L__BB0_806;
$L__BB0_805:
	add.s32 	%r14386, %r973, 1;
	shr.u32 	%r14387, %r970, %r14386;
	xor.b32  	%r14388, %r973, 31;
	shl.b32 	%r14389, %r970, %r14388;
	or.b32  	%r14390, %r14387, %r14389;
	xor.b32  	%r56100, %r14390, %r56098;
$L__BB0_806:
	xor.b32  	%r980, %r56100, %r974;
	shr.u32 	%r14391, %r980, 16;
	xor.b32  	%r14392, %r14391, %r980;
	shr.u32 	%r14393, %r14392, 12;
	shr.u32 	%r14394, %r14392, 4;
	shr.u32 	%r14395, %r14392, 8;
	xor.b32  	%r14396, %r14394, %r14393;
	xor.b32  	%r14397, %r14396, %r14395;
	xor.b32  	%r14398, %r14397, %r14392;
	shr.u32 	%r14399, %r14398, 2;
	xor.b32  	%r14400, %r14399, %r14398;
	cvt.u16.u32 	%rs232, %r14400;
	and.b16  	%rs231, %rs232, 3;
	setp.gt.s16 	%p347, %rs231, 1;
	@%p347 bra 	$L__BB0_809;
	setp.eq.s16 	%p349, %rs231, 0;
	@%p349 bra 	$L__BB0_812;
	not.b32 	%r14409, %r970;
	shr.u32 	%r14410, %r972, 16;
	and.b32  	%r14411, %r14410, 15;
	add.s32 	%r14412, %r14411, 2;
	shf.r.wrap.b32 	%r14413, %r14409, %r14409, %r14412;
	add.s32 	%r56101, %r14413, %r56099;
	bra.uni 	$L__BB0_813;
$L__BB0_809:
	setp.eq.s16 	%p348, %rs231, 2;
	@%p348 bra 	$L__BB0_811;
	and.b32  	%r14401, %r972, 15;
	add.s32 	%r14402, %r14401, 2;
	shf.r.wrap.b32 	%r14403, %r970, %r970, %r14402;
	xor.b32  	%r56101, %r14403, %r56099;
	bra.uni 	$L__BB0_813;
$L__BB0_811:
	not.b32 	%r14404, %r970;
	shr.u32 	%r14405, %r972, 8;
	and.b32  	%r14406, %r14405, 15;
	add.s32 	%r14407, %r14406, 2;
	shf.r.wrap.b32 	%r14408, %r14404, %r14404, %r14407;
	and.b32  	%r56101, %r14408, %r56099;
	bra.uni 	$L__BB0_813;
$L__BB0_812:
	add.s32 	%r14414, %r973, 2;
	shf.r.wrap.b32 	%r14415, %r970, %r970, %r14414;
	xor.b32  	%r56101, %r14415, %r56099;
$L__BB0_813:
	add.s32 	%r14416, %r980, %r56101;
	xor.b32  	%r986, %r970, %r14416;
	shr.u32 	%r14417, %r970, 8;
	and.b32  	%r14418, %r14417, 31;
	mov.b32 	%r14419, 1;
	shl.b32 	%r14420, %r14419, %r14418;
	not.b32 	%r14421, %r14420;
	and.b32  	%r14422, %r732, %r14421;
	or.b32  	%r14423, %r14420, %r732;
	xor.b32  	%r14424, %r14420, %r732;
	st.local.v4.u32 	[%rd12], {%r732, %r14422, %r14423, %r14424};
	shl.b32 	%r14425, %r970, 2;
	cvt.u64.u32 	%rd142, %r14425;
	and.b64  	%rd143, %rd142, 12;
	add.s64 	%rd144, %rd12, %rd143;
	ld.local.u32 	%r987, [%rd144];
	shr.u32 	%r14426, %r986, 4;
	xor.b32  	%r988, %r14426, %r986;
	shr.u32 	%r14427, %r988, 24;
	and.b32  	%r989, %r14427, 15;
	shf.r.wrap.b32 	%r14428, %r986, %r986, %r989;
	xor.b32  	%r990, %r14428, %r974;
	shr.u32 	%r14429, %r990, 16;
	xor.b32  	%r14430, %r14429, %r990;
	shr.u32 	%r14431, %r14430, 12;
	shr.u32 	%r14432, %r14430, 4;
	shr.u32 	%r14433, %r14430, 8;
	xor.b32  	%r14434, %r14432, %r14431;
	xor.b32  	%r14435, %r14434, %r14433;
	xor.b32  	%r14436, %r14435, %r14430;
	shr.u32 	%r14437, %r14436, 2;
	xor.b32  	%r14438, %r14437, %r14436;
	cvt.u16.u32 	%rs234, %r14438;
	and.b16  	%rs233, %rs234, 3;
	setp.gt.s16 	%p350, %rs233, 1;
	@%p350 bra 	$L__BB0_816;
	setp.eq.s16 	%p352, %rs233, 0;
	@%p352 bra 	$L__BB0_819;
	not.b32 	%r14453, %r986;
	shr.u32 	%r14454, %r988, 16;
	and.b32  	%r14455, %r14454, 15;
	add.s32 	%r14456, %r14455, 1;
	shr.u32 	%r14457, %r14453, %r14456;
	xor.b32  	%r14458, %r14455, 31;
	shl.b32 	%r14459, %r14453, %r14458;
	or.b32  	%r14460, %r14457, %r14459;
	add.s32 	%r56102, %r14460, %r56100;
	bra.uni 	$L__BB0_820;
$L__BB0_816:
	setp.eq.s16 	%p351, %rs233, 2;
	@%p351 bra 	$L__BB0_818;
	and.b32  	%r14439, %r988, 15;
	add.s32 	%r14440, %r14439, 1;
	shr.u32 	%r14441, %r986, %r14440;
	xor.b32  	%r14442, %r14439, 31;
	shl.b32 	%r14443, %r986, %r14442;
	or.b32  	%r14444, %r14441, %r14443;
	xor.b32  	%r56102, %r14444, %r56100;
	bra.uni 	$L__BB0_820;
$L__BB0_818:
	not.b32 	%r14445, %r986;
	shr.u32 	%r14446, %r988, 8;
	and.b32  	%r14447, %r14446, 15;
	add.s32 	%r14448, %r14447, 1;
	shr.u32 	%r14449, %r14445, %r14448;
	xor.b32  	%r14450, %r14447, 31;
	shl.b32 	%r14451, %r14445, %r14450;
	or.b32  	%r14452, %r14449, %r14451;
	and.b32  	%r56102, %r14452, %r56100;
	bra.uni 	$L__BB0_820;
$L__BB0_819:
	add.s32 	%r14461, %r989, 1;
	shr.u32 	%r14462, %r986, %r14461;
	xor.b32  	%r14463, %r989, 31;
	shl.b32 	%r14464, %r986, %r14463;
	or.b32  	%r14465, %r14462, %r14464;
	xor.b32  	%r56102, %r14465, %r56100;
$L__BB0_820:
	xor.b32  	%r996, %r56102, %r990;
	shr.u32 	%r14466, %r996, 16;
	xor.b32  	%r14467, %r14466, %r996;
	shr.u32 	%r14468, %r14467, 12;
	shr.u32 	%r14469, %r14467, 4;
	shr.u32 	%r14470, %r14467, 8;
	xor.b32  	%r14471, %r14469, %r14468;
	xor.b32  	%r14472, %r14471, %r14470;
	xor.b32  	%r14473, %r14472, %r14467;
	shr.u32 	%r14474, %r14473, 2;
	xor.b32  	%r14475, %r14474, %r14473;
	cvt.u16.u32 	%rs236, %r14475;
	and.b16  	%rs235, %rs236, 3;
	setp.gt.s16 	%p353, %rs235, 1;
	@%p353 bra 	$L__BB0_823;
	setp.eq.s16 	%p355, %rs235, 0;
	@%p355 bra 	$L__BB0_826;
	not.b32 	%r14484, %r986;
	shr.u32 	%r14485, %r988, 16;
	and.b32  	%r14486, %r14485, 15;
	add.s32 	%r14487, %r14486, 2;
	shf.r.wrap.b32 	%r14488, %r14484, %r14484, %r14487;
	add.s32 	%r56103, %r14488, %r56101;
	bra.uni 	$L__BB0_827;
$L__BB0_823:
	setp.eq.s16 	%p354, %rs235, 2;
	@%p354 bra 	$L__BB0_825;
	and.b32  	%r14476, %r988, 15;
	add.s32 	%r14477, %r14476, 2;
	shf.r.wrap.b32 	%r14478, %r986, %r986, %r14477;
	xor.b32  	%r56103, %r14478, %r56101;
	bra.uni 	$L__BB0_827;
$L__BB0_825:
	not.b32 	%r14479, %r986;
	shr.u32 	%r14480, %r988, 8;
	and.b32  	%r14481, %r14480, 15;
	add.s32 	%r14482, %r14481, 2;
	shf.r.wrap.b32 	%r14483, %r14479, %r14479, %r14482;
	and.b32  	%r56103, %r14483, %r56101;
	bra.uni 	$L__BB0_827;
$L__BB0_826:
	add.s32 	%r14489, %r989, 2;
	shf.r.wrap.b32 	%r14490, %r986, %r986, %r14489;
	xor.b32  	%r56103, %r14490, %r56101;
$L__BB0_827:
	add.s32 	%r14491, %r996, %r56103;
	xor.b32  	%r1002, %r986, %r14491;
	shr.u32 	%r14492, %r986, 8;
	and.b32  	%r14493, %r14492, 31;
	mov.b32 	%r14494, 1;
	shl.b32 	%r14495, %r14494, %r14493;
	not.b32 	%r14496, %r14495;
	and.b32  	%r14497, %r885, %r14496;
	or.b32  	%r14498, %r14495, %r885;
	xor.b32  	%r14499, %r14495, %r885;
	st.local.v4.u32 	[%rd11], {%r885, %r14497, %r14498, %r14499};
	shl.b32 	%r14500, %r986, 2;
	cvt.u64.u32 	%rd145, %r14500;
	and.b64  	%rd146, %rd145, 12;
	add.s64 	%rd147, %rd11, %rd146;
	ld.local.u32 	%r14501, [%rd147];
	or.b32  	%r14502, %r987, %r971;
	and.b32  	%r14503, %r14501, %r14502;
	and.b32  	%r14504, %r987, %r971;
	or.b32  	%r1007, %r14503, %r14504;
	shr.u32 	%r14505, %r1002, 4;
	xor.b32  	%r1008, %r14505, %r1002;
	shr.u32 	%r14506, %r1008, 24;
	and.b32  	%r1009, %r14506, 15;
	shf.r.wrap.b32 	%r14507, %r1002, %r1002, %r1009;
	xor.b32  	%r1010, %r14507, %r990;
	shr.u32 	%r14508, %r1010, 16;
	xor.b32  	%r14509, %r14508, %r1010;
	shr.u32 	%r14510, %r14509, 12;
	shr.u32 	%r14511, %r14509, 4;
	shr.u32 	%r14512, %r14509, 8;
	xor.b32  	%r14513, %r14511, %r14510;
	xor.b32  	%r14514, %r14513, %r14512;
	xor.b32  	%r14515, %r14514, %r14509;
	shr.u32 	%r14516, %r14515, 2;
	xor.b32  	%r14517, %r14516, %r14515;
	cvt.u16.u32 	%rs238, %r14517;
	and.b16  	%rs237, %rs238, 3;
	setp.gt.s16 	%p356, %rs237, 1;
	@%p356 bra 	$L__BB0_830;
	setp.eq.s16 	%p358, %rs237, 0;
	@%p358 bra 	$L__BB0_833;
	not.b32 	%r14532, %r1002;
	shr.u32 	%r14533, %r1008, 16;
	and.b32  	%r14534, %r14533, 15;
	add.s32 	%r14535, %r14534, 1;
	shr.u32 	%r14536, %r14532, %r14535;
	xor.b32  	%r14537, %r14534, 31;
	shl.b32 	%r14538, %r14532, %r14537;
	or.b32  	%r14539, %r14536, %r14538;
	add.s32 	%r56104, %r14539, %r56102;
	bra.uni 	$L__BB0_834;
$L__BB0_830:
	setp.eq.s16 	%p357, %rs237, 2;
	@%p357 bra 	$L__BB0_832;
	and.b32  	%r14518, %r1008, 15;
	add.s32 	%r14519, %r14518, 1;
	shr.u32 	%r14520, %r1002, %r14519;
	xor.b32  	%r14521, %r14518, 31;
	shl.b32 	%r14522, %r1002, %r14521;
	or.b32  	%r14523, %r14520, %r14522;
	xor.b32  	%r56104, %r14523, %r56102;
	bra.uni 	$L__BB0_834;
$L__BB0_832:
	not.b32 	%r14524, %r1002;
	shr.u32 	%r14525, %r1008, 8;
	and.b32  	%r14526, %r14525, 15;
	add.s32 	%r14527, %r14526, 1;
	shr.u32 	%r14528, %r14524, %r14527;
	xor.b32  	%r14529, %r14526, 31;
	shl.b32 	%r14530, %r14524, %r14529;
	or.b32  	%r14531, %r14528, %r14530;
	and.b32  	%r56104, %r14531, %r56102;
	bra.uni 	$L__BB0_834;
$L__BB0_833:
	add.s32 	%r14540, %r1009, 1;
	shr.u32 	%r14541, %r1002, %r14540;
	xor.b32  	%r14542, %r1009, 31;
	shl.b32 	%r14543, %r1002, %r14542;
	or.b32  	%r14544, %r14541, %r14543;
	xor.b32  	%r56104, %r14544, %r56102;
$L__BB0_834:
	xor.b32  	%r1016, %r56104, %r1010;
	shr.u32 	%r14545, %r1016, 16;
	xor.b32  	%r14546, %r14545, %r1016;
	shr.u32 	%r14547, %r14546, 12;
	shr.u32 	%r14548, %r14546, 4;
	shr.u32 	%r14549, %r14546, 8;
	xor.b32  	%r14550, %r14548, %r14547;
	xor.b32  	%r14551, %r14550, %r14549;
	xor.b32  	%r14552, %r14551, %r14546;
	shr.u32 	%r14553, %r14552, 2;
	xor.b32  	%r14554, %r14553, %r14552;
	cvt.u16.u32 	%rs240, %r14554;
	and.b16  	%rs239, %rs240, 3;
	setp.gt.s16 	%p359, %rs239, 1;
	@%p359 bra 	$L__BB0_837;
	setp.eq.s16 	%p361, %rs239, 0;
	@%p361 bra 	$L__BB0_840;
	not.b32 	%r14563, %r1002;
	shr.u32 	%r14564, %r1008, 16;
	and.b32  	%r14565, %r14564, 15;
	add.s32 	%r14566, %r14565, 2;
	shf.r.wrap.b32 	%r14567, %r14563, %r14563, %r14566;
	add.s32 	%r56105, %r14567, %r56103;
	bra.uni 	$L__BB0_841;
$L__BB0_837:
	setp.eq.s16 	%p360, %rs239, 2;
	@%p360 bra 	$L__BB0_839;
	and.b32  	%r14555, %r1008, 15;
	add.s32 	%r14556, %r14555, 2;
	shf.r.wrap.b32 	%r14557, %r1002, %r1002, %r14556;
	xor.b32  	%r56105, %r14557, %r56103;
	bra.uni 	$L__BB0_841;
$L__BB0_839:
	not.b32 	%r14558, %r1002;
	shr.u32 	%r14559, %r1008, 8;
	and.b32  	%r14560, %r14559, 15;
	add.s32 	%r14561, %r14560, 2;
	shf.r.wrap.b32 	%r14562, %r14558, %r14558, %r14561;
	and.b32  	%r56105, %r14562, %r56103;
	bra.uni 	$L__BB0_841;
$L__BB0_840:
	add.s32 	%r14568, %r1009, 2;
	shf.r.wrap.b32 	%r14569, %r1002, %r1002, %r14568;
	xor.b32  	%r56105, %r14569, %r56103;
$L__BB0_841:
	add.s32 	%r14570, %r1016, %r56105;
	xor.b32  	%r1022, %r1002, %r14570;
	shr.u32 	%r14571, %r1002, 8;
	and.b32  	%r14572, %r14571, 31;
	mov.b32 	%r14573, 1;
	shl.b32 	%r14574, %r14573, %r14572;
	not.b32 	%r14575, %r14574;
	and.b32  	%r14576, %r885, %r14575;
	or.b32  	%r14577, %r14574, %r885;
	xor.b32  	%r14578, %r14574, %r885;
	st.local.v4.u32 	[%rd10], {%r885, %r14576, %r14577, %r14578};
	shl.b32 	%r14579, %r1002, 2;
	cvt.u64.u32 	%rd148, %r14579;
	and.b64  	%rd149, %rd148, 12;
	add.s64 	%rd150, %rd10, %rd149;
	ld.local.u32 	%r1023, [%rd150];
	shr.u32 	%r14580, %r1022, 4;
	xor.b32  	%r1024, %r14580, %r1022;
	shr.u32 	%r14581, %r1024, 24;
	and.b32  	%r1025, %r14581, 15;
	shf.r.wrap.b32 	%r14582, %r1022, %r1022, %r1025;
	xor.b32  	%r1026, %r14582, %r1010;
	shr.u32 	%r14583, %r1026, 16;
	xor.b32  	%r14584, %r14583, %r1026;
	shr.u32 	%r14585, %r14584, 12;
	shr.u32 	%r14586, %r14584, 4;
	shr.u32 	%r14587, %r14584, 8;
	xor.b32  	%r14588, %r14586, %r14585;
	xor.b32  	%r14589, %r14588, %r14587;
	xor.b32  	%r14590, %r14589, %r14584;
	shr.u32 	%r14591, %r14590, 2;
	xor.b32  	%r14592, %r14591, %r14590;
	cvt.u16.u32 	%rs242, %r14592;
	and.b16  	%rs241, %rs242, 3;
	setp.gt.s16 	%p362, %rs241, 1;
	@%p362 bra 	$L__BB0_844;
	setp.eq.s16 	%p364, %rs241, 0;
	@%p364 bra 	$L__BB0_847;
	not.b32 	%r14607, %r1022;
	shr.u32 	%r14608, %r1024, 16;
	and.b32  	%r14609, %r14608, 15;
	add.s32 	%r14610, %r14609, 1;
	shr.u32 	%r14611, %r14607, %r14610;
	xor.b32  	%r14612, %r14609, 31;
	shl.b32 	%r14613, %r14607, %r14612;
	or.b32  	%r14614, %r14611, %r14613;
	add.s32 	%r56106, %r14614, %r56104;
	bra.uni 	$L__BB0_848;
$L__BB0_844:
	setp.eq.s16 	%p363, %rs241, 2;
	@%p363 bra 	$L__BB0_846;
	and.b32  	%r14593, %r1024, 15;
	add.s32 	%r14594, %r14593, 1;
	shr.u32 	%r14595, %r1022, %r14594;
	xor.b32  	%r14596, %r14593, 31;
	shl.b32 	%r14597, %r1022, %r14596;
	or.b32  	%r14598, %r14595, %r14597;
	xor.b32  	%r56106, %r14598, %r56104;
	bra.uni 	$L__BB0_848;
$L__BB0_846:
	not.b32 	%r14599, %r1022;
	shr.u32 	%r14600, %r1024, 8;
	and.b32  	%r14601, %r14600, 15;
	add.s32 	%r14602, %r14601, 1;
	shr.u32 	%r14603, %r14599, %r14602;
	xor.b32  	%r14604, %r14601, 31;
	shl.b32 	%r14605, %r14599, %r14604;
	or.b32  	%r14606, %r14603, %r14605;
	and.b32  	%r56106, %r14606, %r56104;
	bra.uni 	$L__BB0_848;
$L__BB0_847:
	add.s32 	%r14615, %r1025, 1;
	shr.u32 	%r14616, %r1022, %r14615;
	xor.b32  	%r14617, %r1025, 31;
	shl.b32 	%r14618, %r1022, %r14617;
	or.b32  	%r14619, %r14616, %r14618;
	xor.b32  	%r56106, %r14619, %r56104;
$L__BB0_848:
	xor.b32  	%r1032, %r56106, %r1026;
	shr.u32 	%r14620, %r1032, 16;
	xor.b32  	%r14621, %r14620, %r1032;
	shr.u32 	%r14622, %r14621, 12;
	shr.u32 	%r14623, %r14621, 4;
	shr.u32 	%r14624, %r14621, 8;
	xor.b32  	%r14625, %r14623, %r14622;
	xor.b32  	%r14626, %r14625, %r14624;
	xor.b32  	%r14627, %r14626, %r14621;
	shr.u32 	%r14628, %r14627, 2;
	xor.b32  	%r14629, %r14628, %r14627;
	cvt.u16.u32 	%rs244, %r14629;
	and.b16  	%rs243, %rs244, 3;
	setp.gt.s16 	%p365, %rs243, 1;
	@%p365 bra 	$L__BB0_851;
	setp.eq.s16 	%p367, %rs243, 0;
	@%p367 bra 	$L__BB0_854;
	not.b32 	%r14638, %r1022;
	shr.u32 	%r14639, %r1024, 16;
	and.b32  	%r14640, %r14639, 15;
	add.s32 	%r14641, %r14640, 2;
	shf.r.wrap.b32 	%r14642, %r14638, %r14638, %r14641;
	add.s32 	%r56107, %r14642, %r56105;
	bra.uni 	$L__BB0_855;
$L__BB0_851:
	setp.eq.s16 	%p366, %rs243, 2;
	@%p366 bra 	$L__BB0_853;
	and.b32  	%r14630, %r1024, 15;
	add.s32 	%r14631, %r14630, 2;
	shf.r.wrap.b32 	%r14632, %r1022, %r1022, %r14631;
	xor.b32  	%r56107, %r14632, %r56105;
	bra.uni 	$L__BB0_855;
$L__BB0_853:
	not.b32 	%r14633, %r1022;
	shr.u32 	%r14634, %r1024, 8;
	and.b32  	%r14635, %r14634, 15;
	add.s32 	%r14636, %r14635, 2;
	shf.r.wrap.b32 	%r14637, %r14633, %r14633, %r14636;
	and.b32  	%r56107, %r14637, %r56105;
	bra.uni 	$L__BB0_855;
$L__BB0_854:
	add.s32 	%r14643, %r1025, 2;
	shf.r.wrap.b32 	%r14644, %r1022, %r1022, %r14643;
	xor.b32  	%r56107, %r14644, %r56105;
$L__BB0_855:
	add.s32 	%r14645, %r1032, %r56107;
	xor.b32  	%r14646, %r1022, %r14645;
	shr.u32 	%r14647, %r1022, 8;
	and.b32  	%r14648, %r14647, 31;
	mov.b32 	%r14649, 1;
	shl.b32 	%r14650, %r14649, %r14648;
	not.b32 	%r14651, %r14650;
	and.b32  	%r14652, %r955, %r14651;
	or.b32  	%r14653, %r14650, %r955;
	xor.b32  	%r14654, %r14650, %r955;
	st.local.v4.u32 	[%rd9], {%r955, %r14652, %r14653, %r14654};
	shl.b32 	%r14655, %r1022, 2;
	cvt.u64.u32 	%rd151, %r14655;
	and.b64  	%rd152, %rd151, 12;
	add.s64 	%rd153, %rd9, %rd152;
	ld.local.u32 	%r14656, [%rd153];
	add.s32 	%r14657, %r1007, %r955;
	shf.l.wrap.b32 	%r14658, %r1023, %r1023, 10;
	shf.l.wrap.b32 	%r14659, %r1023, %r1023, 19;
	shf.l.wrap.b32 	%r14660, %r1023, %r1023, 30;
	xor.b32  	%r14661, %r14660, %r14659;
	xor.b32  	%r14662, %r14661, %r14658;
	add.s32 	%r1038, %r14657, %r14662;
	add.s32 	%r1039, %r428, %r14656;
	xor.b32  	%r14663, %r580, %r14646;
	xor.b32  	%r1040, %r14663, %r581;
	shr.u32 	%r14664, %r1040, 4;
	xor.b32  	%r1041, %r14664, %r1040;
	shr.u32 	%r14665, %r1041, 24;
	and.b32  	%r1042, %r14665, 15;
	shf.r.wrap.b32 	%r14666, %r1040, %r1040, %r1042;
	xor.b32  	%r1043, %r14666, %r1026;
	shr.u32 	%r14667, %r1043, 16;
	xor.b32  	%r14668, %r14667, %r1043;
	shr.u32 	%r14669, %r14668, 12;
	shr.u32 	%r14670, %r14668, 4;
	shr.u32 	%r14671, %r14668, 8;
	xor.b32  	%r14672, %r14670, %r14669;
	xor.b32  	%r14673, %r14672, %r14671;
	xor.b32  	%r14674, %r14673, %r14668;
	shr.u32 	%r14675, %r14674, 2;
	xor.b32  	%r14676, %r14675, %r14674;
	cvt.u16.u32 	%rs246, %r14676;
	and.b16  	%rs245, %rs246, 3;
	setp.gt.s16 	%p368, %rs245, 1;
	@%p368 bra 	$L__BB0_858;
	setp.eq.s16 	%p370, %rs245, 0;
	@%p370 bra 	$L__BB0_861;
	not.b32 	%r14691, %r1040;
	shr.u32 	%r14692, %r1041, 16;
	and.b32  	%r14693, %r14692, 15;
	add.s32 	%r14694, %r14693, 1;
	shr.u32 	%r14695, %r14691, %r14694;
	xor.b32  	%r14696, %r14693, 31;
	shl.b32 	%r14697, %r14691, %r14696;
	or.b32  	%r14698, %r14695, %r14697;
	add.s32 	%r56108, %r14698, %r56106;
	bra.uni 	$L__BB0_862;
$L__BB0_858:
	setp.eq.s16 	%p369, %rs245, 2;
	@%p369 bra 	$L__BB0_860;
	and.b32  	%r14677, %r1041, 15;
	add.s32 	%r14678, %r14677, 1;
	shr.u32 	%r14679, %r1040, %r14678;
	xor.b32  	%r14680, %r14677, 31;
	shl.b32 	%r14681, %r1040, %r14680;
	or.b32  	%r14682, %r14679, %r14681;
	xor.b32  	%r56108, %r14682, %r56106;
	bra.uni 	$L__BB0_862;
$L__BB0_860:
	not.b32 	%r14683, %r1040;
	shr.u32 	%r14684, %r1041, 8;
	and.b32  	%r14685, %r14684, 15;
	add.s32 	%r14686, %r14685, 1;
	shr.u32 	%r14687, %r14683, %r14686;
	xor.b32  	%r14688, %r14685, 31;
	shl.b32 	%r14689, %r14683, %r14688;
	or.b32  	%r14690, %r14687, %r14689;
	and.b32  	%r56108, %r14690, %r56106;
	bra.uni 	$L__BB0_862;
$L__BB0_861:
	add.s32 	%r14699, %r1042, 1;
	shr.u32 	%r14700, %r1040, %r14699;
	xor.b32  	%r14701, %r1042, 31;
	shl.b32 	%r14702, %r1040, %r14701;
	or.b32  	%r14703, %r14700, %r14702;
	xor.b32  	%r56108, %r14703, %r56106;
$L__BB0_862:
	xor.b32  	%r1049, %r56108, %r1043;
	shr.u32 	%r14704, %r1049, 16;
	xor.b32  	%r14705, %r14704, %r1049;
	shr.u32 	%r14706, %r14705, 12;
	shr.u32 	%r14707, %r14705, 4;
	shr.u32 	%r14708, %r14705, 8;
	xor.b32  	%r14709, %r14707, %r14706;
	xor.b32  	%r14710, %r14709, %r14708;
	xor.b32  	%r14711, %r14710, %r14705;
	shr.u32 	%r14712, %r14711, 2;
	xor.b32  	%r14713, %r14712, %r14711;
	cvt.u16.u32 	%rs248, %r14713;
	and.b16  	%rs247, %rs248, 3;
	setp.gt.s16 	%p371, %rs247, 1;
	@%p371 bra 	$L__BB0_865;
	setp.eq.s16 	%p373, %rs247, 0;
	@%p373 bra 	$L__BB0_868;
	not.b32 	%r14722, %r1040;
	shr.u32 	%r14723, %r1041, 16;
	and.b32  	%r14724, %r14723, 15;
	add.s32 	%r14725, %r14724, 2;
	shf.r.wrap.b32 	%r14726, %r14722, %r14722, %r14725;
	add.s32 	%r56109, %r14726, %r56107;
	bra.uni 	$L__BB0_869;
$L__BB0_865:
	setp.eq.s16 	%p372, %rs247, 2;
	@%p372 bra 	$L__BB0_867;
	and.b32  	%r14714, %r1041, 15;
	add.s32 	%r14715, %r14714, 2;
	shf.r.wrap.b32 	%r14716, %r1040, %r1040, %r14715;
	xor.b32  	%r56109, %r14716, %r56107;
	bra.uni 	$L__BB0_869;
$L__BB0_867:
	not.b32 	%r14717, %r1040;
	shr.u32 	%r14718, %r1041, 8;
	and.b32  	%r14719, %r14718, 15;
	add.s32 	%r14720, %r14719, 2;
	shf.r.wrap.b32 	%r14721, %r14717, %r14717, %r14720;
	and.b32  	%r56109, %r14721, %r56107;
	bra.uni 	$L__BB0_869;
$L__BB0_868:
	add.s32 	%r14727, %r1042, 2;
	shf.r.wrap.b32 	%r14728, %r1040, %r1040, %r14727;
	xor.b32  	%r56109, %r14728, %r56107;
$L__BB0_869:
	add.s32 	%r14729, %r1049, %r56109;
	xor.b32  	%r1055, %r1040, %r14729;
	ld.const.u32 	%r1056, [hefty_gpu_constantTable+20];
	shr.u32 	%r14730, %r1055, 4;
	xor.b32  	%r1057, %r14730, %r1055;
	shr.u32 	%r14731, %r1057, 24;
	and.b32  	%r1058, %r14731, 15;
	shf.r.wrap.b32 	%r14732, %r1055, %r1055, %r1058;
	xor.b32  	%r1059, %r14732, %r1043;
	shr.u32 	%r14733, %r1059, 16;
	xor.b32  	%r14734, %r14733, %r1059;
	shr.u32 	%r14735, %r14734, 12;
	shr.u32 	%r14736, %r14734, 4;
	shr.u32 	%r14737, %r14734, 8;
	xor.b32  	%r14738, %r14736, %r14735;
	xor.b32  	%r14739, %r14738, %r14737;
	xor.b32  	%r14740, %r14739, %r14734;
	shr.u32 	%r14741, %r14740, 2;
	xor.b32  	%r14742, %r14741, %r14740;
	cvt.u16.u32 	%rs250, %r14742;
	and.b16  	%rs249, %rs250, 3;
	setp.gt.s16 	%p374, %rs249, 1;
	@%p374 bra 	$L__BB0_872;
	setp.eq.s16 	%p376, %rs249, 0;
	@%p376 bra 	$L__BB0_875;
	not.b32 	%r14757, %r1055;
	shr.u32 	%r14758, %r1057, 16;
	and.b32  	%r14759, %r14758, 15;
	add.s32 	%r14760, %r14759, 1;
	shr.u32 	%r14761, %r14757, %r14760;
	xor.b32  	%r14762, %r14759, 31;
	shl.b32 	%r14763, %r14757, %r14762;
	or.b32  	%r14764, %r14761, %r14763;
	add.s32 	%r56110, %r14764, %r56108;
	bra.uni 	$L__BB0_876;
$L__BB0_872:
	setp.eq.s16 	%p375, %rs249, 2;
	@%p375 bra 	$L__BB0_874;
	and.b32  	%r14743, %r1057, 15;
	add.s32 	%r14744, %r14743, 1;
	shr.u32 	%r14745, %r1055, %r14744;
	xor.b32  	%r14746, %r14743, 31;
	shl.b32 	%r14747, %r1055, %r14746;
	or.b32  	%r14748, %r14745, %r14747;
	xor.b32  	%r56110, %r14748, %r56108;
	bra.uni 	$L__BB0_876;
$L__BB0_874:
	not.b32 	%r14749, %r1055;
	shr.u32 	%r14750, %r1057, 8;
	and.b32  	%r14751, %r14750, 15;
	add.s32 	%r14752, %r14751, 1;
	shr.u32 	%r14753, %r14749, %r14752;
	xor.b32  	%r14754, %r14751, 31;
	shl.b32 	%r14755, %r14749, %r14754;
	or.b32  	%r14756, %r14753, %r14755;
	and.b32  	%r56110, %r14756, %r56108;
	bra.uni 	$L__BB0_876;
$L__BB0_875:
	add.s32 	%r14765, %r1058, 1;
	shr.u32 	%r14766, %r1055, %r14765;
	xor.b32  	%r14767, %r1058, 31;
	shl.b32 	%r14768, %r1055, %r14767;
	or.b32  	%r14769, %r14766, %r14768;
	xor.b32  	%r56110, %r14769, %r56108;
$L__BB0_876:
	xor.b32  	%r1065, %r56110, %r1059;
	shr.u32 	%r14770, %r1065, 16;
	xor.b32  	%r14771, %r14770, %r1065;
	shr.u32 	%r14772, %r14771, 12;
	shr.u32 	%r14773, %r14771, 4;
	shr.u32 	%r14774, %r14771, 8;
	xor.b32  	%r14775, %r14773, %r14772;
	xor.b32  	%r14776, %r14775, %r14774;
	xor.b32  	%r14777, %r14776, %r14771;
	shr.u32 	%r14778, %r14777, 2;
	xor.b32  	%r14779, %r14778, %r14777;
	cvt.u16.u32 	%rs252, %r14779;
	and.b16  	%rs251, %rs252, 3;
	setp.gt.s16 	%p377, %rs251, 1;
	@%p377 bra 	$L__BB0_879;
	setp.eq.s16 	%p379, %rs251, 0;
	@%p379 bra 	$L__BB0_882;
	not.b32 	%r14788, %r1055;
	shr.u32 	%r14789, %r1057, 16;
	and.b32  	%r14790, %r14789, 15;
	add.s32 	%r14791, %r14790, 2;
	shf.r.wrap.b32 	%r14792, %r14788, %r14788, %r14791;
	add.s32 	%r56111, %r14792, %r56109;
	bra.uni 	$L__BB0_883;
$L__BB0_879:
	setp.eq.s16 	%p378, %rs251, 2;
	@%p378 bra 	$L__BB0_881;
	and.b32  	%r14780, %r1057, 15;
	add.s32 	%r14781, %r14780, 2;
	shf.r.wrap.b32 	%r14782, %r1055, %r1055, %r14781;
	xor.b32  	%r56111, %r14782, %r56109;
	bra.uni 	$L__BB0_883;
$L__BB0_881:
	not.b32 	%r14783, %r1055;
	shr.u32 	%r14784, %r1057, 8;
	and.b32  	%r14785, %r14784, 15;
	add.s32 	%r14786, %r14785, 2;
	shf.r.wrap.b32 	%r14787, %r14783, %r14783, %r14786;
	and.b32  	%r56111, %r14787, %r56109;
	bra.uni 	$L__BB0_883;
$L__BB0_882:
	add.s32 	%r14793, %r1058, 2;
	shf.r.wrap.b32 	%r14794, %r1055, %r1055, %r14793;
	xor.b32  	%r56111, %r14794, %r56109;
$L__BB0_883:
	add.s32 	%r14795, %r1065, %r56111;
	xor.b32  	%r1071, %r1055, %r14795;
	shr.u32 	%r14796, %r1055, 8;
	and.b32  	%r14797, %r14796, 31;
	mov.b32 	%r14798, 1;
	shl.b32 	%r14799, %r14798, %r14797;
	not.b32 	%r14800, %r14799;
	and.b32  	%r14801, %r733, %r14800;
	or.b32  	%r14802, %r14799, %r733;
	xor.b32  	%r14803, %r14799, %r733;
	st.local.v4.u32 	[%rd16], {%r733, %r14801, %r14802, %r14803};
	shl.b32 	%r14804, %r1055, 2;
	cvt.u64.u32 	%rd154, %r14804;
	and.b64  	%rd155, %rd154, 12;
	add.s64 	%rd156, %rd16, %rd155;
	ld.local.u32 	%r1072, [%rd156];
	shr.u32 	%r14805, %r1071, 4;
	xor.b32  	%r1073, %r14805, %r1071;
	shr.u32 	%r14806, %r1073, 24;
	and.b32  	%r1074, %r14806, 15;
	shf.r.wrap.b32 	%r14807, %r1071, %r1071, %r1074;
	xor.b32  	%r1075, %r14807, %r1059;
	shr.u32 	%r14808, %r1075, 16;
	xor.b32  	%r14809, %r14808, %r1075;
	shr.u32 	%r14810, %r14809, 12;
	shr.u32 	%r14811, %r14809, 4;
	shr.u32 	%r14812, %r14809, 8;
	xor.b32  	%r14813, %r14811, %r14810;
	xor.b32  	%r14814, %r14813, %r14812;
	xor.b32  	%r14815, %r14814, %r14809;
	shr.u32 	%r14816, %r14815, 2;
	xor.b32  	%r14817, %r14816, %r14815;
	cvt.u16.u32 	%rs254, %r14817;
	and.b16  	%rs253, %rs254, 3;
	setp.gt.s16 	%p380, %rs253, 1;
	@%p380 bra 	$L__BB0_886;
	setp.eq.s16 	%p382, %rs253, 0;
	@%p382 bra 	$L__BB0_889;
	not.b32 	%r14832, %r1071;
	shr.u32 	%r14833, %r1073, 16;
	and.b32  	%r14834, %r14833, 15;
	add.s32 	%r14835, %r14834, 1;
	shr.u32 	%r14836, %r14832, %r14835;
	xor.b32  	%r14837, %r14834, 31;
	shl.b32 	%r14838, %r14832, %r14837;
	or.b32  	%r14839, %r14836, %r14838;
	add.s32 	%r56112, %r14839, %r56110;
	bra.uni 	$L__BB0_890;
$L__BB0_886:
	setp.eq.s16 	%p381, %rs253, 2;
	@%p381 bra 	$L__BB0_888;
	and.b32  	%r14818, %r1073, 15;
	add.s32 	%r14819, %r14818, 1;
	shr.u32 	%r14820, %r1071, %r14819;
	xor.b32  	%r14821, %r14818, 31;
	shl.b32 	%r14822, %r1071, %r14821;
	or.b32  	%r14823, %r14820, %r14822;
	xor.b32  	%r56112, %r14823, %r56110;
	bra.uni 	$L__BB0_890;
$L__BB0_888:
	not.b32 	%r14824, %r1071;
	shr.u32 	%r14825, %r1073, 8;
	and.b32  	%r14826, %r14825, 15;
	add.s32 	%r14827, %r14826, 1;
	shr.u32 	%r14828, %r14824, %r14827;
	xor.b32  	%r14829, %r14826, 31;
	shl.b32 	%r14830, %r14824, %r14829;
	or.b32  	%r14831, %r14828, %r14830;
	and.b32  	%r56112, %r14831, %r56110;
	bra.uni 	$L__BB0_890;
$L__BB0_889:
	add.s32 	%r14840, %r1074, 1;
	shr.u32 	%r14841, %r1071, %r14840;
	xor.b32  	%r14842, %r1074, 31;
	shl.b32 	%r14843, %r1071, %r14842;
	or.b32  	%r14844, %r14841, %r14843;
	xor.b32  	%r56112, %r14844, %r56110;
$L__BB0_890:
	xor.b32  	%r1081, %r56112, %r1075;
	shr.u32 	%r14845, %r1081, 16;
	xor.b32  	%r14846, %r14845, %r1081;
	shr.u32 	%r14847, %r14846, 12;
	shr.u32 	%r14848, %r14846, 4;
	shr.u32 	%r14849, %r14846, 8;
	xor.b32  	%r14850, %r14848, %r14847;
	xor.b32  	%r14851, %r14850, %r14849;
	xor.b32  	%r14852, %r14851, %r14846;
	shr.u32 	%r14853, %r14852, 2;
	xor.b32  	%r14854, %r14853, %r14852;
	cvt.u16.u32 	%rs256, %r14854;
	and.b16  	%rs255, %rs256, 3;
	setp.gt.s16 	%p383, %rs255, 1;
	@%p383 bra 	$L__BB0_893;
	setp.eq.s16 	%p385, %rs255, 0;
	@%p385 bra 	$L__BB0_896;
	not.b32 	%r14863, %r1071;
	shr.u32 	%r14864, %r1073, 16;
	and.b32  	%r14865, %r14864, 15;
	add.s32 	%r14866, %r14865, 2;
	shf.r.wrap.b32 	%r14867, %r14863, %r14863, %r14866;
	add.s32 	%r56113, %r14867, %r56111;
	bra.uni 	$L__BB0_897;
$L__BB0_893:
	setp.eq.s16 	%p384, %rs255, 2;
	@%p384 bra 	$L__BB0_895;
	and.b32  	%r14855, %r1073, 15;
	add.s32 	%r14856, %r14855, 2;
	shf.r.wrap.b32 	%r14857, %r1071, %r1071, %r14856;
	xor.b32  	%r56113, %r14857, %r56111;
	bra.uni 	$L__BB0_897;
$L__BB0_895:
	not.b32 	%r14858, %r1071;
	shr.u32 	%r14859, %r1073, 8;
	and.b32  	%r14860, %r14859, 15;
	add.s32 	%r14861, %r14860, 2;
	shf.r.wrap.b32 	%r14862, %r14858, %r14858, %r14861;
	and.b32  	%r56113, %r14862, %r56111;
	bra.uni 	$L__BB0_897;
$L__BB0_896:
	add.s32 	%r14868, %r1074, 2;
	shf.r.wrap.b32 	%r14869, %r1071, %r1071, %r14868;
	xor.b32  	%r56113, %r14869, %r56111;
$L__BB0_897:
	add.s32 	%r14870, %r1081, %r56113;
	xor.b32  	%r1087, %r1071, %r14870;
	shr.u32 	%r14871, %r1071, 8;
	and.b32  	%r14872, %r14871, 31;
	mov.b32 	%r14873, 1;
	shl.b32 	%r14874, %r14873, %r14872;
	not.b32 	%r14875, %r14874;
	and.b32  	%r14876, %r886, %r14875;
	or.b32  	%r14877, %r14874, %r886;
	xor.b32  	%r14878, %r14874, %r886;
	st.local.v4.u32 	[%rd15], {%r886, %r14876, %r14877, %r14878};
	shl.b32 	%r14879, %r1071, 2;
	cvt.u64.u32 	%rd157, %r14879;
	and.b64  	%rd158, %rd157, 12;
	add.s64 	%rd159, %rd15, %rd158;
	ld.local.u32 	%r14880, [%rd159];
	xor.b32  	%r14881, %r14880, %r1072;
	and.b32  	%r14882, %r1039, %r14881;
	xor.b32  	%r1088, %r14882, %r1072;
	shr.u32 	%r14883, %r1087, 4;
	xor.b32  	%r1089, %r14883, %r1087;
	shr.u32 	%r14884, %r1089, 24;
	and.b32  	%r1090, %r14884, 15;
	shf.r.wrap.b32 	%r14885, %r1087, %r1087, %r1090;
	xor.b32  	%r1091, %r14885, %r1075;
	shr.u32 	%r14886, %r1091, 16;
	xor.b32  	%r14887, %r14886, %r1091;
	shr.u32 	%r14888, %r14887, 12;
	shr.u32 	%r14889, %r14887, 4;
	shr.u32 	%r14890, %r14887, 8;
	xor.b32  	%r14891, %r14889, %r14888;
	xor.b32  	%r14892, %r14891, %r14890;
	xor.b32  	%r14893, %r14892, %r14887;
	shr.u32 	%r14894, %r14893, 2;
	xor.b32  	%r14895, %r14894, %r14893;
	cvt.u16.u32 	%rs258, %r14895;
	and.b16  	%rs257, %rs258, 3;
	setp.gt.s16 	%p386, %rs257, 1;
	@%p386 bra 	$L__BB0_900;
	setp.eq.s16 	%p388, %rs257, 0;
	@%p388 bra 	$L__BB0_903;
	not.b32 	%r14910, %r1087;
	shr.u32 	%r14911, %r1089, 16;
	and.b32  	%r14912, %r14911, 15;
	add.s32 	%r14913, %r14912, 1;
	shr.u32 	%r14914, %r14910, %r14913;
	xor.b32  	%r14915, %r14912, 31;
	shl.b32 	%r14916, %r14910, %r14915;
	or.b32  	%r14917, %r14914, %r14916;
	add.s32 	%r56114, %r14917, %r56112;
	bra.uni 	$L__BB0_904;
$L__BB0_900:
	setp.eq.s16 	%p387, %rs257, 2;
	@%p387 bra 	$L__BB0_902;
	and.b32  	%r14896, %r1089, 15;
	add.s32 	%r14897, %r14896, 1;
	shr.u32 	%r14898, %r1087, %r14897;
	xor.b32  	%r14899, %r14896, 31;
	shl.b32 	%r14900, %r1087, %r14899;
	or.b32  	%r14901, %r14898, %r14900;
	xor.b32  	%r56114, %r14901, %r56112;
	bra.uni 	$L__BB0_904;
$L__BB0_902:
	not.b32 	%r14902, %r1087;
	shr.u32 	%r14903, %r1089, 8;
	and.b32  	%r14904, %r14903, 15;
	add.s32 	%r14905, %r14904, 1;
	shr.u32 	%r14906, %r14902, %r14905;
	xor.b32  	%r14907, %r14904, 31;
	shl.b32 	%r14908, %r14902, %r14907;
	or.b32  	%r14909, %r14906, %r14908;
	and.b32  	%r56114, %r14909, %r56112;
	bra.uni 	$L__BB0_904;
$L__BB0_903:
	add.s32 	%r14918, %r1090, 1;
	shr.u32 	%r14919, %r1087, %r14918;
	xor.b32  	%r14920, %r1090, 31;
	shl.b32 	%r14921, %r1087, %r14920;
	or.b32  	%r14922, %r14919, %r14921;
	xor.b32  	%r56114, %r14922, %r56112;
$L__BB0_904:
	xor.b32  	%r1097, %r56114, %r1091;
	shr.u32 	%r14923, %r1097, 16;
	xor.b32  	%r14924, %r14923, %r1097;
	shr.u32 	%r14925, %r14924, 12;
	shr.u32 	%r14926, %r14924, 4;
	shr.u32 	%r14927, %r14924, 8;
	xor.b32  	%r14928, %r14926, %r14925;
	xor.b32  	%r14929, %r14928, %r14927;
	xor.b32  	%r14930, %r14929, %r14924;
	shr.u32 	%r14931, %r14930, 2;
	xor.b32  	%r14932, %r14931, %r14930;
	cvt.u16.u32 	%rs260, %r14932;
	and.b16  	%rs259, %rs260, 3;
	setp.gt.s16 	%p389, %rs259, 1;
	@%p389 bra 	$L__BB0_907;
	setp.eq.s16 	%p391, %rs259, 0;
	@%p391 bra 	$L__BB0_910;
	not.b32 	%r14941, %r1087;
	shr.u32 	%r14942, %r1089, 16;
	and.b32  	%r14943, %r14942, 15;
	add.s32 	%r14944, %r14943, 2;
	shf.r.wrap.b32 	%r14945, %r14941, %r14941, %r14944;
	add.s32 	%r56115, %r14945, %r56113;
	bra.uni 	$L__BB0_911;
$L__BB0_907:
	setp.eq.s16 	%p390, %rs259, 2;
	@%p390 bra 	$L__BB0_909;
	and.b32  	%r14933, %r1089, 15;
	add.s32 	%r14934, %r14933, 2;
	shf.r.wrap.b32 	%r14935, %r1087, %r1087, %r14934;
	xor.b32  	%r56115, %r14935, %r56113;
	bra.uni 	$L__BB0_911;
$L__BB0_909:
	not.b32 	%r14936, %r1087;
	shr.u32 	%r14937, %r1089, 8;
	and.b32  	%r14938, %r14937, 15;
	add.s32 	%r14939, %r14938, 2;
	shf.r.wrap.b32 	%r14940, %r14936, %r14936, %r14939;
	and.b32  	%r56115, %r14940, %r56113;
	bra.uni 	$L__BB0_911;
$L__BB0_910:
	add.s32 	%r14946, %r1090, 2;
	shf.r.wrap.b32 	%r14947, %r1087, %r1087, %r14946;
	xor.b32  	%r56115, %r14947, %r56113;
$L__BB0_911:
	add.s32 	%r14948, %r1097, %r56115;
	xor.b32  	%r1103, %r1087, %r14948;
	shr.u32 	%r14949, %r1087, 8;
	and.b32  	%r14950, %r14949, 31;
	mov.b32 	%r14951, 1;
	shl.b32 	%r14952, %r14951, %r14950;
	not.b32 	%r14953, %r14952;
	and.b32  	%r14954, %r1039, %r14953;
	or.b32  	%r14955, %r14952, %r1039;
	xor.b32  	%r14956, %r14952, %r1039;
	st.local.v4.u32 	[%rd14], {%r1039, %r14954, %r14955, %r14956};
	shl.b32 	%r14957, %r1087, 2;
	cvt.u64.u32 	%rd160, %r14957;
	and.b64  	%rd161, %rd160, 12;
	add.s64 	%rd162, %rd14, %rd161;
	ld.local.u32 	%r14958, [%rd162];
	shf.l.wrap.b32 	%r14959, %r14958, %r14958, 26;
	shf.l.wrap.b32 	%r14960, %r14958, %r14958, 21;
	xor.b32  	%r14961, %r14959, %r14960;
	shf.l.wrap.b32 	%r14962, %r14958, %r14958, 7;
	xor.b32  	%r14963, %r14961, %r14962;
	ld.const.u32 	%r14964, [hefty_gpu_blockHeader+20];
	add.s32 	%r14965, %r1056, %r14964;
	add.s32 	%r14966, %r14965, %r581;
	add.s32 	%r14967, %r14966, %r1088;
	add.s32 	%r1108, %r14967, %r14963;
	shr.u32 	%r14968, %r1103, 4;
	xor.b32  	%r1109, %r14968, %r1103;
	shr.u32 	%r14969, %r1109, 24;
	and.b32  	%r1110, %r14969, 15;
	shf.r.wrap.b32 	%r14970, %r1103, %r1103, %r1110;
	xor.b32  	%r1111, %r14970, %r1091;
	shr.u32 	%r14971, %r1111, 16;
	xor.b32  	%r14972, %r14971, %r1111;
	shr.u32 	%r14973, %r14972, 12;
	shr.u32 	%r14974, %r14972, 4;
	shr.u32 	%r14975, %r14972, 8;
	xor.b32  	%r14976, %r14974, %r14973;
	xor.b32  	%r14977, %r14976, %r14975;
	xor.b32  	%r14978, %r14977, %r14972;
	shr.u32 	%r14979, %r14978, 2;
	xor.b32  	%r14980, %r14979, %r14978;
	cvt.u16.u32 	%rs262, %r14980;
	and.b16  	%rs261, %rs262, 3;
	setp.gt.s16 	%p392, %rs261, 1;
	@%p392 bra 	$L__BB0_914;
	setp.eq.s16 	%p394, %rs261, 0;
	@%p394 bra 	$L__BB0_917;
	not.b32 	%r14995, %r1103;
	shr.u32 	%r14996, %r1109, 16;
	and.b32  	%r14997, %r14996, 15;
	add.s32 	%r14998, %r14997, 1;
	shr.u32 	%r14999, %r14995, %r14998;
	xor.b32  	%r15000, %r14997, 31;
	shl.b32 	%r15001, %r14995, %r15000;
	or.b32  	%r15002, %r14999, %r15001;
	add.s32 	%r56116, %r15002, %r56114;
	bra.uni 	$L__BB0_918;
$L__BB0_914:
	setp.eq.s16 	%p393, %rs261, 2;
	@%p393 bra 	$L__BB0_916;
	and.b32  	%r14981, %r1109, 15;
	add.s32 	%r14982, %r14981, 1;
	shr.u32 	%r14983, %r1103, %r14982;
	xor.b32  	%r14984, %r14981, 31;
	shl.b32 	%r14985, %r1103, %r14984;
	or.b32  	%r14986, %r14983, %r14985;
	xor.b32  	%r56116, %r14986, %r56114;
	bra.uni 	$L__BB0_918;
$L__BB0_916:
	not.b32 	%r14987, %r1103;
	shr.u32 	%r14988, %r1109, 8;
	and.b32  	%r14989, %r14988, 15;
	add.s32 	%r14990, %r14989, 1;
	shr.u32 	%r14991, %r14987, %r14990;
	xor.b32  	%r14992, %r14989, 31;
	shl.b32 	%r14993, %r14987, %r14992;
	or.b32  	%r14994, %r14991, %r14993;
	and.b32  	%r56116, %r14994, %r56114;
	bra.uni 	$L__BB0_918;
$L__BB0_917:
	add.s32 	%r15003, %r1110, 1;
	shr.u32 	%r15004, %r1103, %r15003;
	xor.b32  	%r15005, %r1110, 31;
	shl.b32 	%r15006, %r1103, %r15005;
	or.b32  	%r15007, %r15004, %r15006;
	xor.b32  	%r56116, %r15007, %r56114;
$L__BB0_918:
	xor.b32  	%r1117, %r56116, %r1111;
	shr.u32 	%r15008, %r1117, 16;
	xor.b32  	%r15009, %r15008, %r1117;
	shr.u32 	%r15010, %r15009, 12;
	shr.u32 	%r15011, %r15009, 4;
	shr.u32 	%r15012, %r15009, 8;
	xor.b32  	%r15013, %r15011, %r15010;
	xor.b32  	%r15014, %r15013, %r15012;
	xor.b32  	%r15015, %r15014, %r15009;
	shr.u32 	%r15016, %r15015, 2;
	xor.b32  	%r15017, %r15016, %r15015;
	cvt.u16.u32 	%rs264, %r15017;
	and.b16  	%rs263, %rs264, 3;
	setp.gt.s16 	%p395, %rs263, 1;
	@%p395 bra 	$L__BB0_921;
	setp.eq.s16 	%p397, %rs263, 0;
	@%p397 bra 	$L__BB0_924;
	not.b32 	%r15026, %r1103;
	shr.u32 	%r15027, %r1109, 16;
	and.b32  	%r15028, %r15027, 15;
	add.s32 	%r15029, %r15028, 2;
	shf.r.wrap.b32 	%r15030, %r15026, %r15026, %r15029;
	add.s32 	%r56117, %r15030, %r56115;
	bra.uni 	$L__BB0_925;
$L__BB0_921:
	setp.eq.s16 	%p396, %rs263, 2;
	@%p396 bra 	$L__BB0_923;
	and.b32  	%r15018, %r1109, 15;
	add.s32 	%r15019, %r15018, 2;
	shf.r.wrap.b32 	%r15020, %r1103, %r1103, %r15019;
	xor.b32  	%r56117, %r15020, %r56115;
	bra.uni 	$L__BB0_925;
$L__BB0_923:
	not.b32 	%r15021, %r1103;
	shr.u32 	%r15022, %r1109, 8;
	and.b32  	%r15023, %r15022, 15;
	add.s32 	%r15024, %r15023, 2;
	shf.r.wrap.b32 	%r15025, %r15021, %r15021, %r15024;
	and.b32  	%r56117, %r15025, %r56115;
	bra.uni 	$L__BB0_925;
$L__BB0_924:
	add.s32 	%r15031, %r1110, 2;
	shf.r.wrap.b32 	%r15032, %r1103, %r1103, %r15031;
	xor.b32  	%r56117, %r15032, %r56115;
$L__BB0_925:
	add.s32 	%r15033, %r1117, %r56117;
	xor.b32  	%r1123, %r1103, %r15033;
	shr.u32 	%r15034, %r1103, 8;
	and.b32  	%r15035, %r15034, 31;
	mov.b32 	%r15036, 1;
	shl.b32 	%r15037, %r15036, %r15035;
	not.b32 	%r15038, %r15037;
	and.b32  	%r15039, %r732, %r15038;
	or.b32  	%r15040, %r15037, %r732;
	xor.b32  	%r15041, %r15037, %r732;
	st.local.v4.u32 	[%rd13], {%r732, %r15039, %r15040, %r15041};
	shl.b32 	%r15042, %r1103, 2;
	cvt.u64.u32 	%rd163, %r15042;
	and.b64  	%rd164, %rd163, 12;
	add.s64 	%rd165, %rd13, %rd164;
	ld.local.u32 	%r1124, [%rd165];
	shr.u32 	%r15043, %r1123, 4;
	xor.b32  	%r1125, %r15043, %r1123;
	shr.u32 	%r15044, %r1125, 24;
	and.b32  	%r1126, %r15044, 15;
	shf.r.wrap.b32 	%r15045, %r1123, %r1123, %r1126;
	xor.b32  	%r1127, %r15045, %r1111;
	shr.u32 	%r15046, %r1127, 16;
	xor.b32  	%r15047, %r15046, %r1127;
	shr.u32 	%r15048, %r15047, 12;
	shr.u32 	%r15049, %r15047, 4;
	shr.u32 	%r15050, %r15047, 8;
	xor.b32  	%r15051, %r15049, %r15048;
	xor.b32  	%r15052, %r15051, %r15050;
	xor.b32  	%r15053, %r15052, %r15047;
	shr.u32 	%r15054, %r15053, 2;
	xor.b32  	%r15055, %r15054, %r15053;
	cvt.u16.u32 	%rs266, %r15055;
	and.b16  	%rs265, %rs266, 3;
	setp.gt.s16 	%p398, %rs265, 1;
	@%p398 bra 	$L__BB0_928;
	setp.eq.s16 	%p400, %rs265, 0;
	@%p400 bra 	$L__BB0_931;
	not.b32 	%r15070, %r1123;
	shr.u32 	%r15071, %r1125, 16;
	and.b32  	%r15072, %r15071, 15;
	add.s32 	%r15073, %r15072, 1;
	shr.u32 	%r15074, %r15070, %r15073;
	xor.b32  	%r15075, %r15072, 31;
	shl.b32 	%r15076, %r15070, %r15075;
	or.b32  	%r15077, %r15074, %r15076;
	add.s32 	%r56118, %r15077, %r56116;
	bra.uni 	$L__BB0_932;
$L__BB0_928:
	setp.eq.s16 	%p399, %rs265, 2;
	@%p399 bra 	$L__BB0_930;
	and.b32  	%r15056, %r1125, 15;
	add.s32 	%r15057, %r15056, 1;
	shr.u32 	%r15058, %r1123, %r15057;
	xor.b32  	%r15059, %r15056, 31;
	shl.b32 	%r15060, %r1123, %r15059;
	or.b32  	%r15061, %r15058, %r15060;
	xor.b32  	%r56118, %r15061, %r56116;
	bra.uni 	$L__BB0_932;
$L__BB0_930:
	not.b32 	%r15062, %r1123;
	shr.u32 	%r15063, %r1125, 8;
	and.b32  	%r15064, %r15063, 15;
	add.s32 	%r15065, %r15064, 1;
	shr.u32 	%r15066, %r15062, %r15065;
	xor.b32  	%r15067, %r15064, 31;
	shl.b32 	%r15068, %r15062, %r15067;
	or.b32  	%r15069, %r15066, %r15068;
	and.b32  	%r56118, %r15069, %r56116;
	bra.uni 	$L__BB0_932;
$L__BB0_931:
	add.s32 	%r15078, %r1126, 1;
	shr.u32 	%r15079, %r1123, %r15078;
	xor.b32  	%r15080, %r1126, 31;
	shl.b32 	%r15081, %r1123, %r15080;
	or.b32  	%r15082, %r15079, %r15081;
	xor.b32  	%r56118, %r15082, %r56116;
$L__BB0_932:
	xor.b32  	%r1133, %r56118, %r1127;
	shr.u32 	%r15083, %r1133, 16;
	xor.b32  	%r15084, %r15083, %r1133;
	shr.u32 	%r15085, %r15084, 12;
	shr.u32 	%r15086, %r15084, 4;
	shr.u32 	%r15087, %r15084, 8;
	xor.b32  	%r15088, %r15086, %r15085;
	xor.b32  	%r15089, %r15088, %r15087;
	xor.b32  	%r15090, %r15089, %r15084;
	shr.u32 	%r15091, %r15090, 2;
	xor.b32  	%r15092, %r15091, %r15090;
	cvt.u16.u32 	%rs268, %r15092;
	and.b16  	%rs267, %rs268, 3;
	setp.gt.s16 	%p401, %rs267, 1;
	@%p401 bra 	$L__BB0_935;
	setp.eq.s16 	%p403, %rs267, 0;
	@%p403 bra 	$L__BB0_938;
	not.b32 	%r15101, %r1123;
	shr.u32 	%r15102, %r1125, 16;
	and.b32  	%r15103, %r15102, 15;
	add.s32 	%r15104, %r15103, 2;
	shf.r.wrap.b32 	%r15105, %r15101, %r15101, %r15104;
	add.s32 	%r56119, %r15105, %r56117;
	bra.uni 	$L__BB0_939;
$L__BB0_935:
	setp.eq.s16 	%p402, %rs267, 2;
	@%p402 bra 	$L__BB0_937;
	and.b32  	%r15093, %r1125, 15;
	add.s32 	%r15094, %r15093, 2;
	shf.r.wrap.b32 	%r15095, %r1123, %r1123, %r15094;
	xor.b32  	%r56119, %r15095, %r56117;
	bra.uni 	$L__BB0_939;
$L__BB0_937:
	not.b32 	%r15096, %r1123;
	shr.u32 	%r15097, %r1125, 8;
	and.b32  	%r15098, %r15097, 15;
	add.s32 	%r15099, %r15098, 2;
	shf.r.wrap.b32 	%r15100, %r15096, %r15096, %r15099;
	and.b32  	%r56119, %r15100, %r56117;
	bra.uni 	$L__BB0_939;
$L__BB0_938:
	add.s32 	%r15106, %r1126, 2;
	shf.r.wrap.b32 	%r15107, %r1123, %r1123, %r15106;
	xor.b32  	%r56119, %r15107, %r56117;
$L__BB0_939:
	add.s32 	%r15108, %r1133, %r56119;
	xor.b32  	%r1139, %r1123, %r15108;
	shr.u32 	%r15109, %r1123, 8;
	and.b32  	%r15110, %r15109, 31;
	mov.b32 	%r15111, 1;
	shl.b32 	%r15112, %r15111, %r15110;
	not.b32 	%r15113, %r15112;
	and.b32  	%r15114, %r885, %r15113;
	or.b32  	%r15115, %r15112, %r885;
	xor.b32  	%r15116, %r15112, %r885;
	st.local.v4.u32 	[%rd12], {%r885, %r15114, %r15115, %r15116};
	shl.b32 	%r15117, %r1123, 2;
	cvt.u64.u32 	%rd166, %r15117;
	and.b64  	%rd167, %rd166, 12;
	add.s64 	%rd168, %rd12, %rd167;
	ld.local.u32 	%r1140, [%rd168];
	shr.u32 	%r15118, %r1139, 4;
	xor.b32  	%r1141, %r15118, %r1139;
	shr.u32 	%r15119, %r1141, 24;
	and.b32  	%r1142, %r15119, 15;
	shf.r.wrap.b32 	%r15120, %r1139, %r1139, %r1142;
	xor.b32  	%r1143, %r15120, %r1127;
	shr.u32 	%r15121, %r1143, 16;
	xor.b32  	%r15122, %r15121, %r1143;
	shr.u32 	%r15123, %r15122, 12;
	shr.u32 	%r15124, %r15122, 4;
	shr.u32 	%r15125, %r15122, 8;
	xor.b32  	%r15126, %r15124, %r15123;
	xor.b32  	%r15127, %r15126, %r15125;
	xor.b32  	%r15128, %r15127, %r15122;
	shr.u32 	%r15129, %r15128, 2;
	xor.b32  	%r15130, %r15129, %r15128;
	cvt.u16.u32 	%rs270, %r15130;
	and.b16  	%rs269, %rs270, 3;
	setp.gt.s16 	%p404, %rs269, 1;
	@%p404 bra 	$L__BB0_942;
	setp.eq.s16 	%p406, %rs269, 0;
	@%p406 bra 	$L__BB0_945;
	not.b32 	%r15145, %r1139;
	shr.u32 	%r15146, %r1141, 16;
	and.b32  	%r15147, %r15146, 15;
	add.s32 	%r15148, %r15147, 1;
	shr.u32 	%r15149, %r15145, %r15148;
	xor.b32  	%r15150, %r15147, 31;
	shl.b32 	%r15151, %r15145, %r15150;
	or.b32  	%r15152, %r15149, %r15151;
	add.s32 	%r56120, %r15152, %r56118;
	bra.uni 	$L__BB0_946;
$L__BB0_942:
	setp.eq.s16 	%p405, %rs269, 2;
	@%p405 bra 	$L__BB0_944;
	and.b32  	%r15131, %r1141, 15;
	add.s32 	%r15132, %r15131, 1;
	shr.u32 	%r15133, %r1139, %r15132;
	xor.b32  	%r15134, %r15131, 31;
	shl.b32 	%r15135, %r1139, %r15134;
	or.b32  	%r15136, %r15133, %r15135;
	xor.b32  	%r56120, %r15136, %r56118;
	bra.uni 	$L__BB0_946;
$L__BB0_944:
	not.b32 	%r15137, %r1139;
	shr.u32 	%r15138, %r1141, 8;
	and.b32  	%r15139, %r15138, 15;
	add.s32 	%r15140, %r15139, 1;
	shr.u32 	%r15141, %r15137, %r15140;
	xor.b32  	%r15142, %r15139, 31;
	shl.b32 	%r15143, %r15137, %r15142;
	or.b32  	%r15144, %r15141, %r15143;
	and.b32  	%r56120, %r15144, %r56118;
	bra.uni 	$L__BB0_946;
$L__BB0_945:
	add.s32 	%r15153, %r1142, 1;
	shr.u32 	%r15154, %r1139, %r15153;
	xor.b32  	%r15155, %r1142, 31;
	shl.b32 	%r15156, %r1139, %r15155;
	or.b32  	%r15157, %r15154, %r15156;
	xor.b32  	%r56120, %r15157, %r56118;
$L__BB0_946:
	xor.b32  	%r1149, %r56120, %r1143;
	shr.u32 	%r15158, %r1149, 16;
	xor.b32  	%r15159, %r15158, %r1149;
	shr.u32 	%r15160, %r15159, 12;
	shr.u32 	%r15161, %r15159, 4;
	shr.u32 	%r15162, %r15159, 8;
	xor.b32  	%r15163, %r15161, %r15160;
	xor.b32  	%r15164, %r15163, %r15162;
	xor.b32  	%r15165, %r15164, %r15159;
	shr.u32 	%r15166, %r15165, 2;
	xor.b32  	%r15167, %r15166, %r15165;
	cvt.u16.u32 	%rs272, %r15167;
	and.b16  	%rs271, %rs272, 3;
	setp.gt.s16 	%p407, %rs271, 1;
	@%p407 bra 	$L__BB0_949;
	setp.eq.s16 	%p409, %rs271, 0;
	@%p409 bra 	$L__BB0_952;
	not.b32 	%r15176, %r1139;
	shr.u32 	%r15177, %r1141, 16;
	and.b32  	%r15178, %r15177, 15;
	add.s32 	%r15179, %r15178, 2;
	shf.r.wrap.b32 	%r15180, %r15176, %r15176, %r15179;
	add.s32 	%r56121, %r15180, %r56119;
	bra.uni 	$L__BB0_953;
$L__BB0_949:
	setp.eq.s16 	%p408, %rs271, 2;
	@%p408 bra 	$L__BB0_951;
	and.b32  	%r15168, %r1141, 15;
	add.s32 	%r15169, %r15168, 2;
	shf.r.wrap.b32 	%r15170, %r1139, %r1139, %r15169;
	xor.b32  	%r56121, %r15170, %r56119;
	bra.uni 	$L__BB0_953;
$L__BB0_951:
	not.b32 	%r15171, %r1139;
	shr.u32 	%r15172, %r1141, 8;
	and.b32  	%r15173, %r15172, 15;
	add.s32 	%r15174, %r15173, 2;
	shf.r.wrap.b32 	%r15175, %r15171, %r15171, %r15174;
	and.b32  	%r56121, %r15175, %r56119;
	bra.uni 	$L__BB0_953;
$L__BB0_952:
	add.s32 	%r15181, %r1142, 2;
	shf.r.wrap.b32 	%r15182, %r1139, %r1139, %r15181;
	xor.b32  	%r56121, %r15182, %r56119;
$L__BB0_953:
	add.s32 	%r15183, %r1149, %r56121;
	xor.b32  	%r1155, %r1139, %r15183;
	shr.u32 	%r15184, %r1139, 8;
	and.b32  	%r15185, %r15184, 31;
	mov.b32 	%r15186, 1;
	shl.b32 	%r15187, %r15186, %r15185;
	not.b32 	%r15188, %r15187;
	and.b32  	%r15189, %r1038, %r15188;
	or.b32  	%r15190, %r15187, %r1038;
	xor.b32  	%r15191, %r15187, %r1038;
	st.local.v4.u32 	[%rd11], {%r1038, %r15189, %r15190, %r15191};
	shl.b32 	%r15192, %r1139, 2;
	cvt.u64.u32 	%rd169, %r15192;
	and.b64  	%rd170, %rd169, 12;
	add.s64 	%rd171, %rd11, %rd170;
	ld.local.u32 	%r15193, [%rd171];
	or.b32  	%r15194, %r1140, %r1124;
	and.b32  	%r15195, %r15193, %r15194;
	and.b32  	%r15196, %r1140, %r1124;
	or.b32  	%r1160, %r15195, %r15196;
	shr.u32 	%r15197, %r1155, 4;
	xor.b32  	%r1161, %r15197, %r1155;
	shr.u32 	%r15198, %r1161, 24;
	and.b32  	%r1162, %r15198, 15;
	shf.r.wrap.b32 	%r15199, %r1155, %r1155, %r1162;
	xor.b32  	%r1163, %r15199, %r1143;
	shr.u32 	%r15200, %r1163, 16;
	xor.b32  	%r15201, %r15200, %r1163;
	shr.u32 	%r15202, %r15201, 12;
	shr.u32 	%r15203, %r15201, 4;
	shr.u32 	%r15204, %r15201, 8;
	xor.b32  	%r15205, %r15203, %r15202;
	xor.b32  	%r15206, %r15205, %r15204;
	xor.b32  	%r15207, %r15206, %r15201;
	shr.u32 	%r15208, %r15207, 2;
	xor.b32  	%r15209, %r15208, %r15207;
	cvt.u16.u32 	%rs274, %r15209;
	and.b16  	%rs273, %rs274, 3;
	setp.gt.s16 	%p410, %rs273, 1;
	@%p410 bra 	$L__BB0_956;
	setp.eq.s16 	%p412, %rs273, 0;
	@%p412 bra 	$L__BB0_959;
	not.b32 	%r15224, %r1155;
	shr.u32 	%r15225, %r1161, 16;
	and.b32  	%r15226, %r15225, 15;
	add.s32 	%r15227, %r15226, 1;
	shr.u32 	%r15228, %r15224, %r15227;
	xor.b32  	%r15229, %r15226, 31;
	shl.b32 	%r15230, %r15224, %r15229;
	or.b32  	%r15231, %r15228, %r15230;
	add.s32 	%r56122, %r15231, %r56120;
	bra.uni 	$L__BB0_960;
$L__BB0_956:
	setp.eq.s16 	%p411, %rs273, 2;
	@%p411 bra 	$L__BB0_958;
	and.b32  	%r15210, %r1161, 15;
	add.s32 	%r15211, %r15210, 1;
	shr.u32 	%r15212, %r1155, %r15211;
	xor.b32  	%r15213, %r15210, 31;
	shl.b32 	%r15214, %r1155, %r15213;
	or.b32  	%r15215, %r15212, %r15214;
	xor.b32  	%r56122, %r15215, %r56120;
	bra.uni 	$L__BB0_960;
$L__BB0_958:
	not.b32 	%r15216, %r1155;
	shr.u32 	%r15217, %r1161, 8;
	and.b32  	%r15218, %r15217, 15;
	add.s32 	%r15219, %r15218, 1;
	shr.u32 	%r15220, %r15216, %r15219;
	xor.b32  	%r15221, %r15218, 31;
	shl.b32 	%r15222, %r15216, %r15221;
	or.b32  	%r15223, %r15220, %r15222;
	and.b32  	%r56122, %r15223, %r56120;
	bra.uni 	$L__BB0_960;
$L__BB0_959:
	add.s32 	%r15232, %r1162, 1;
	shr.u32 	%r15233, %r1155, %r15232;
	xor.b32  	%r15234, %r1162, 31;
	shl.b32 	%r15235, %r1155, %r15234;
	or.b32  	%r15236, %r15233, %r15235;
	xor.b32  	%r56122, %r15236, %r56120;
$L__BB0_960:
	xor.b32  	%r1169, %r56122, %r1163;
	shr.u32 	%r15237, %r1169, 16;
	xor.b32  	%r15238, %r15237, %r1169;
	shr.u32 	%r15239, %r15238, 12;
	shr.u32 	%r15240, %r15238, 4;
	shr.u32 	%r15241, %r15238, 8;
	xor.b32  	%r15242, %r15240, %r15239;
	xor.b32  	%r15243, %r15242, %r15241;
	xor.b32  	%r15244, %r15243, %r15238;
	shr.u32 	%r15245, %r15244, 2;
	xor.b32  	%r15246, %r15245, %r15244;
	cvt.u16.u32 	%rs276, %r15246;
	and.b16  	%rs275, %rs276, 3;
	setp.gt.s16 	%p413, %rs275, 1;
	@%p413 bra 	$L__BB0_963;
	setp.eq.s16 	%p415, %rs275, 0;
	@%p415 bra 	$L__BB0_966;
	not.b32 	%r15255, %r1155;
	shr.u32 	%r15256, %r1161, 16;
	and.b32  	%r15257, %r15256, 15;
	add.s32 	%r15258, %r15257, 2;
	shf.r.wrap.b32 	%r15259, %r15255, %r15255, %r15258;
	add.s32 	%r56123, %r15259, %r56121;
	bra.uni 	$L__BB0_967;
$L__BB0_963:
	setp.eq.s16 	%p414, %rs275, 2;
	@%p414 bra 	$L__BB0_965;
	and.b32  	%r15247, %r1161, 15;
	add.s32 	%r15248, %r15247, 2;
	shf.r.wrap.b32 	%r15249, %r1155, %r1155, %r15248;
	xor.b32  	%r56123, %r15249, %r56121;
	bra.uni 	$L__BB0_967;
$L__BB0_965:
	not.b32 	%r15250, %r1155;
	shr.u32 	%r15251, %r1161, 8;
	and.b32  	%r15252, %r15251, 15;
	add.s32 	%r15253, %r15252, 2;
	shf.r.wrap.b32 	%r15254, %r15250, %r15250, %r15253;
	and.b32  	%r56123, %r15254, %r56121;
	bra.uni 	$L__BB0_967;
$L__BB0_966:
	add.s32 	%r15260, %r1162, 2;
	shf.r.wrap.b32 	%r15261, %r1155, %r1155, %r15260;
	xor.b32  	%r56123, %r15261, %r56121;
$L__BB0_967:
	add.s32 	%r15262, %r1169, %r56123;
	xor.b32  	%r1175, %r1155, %r15262;
	shr.u32 	%r15263, %r1155, 8;
	and.b32  	%r15264, %r15263, 31;
	mov.b32 	%r15265, 1;
	shl.b32 	%r15266, %r15265, %r15264;
	not.b32 	%r15267, %r15266;
	and.b32  	%r15268, %r1038, %r15267;
	or.b32  	%r15269, %r15266, %r1038;
	xor.b32  	%r15270, %r15266, %r1038;
	st.local.v4.u32 	[%rd10], {%r1038, %r15268, %r15269, %r15270};
	shl.b32 	%r15271, %r1155, 2;
	cvt.u64.u32 	%rd172, %r15271;
	and.b64  	%rd173, %rd172, 12;
	add.s64 	%rd174, %rd10, %rd173;
	ld.local.u32 	%r1176, [%rd174];
	shr.u32 	%r15272, %r1175, 4;
	xor.b32  	%r1177, %r15272, %r1175;
	shr.u32 	%r15273, %r1177, 24;
	and.b32  	%r1178, %r15273, 15;
	shf.r.wrap.b32 	%r15274, %r1175, %r1175, %r1178;
	xor.b32  	%r1179, %r15274, %r1163;
	shr.u32 	%r15275, %r1179, 16;
	xor.b32  	%r15276, %r15275, %r1179;
	shr.u32 	%r15277, %r15276, 12;
	shr.u32 	%r15278, %r15276, 4;
	shr.u32 	%r15279, %r15276, 8;
	xor.b32  	%r15280, %r15278, %r15277;
	xor.b32  	%r15281, %r15280, %r15279;
	xor.b32  	%r15282, %r15281, %r15276;
	shr.u32 	%r15283, %r15282, 2;
	xor.b32  	%r15284, %r15283, %r15282;
	cvt.u16.u32 	%rs278, %r15284;
	and.b16  	%rs277, %rs278, 3;
	setp.gt.s16 	%p416, %rs277, 1;
	@%p416 bra 	$L__BB0_970;
	setp.eq.s16 	%p418, %rs277, 0;
	@%p418 bra 	$L__BB0_973;
	not.b32 	%r15299, %r1175;
	shr.u32 	%r15300, %r1177, 16;
	and.b32  	%r15301, %r15300, 15;
	add.s32 	%r15302, %r15301, 1;
	shr.u32 	%r15303, %r15299, %r15302;
	xor.b32  	%r15304, %r15301, 31;
	shl.b32 	%r15305, %r15299, %r15304;
	or.b32  	%r15306, %r15303, %r15305;
	add.s32 	%r56124, %r15306, %r56122;
	bra.uni 	$L__BB0_974;
$L__BB0_970:
	setp.eq.s16 	%p417, %rs277, 2;
	@%p417 bra 	$L__BB0_972;
	and.b32  	%r15285, %r1177, 15;
	add.s32 	%r15286, %r15285, 1;
	shr.u32 	%r15287, %r1175, %r15286;
	xor.b32  	%r15288, %r15285, 31;
	shl.b32 	%r15289, %r1175, %r15288;
	or.b32  	%r15290, %r15287, %r15289;
	xor.b32  	%r56124, %r15290, %r56122;
	bra.uni 	$L__BB0_974;
$L__BB0_972:
	not.b32 	%r15291, %r1175;
	shr.u32 	%r15292, %r1177, 8;
	and.b32  	%r15293, %r15292, 15;
	add.s32 	%r15294, %r15293, 1;
	shr.u32 	%r15295, %r15291, %r15294;
	xor.b32  	%r15296, %r15293, 31;
	shl.b32 	%r15297, %r15291, %r15296;
	or.b32  	%r15298, %r15295, %r15297;
	and.b32  	%r56124, %r15298, %r56122;
	bra.uni 	$L__BB0_974;
$L__BB0_973:
	add.s32 	%r15307, %r1178, 1;
	shr.u32 	%r15308, %r1175, %r15307;
	xor.b32  	%r15309, %r1178, 31;
	shl.b32 	%r15310, %r1175, %r15309;
	or.b32  	%r15311, %r15308, %r15310;
	xor.b32  	%r56124, %r15311, %r56122;
$L__BB0_974:
	xor.b32  	%r1185, %r56124, %r1179;
	shr.u32 	%r15312, %r1185, 16;
	xor.b32  	%r15313, %r15312, %r1185;
	shr.u32 	%r15314, %r15313, 12;
	shr.u32 	%r15315, %r15313, 4;
	shr.u32 	%r15316, %r15313, 8;
	xor.b32  	%r15317, %r15315, %r15314;
	xor.b32  	%r15318, %r15317, %r15316;
	xor.b32  	%r15319, %r15318, %r15313;
	shr.u32 	%r15320, %r15319, 2;
	xor.b32  	%r15321, %r15320, %r15319;
	cvt.u16.u32 	%rs280, %r15321;
	and.b16  	%rs279, %rs280, 3;
	setp.gt.s16 	%p419, %rs279, 1;
	@%p419 bra 	$L__BB0_977;
	setp.eq.s16 	%p421, %rs279, 0;
	@%p421 bra 	$L__BB0_980;
	not.b32 	%r15330, %r1175;
	shr.u32 	%r15331, %r1177, 16;
	and.b32  	%r15332, %r15331, 15;
	add.s32 	%r15333, %r15332, 2;
	shf.r.wrap.b32 	%r15334, %r15330, %r15330, %r15333;
	add.s32 	%r56125, %r15334, %r56123;
	bra.uni 	$L__BB0_981;
$L__BB0_977:
	setp.eq.s16 	%p420, %rs279, 2;
	@%p420 bra 	$L__BB0_979;
	and.b32  	%r15322, %r1177, 15;
	add.s32 	%r15323, %r15322, 2;
	shf.r.wrap.b32 	%r15324, %r1175, %r1175, %r15323;
	xor.b32  	%r56125, %r15324, %r56123;
	bra.uni 	$L__BB0_981;
$L__BB0_979:
	not.b32 	%r15325, %r1175;
	shr.u32 	%r15326, %r1177, 8;
	and.b32  	%r15327, %r15326, 15;
	add.s32 	%r15328, %r15327, 2;
	shf.r.wrap.b32 	%r15329, %r15325, %r15325, %r15328;
	and.b32  	%r56125, %r15329, %r56123;
	bra.uni 	$L__BB0_981;
$L__BB0_980:
	add.s32 	%r15335, %r1178, 2;
	shf.r.wrap.b32 	%r15336, %r1175, %r1175, %r15335;
	xor.b32  	%r56125, %r15336, %r56123;
$L__BB0_981:
	add.s32 	%r15337, %r1185, %r56125;
	xor.b32  	%r15338, %r1175, %r15337;
	shr.u32 	%r15339, %r1175, 8;
	and.b32  	%r15340, %r15339, 31;
	mov.b32 	%r15341, 1;
	shl.b32 	%r15342, %r15341, %r15340;
	not.b32 	%r15343, %r15342;
	and.b32  	%r15344, %r1108, %r15343;
	or.b32  	%r15345, %r15342, %r1108;
	xor.b32  	%r15346, %r15342, %r1108;
	st.local.v4.u32 	[%rd9], {%r1108, %r15344, %r15345, %r15346};
	shl.b32 	%r15347, %r1175, 2;
	cvt.u64.u32 	%rd175, %r15347;
	and.b64  	%rd176, %rd175, 12;
	add.s64 	%rd177, %rd9, %rd176;
	ld.local.u32 	%r15348, [%rd177];
	add.s32 	%r15349, %r1160, %r1108;
	shf.l.wrap.b32 	%r15350, %r1176, %r1176, 10;
	shf.l.wrap.b32 	%r15351, %r1176, %r1176, 19;
	shf.l.wrap.b32 	%r15352, %r1176, %r1176, 30;
	xor.b32  	%r15353, %r15352, %r15351;
	xor.b32  	%r15354, %r15353, %r15350;
	add.s32 	%r1191, %r15349, %r15354;
	add.s32 	%r1192, %r580, %r15348;
	xor.b32  	%r15355, %r732, %r15338;
	xor.b32  	%r1193, %r15355, %r733;
	shr.u32 	%r15356, %r1193, 4;
	xor.b32  	%r1194, %r15356, %r1193;
	shr.u32 	%r15357, %r1194, 24;
	and.b32  	%r1195, %r15357, 15;
	shf.r.wrap.b32 	%r15358, %r1193, %r1193, %r1195;
	xor.b32  	%r1196, %r15358, %r1179;
	shr.u32 	%r15359, %r1196, 16;
	xor.b32  	%r15360, %r15359, %r1196;
	shr.u32 	%r15361, %r15360, 12;
	shr.u32 	%r15362, %r15360, 4;
	shr.u32 	%r15363, %r15360, 8;
	xor.b32  	%r15364, %r15362, %r15361;
	xor.b32  	%r15365, %r15364, %r15363;
	xor.b32  	%r15366, %r15365, %r15360;
	shr.u32 	%r15367, %r15366, 2;
	xor.b32  	%r15368, %r15367, %r15366;
	cvt.u16.u32 	%rs282, %r15368;
	and.b16  	%rs281, %rs282, 3;
	setp.gt.s16 	%p422, %rs281, 1;
	@%p422 bra 	$L__BB0_984;
	setp.eq.s16 	%p424, %rs281, 0;
	@%p424 bra 	$L__BB0_987;
	not.b32 	%r15383, %r1193;
	shr.u32 	%r15384, %r1194, 16;
	and.b32  	%r15385, %r15384, 15;
	add.s32 	%r15386, %r15385, 1;
	shr.u32 	%r15387, %r15383, %r15386;
	xor.b32  	%r15388, %r15385, 31;
	shl.b32 	%r15389, %r15383, %r15388;
	or.b32  	%r15390, %r15387, %r15389;
	add.s32 	%r56126, %r15390, %r56124;
	bra.uni 	$L__BB0_988;
$L__BB0_984:
	setp.eq.s16 	%p423, %rs281, 2;
	@%p423 bra 	$L__BB0_986;
	and.b32  	%r15369, %r1194, 15;
	add.s32 	%r15370, %r15369, 1;
	shr.u32 	%r15371, %r1193, %r15370;
	xor.b32  	%r15372, %r15369, 31;
	shl.b32 	%r15373, %r1193, %r15372;
	or.b32  	%r15374, %r15371, %r15373;
	xor.b32  	%r56126, %r15374, %r56124;
	bra.uni 	$L__BB0_988;
$L__BB0_986:
	not.b32 	%r15375, %r1193;
	shr.u32 	%r15376, %r1194, 8;
	and.b32  	%r15377, %r15376, 15;
	add.s32 	%r15378, %r15377, 1;
	shr.u32 	%r15379, %r15375, %r15378;
	xor.b32  	%r15380, %r15377, 31;
	shl.b32 	%r15381, %r15375, %r15380;
	or.b32  	%r15382, %r15379, %r15381;
	and.b32  	%r56126, %r15382, %r56124;
	bra.uni 	$L__BB0_988;
$L__BB0_987:
	add.s32 	%r15391, %r1195, 1;
	shr.u32 	%r15392, %r1193, %r15391;
	xor.b32  	%r15393, %r1195, 31;
	shl.b32 	%r15394, %r1193, %r15393;
	or.b32  	%r15395, %r15392, %r15394;
	xor.b32  	%r56126, %r15395, %r56124;
$L__BB0_988:
	xor.b32  	%r1202, %r56126, %r1196;
	shr.u32 	%r15396, %r1202, 16;
	xor.b32  	%r15397, %r15396, %r1202;
	shr.u32 	%r15398, %r15397, 12;
	shr.u32 	%r15399, %r15397, 4;
	shr.u32 	%r15400, %r15397, 8;
	xor.b32  	%r15401, %r15399, %r15398;
	xor.b32  	%r15402, %r15401, %r15400;
	xor.b32  	%r15403, %r15402, %r15397;
	shr.u32 	%r15404, %r15403, 2;
	xor.b32  	%r15405, %r15404, %r15403;
	cvt.u16.u32 	%rs284, %r15405;
	and.b16  	%rs283, %rs284, 3;
	setp.gt.s16 	%p425, %rs283, 1;
	@%p425 bra 	$L__BB0_991;
	setp.eq.s16 	%p427, %rs283, 0;
	@%p427 bra 	$L__BB0_994;
	not.b32 	%r15414, %r1193;
	shr.u32 	%r15415, %r1194, 16;
	and.b32  	%r15416, %r15415, 15;
	add.s32 	%r15417, %r15416, 2;
	shf.r.wrap.b32 	%r15418, %r15414, %r15414, %r15417;
	add.s32 	%r56127, %r15418, %r56125;
	bra.uni 	$L__BB0_995;
$L__BB0_991:
	setp.eq.s16 	%p426, %rs283, 2;
	@%p426 bra 	$L__BB0_993;
	and.b32  	%r15406, %r1194, 15;
	add.s32 	%r15407, %r15406, 2;
	shf.r.wrap.b32 	%r15408, %r1193, %r1193, %r15407;
	xor.b32  	%r56127, %r15408, %r56125;
	bra.uni 	$L__BB0_995;
$L__BB0_993:
	not.b32 	%r15409, %r1193;
	shr.u32 	%r15410, %r1194, 8;
	and.b32  	%r15411, %r15410, 15;
	add.s32 	%r15412, %r15411, 2;
	shf.r.wrap.b32 	%r15413, %r15409, %r15409, %r15412;
	and.b32  	%r56127, %r15413, %r56125;
	bra.uni 	$L__BB0_995;
$L__BB0_994:
	add.s32 	%r15419, %r1195, 2;
	shf.r.wrap.b32 	%r15420, %r1193, %r1193, %r15419;
	xor.b32  	%r56127, %r15420, %r56125;
$L__BB0_995:
	add.s32 	%r15421, %r1202, %r56127;
	xor.b32  	%r1208, %r1193, %r15421;
	ld.const.u32 	%r1209, [hefty_gpu_constantTable+24];
	shr.u32 	%r15422, %r1208, 4;
	xor.b32  	%r1210, %r15422, %r1208;
	shr.u32 	%r15423, %r1210, 24;
	and.b32  	%r1211, %r15423, 15;
	shf.r.wrap.b32 	%r15424, %r1208, %r1208, %r1211;
	xor.b32  	%r1212, %r15424, %r1196;
	shr.u32 	%r15425, %r1212, 16;
	xor.b32  	%r15426, %r15425, %r1212;
	shr.u32 	%r15427, %r15426, 12;
	shr.u32 	%r15428, %r15426, 4;
	shr.u32 	%r15429, %r15426, 8;
	xor.b32  	%r15430, %r15428, %r15427;
	xor.b32  	%r15431, %r15430, %r15429;
	xor.b32  	%r15432, %r15431, %r15426;
	shr.u32 	%r15433, %r15432, 2;
	xor.b32  	%r15434, %r15433, %r15432;
	cvt.u16.u32 	%rs286, %r15434;
	and.b16  	%rs285, %rs286, 3;
	setp.gt.s16 	%p428, %rs285, 1;
	@%p428 bra 	$L__BB0_998;
	setp.eq.s16 	%p430, %rs285, 0;
	@%p430 bra 	$L__BB0_1001;
	not.b32 	%r15449, %r1208;
	shr.u32 	%r15450, %r1210, 16;
	and.b32  	%r15451, %r15450, 15;
	add.s32 	%r15452, %r15451, 1;
	shr.u32 	%r15453, %r15449, %r15452;
	xor.b32  	%r15454, %r15451, 31;
	shl.b32 	%r15455, %r15449, %r15454;
	or.b32  	%r15456, %r15453, %r15455;
	add.s32 	%r56128, %r15456, %r56126;
	bra.uni 	$L__BB0_1002;
$L__BB0_998:
	setp.eq.s16 	%p429, %rs285, 2;
	@%p429 bra 	$L__BB0_1000;
	and.b32  	%r15435, %r1210, 15;
	add.s32 	%r15436, %r15435, 1;
	shr.u32 	%r15437, %r1208, %r15436;
	xor.b32  	%r15438, %r15435, 31;
	shl.b32 	%r15439, %r1208, %r15438;
	or.b32  	%r15440, %r15437, %r15439;
	xor.b32  	%r56128, %r15440, %r56126;
	bra.uni 	$L__BB0_1002;
$L__BB0_1000:
	not.b32 	%r15441, %r1208;
	shr.u32 	%r15442, %r1210, 8;
	and.b32  	%r15443, %r15442, 15;
	add.s32 	%r15444, %r15443, 1;
	shr.u32 	%r15445, %r15441, %r15444;
	xor.b32  	%r15446, %r15443, 31;
	shl.b32 	%r15447, %r15441, %r15446;
	or.b32  	%r15448, %r15445, %r15447;
	and.b32  	%r56128, %r15448, %r56126;
	bra.uni 	$L__BB0_1002;
$L__BB0_1001:
	add.s32 	%r15457, %r1211, 1;
	shr.u32 	%r15458, %r1208, %r15457;
	xor.b32  	%r15459, %r1211, 31;
	shl.b32 	%r15460, %r1208, %r15459;
	or.b32  	%r15461, %r15458, %r15460;
	xor.b32  	%r56128, %r15461, %r56126;
$L__BB0_1002:
	xor.b32  	%r1218, %r56128, %r1212;
	shr.u32 	%r15462, %r1218, 16;
	xor.b32  	%r15463, %r15462, %r1218;
	shr.u32 	%r15464, %r15463, 12;
	shr.u32 	%r15465, %r15463, 4;
	shr.u32 	%r15466, %r15463, 8;
	xor.b32  	%r15467, %r15465, %r15464;
	xor.b32  	%r15468, %r15467, %r15466;
	xor.b32  	%r15469, %r15468, %r15463;
	shr.u32 	%r15470, %r15469, 2;
	xor.b32  	%r15471, %r15470, %r15469;
	cvt.u16.u32 	%rs288, %r15471;
	and.b16  	%rs287, %rs288, 3;
	setp.gt.s16 	%p431, %rs287, 1;
	@%p431 bra 	$L__BB0_1005;
	setp.eq.s16 	%p433, %rs287, 0;
	@%p433 bra 	$L__BB0_1008;
	not.b32 	%r15480, %r1208;
	shr.u32 	%r15481, %r1210, 16;
	and.b32  	%r15482, %r15481, 15;
	add.s32 	%r15483, %r15482, 2;
	shf.r.wrap.b32 	%r15484, %r15480, %r15480, %r15483;
	add.s32 	%r56129, %r15484, %r56127;
	bra.uni 	$L__BB0_1009;
$L__BB0_1005:
	setp.eq.s16 	%p432, %rs287, 2;
	@%p432 bra 	$L__BB0_1007;
	and.b32  	%r15472, %r1210, 15;
	add.s32 	%r15473, %r15472, 2;
	shf.r.wrap.b32 	%r15474, %r1208, %r1208, %r15473;
	xor.b32  	%r56129, %r15474, %r56127;
	bra.uni 	$L__BB0_1009;
$L__BB0_1007:
	not.b32 	%r15475, %r1208;
	shr.u32 	%r15476, %r1210, 8;
	and.b32  	%r15477, %r15476, 15;
	add.s32 	%r15478, %r15477, 2;
	shf.r.wrap.b32 	%r15479, %r15475, %r15475, %r15478;
	and.b32  	%r56129, %r15479, %r56127;
	bra.uni 	$L__BB0_1009;
$L__BB0_1008:
	add.s32 	%r15485, %r1211, 2;
	shf.r.wrap.b32 	%r15486, %r1208, %r1208, %r15485;
	xor.b32  	%r56129, %r15486, %r56127;
$L__BB0_1009:
	add.s32 	%r15487, %r1218, %r56129;
	xor.b32  	%r1224, %r1208, %r15487;
	shr.u32 	%r15488, %r1208, 8;
	and.b32  	%r15489, %r15488, 31;
	mov.b32 	%r15490, 1;
	shl.b32 	%r15491, %r15490, %r15489;
	not.b32 	%r15492, %r15491;
	and.b32  	%r15493, %r886, %r15492;
	or.b32  	%r15494, %r15491, %r886;
	xor.b32  	%r15495, %r15491, %r886;
	st.local.v4.u32 	[%rd16], {%r886, %r15493, %r15494, %r15495};
	shl.b32 	%r15496, %r1208, 2;
	cvt.u64.u32 	%rd178, %r15496;
	and.b64  	%rd179, %rd178, 12;
	add.s64 	%rd180, %rd16, %rd179;
	ld.local.u32 	%r1225, [%rd180];
	shr.u32 	%r15497, %r1224, 4;
	xor.b32  	%r1226, %r15497, %r1224;
	shr.u32 	%r15498, %r1226, 24;
	and.b32  	%r1227, %r15498, 15;
	shf.r.wrap.b32 	%r15499, %r1224, %r1224, %r1227;
	xor.b32  	%r1228, %r15499, %r1212;
	shr.u32 	%r15500, %r1228, 16;
	xor.b32  	%r15501, %r15500, %r1228;
	shr.u32 	%r15502, %r15501, 12;
	shr.u32 	%r15503, %r15501, 4;
	shr.u32 	%r15504, %r15501, 8;
	xor.b32  	%r15505, %r15503, %r15502;
	xor.b32  	%r15506, %r15505, %r15504;
	xor.b32  	%r15507, %r15506, %r15501;
	shr.u32 	%r15508, %r15507, 2;
	xor.b32  	%r15509, %r15508, %r15507;
	cvt.u16.u32 	%rs290, %r15509;
	and.b16  	%rs289, %rs290, 3;
	setp.gt.s16 	%p434, %rs289, 1;
	@%p434 bra 	$L__BB0_1012;
	setp.eq.s16 	%p436, %rs289, 0;
	@%p436 bra 	$L__BB0_1015;
	not.b32 	%r15524, %r1224;
	shr.u32 	%r15525, %r1226, 16;
	and.b32  	%r15526, %r15525, 15;
	add.s32 	%r15527, %r15526, 1;
	shr.u32 	%r15528, %r15524, %r15527;
	xor.b32  	%r15529, %r15526, 31;
	shl.b32 	%r15530, %r15524, %r15529;
	or.b32  	%r15531, %r15528, %r15530;
	add.s32 	%r56130, %r15531, %r56128;
	bra.uni 	$L__BB0_1016;
$L__BB0_1012:
	setp.eq.s16 	%p435, %rs289, 2;
	@%p435 bra 	$L__BB0_1014;
	and.b32  	%r15510, %r1226, 15;
	add.s32 	%r15511, %r15510, 1;
	shr.u32 	%r15512, %r1224, %r15511;
	xor.b32  	%r15513, %r15510, 31;
	shl.b32 	%r15514, %r1224, %r15513;
	or.b32  	%r15515, %r15512, %r15514;
	xor.b32  	%r56130, %r15515, %r56128;
	bra.uni 	$L__BB0_1016;
$L__BB0_1014:
	not.b32 	%r15516, %r1224;
	shr.u32 	%r15517, %r1226, 8;
	and.b32  	%r15518, %r15517, 15;
	add.s32 	%r15519, %r15518, 1;
	shr.u32 	%r15520, %r15516, %r15519;
	xor.b32  	%r15521, %r15518, 31;
	shl.b32 	%r15522, %r15516, %r15521;
	or.b32  	%r15523, %r15520, %r15522;
	and.b32  	%r56130, %r15523, %r56128;
	bra.uni 	$L__BB0_1016;
$L__BB0_1015:
	add.s32 	%r15532, %r1227, 1;
	shr.u32 	%r15533, %r1224, %r15532;
	xor.b32  	%r15534, %r1227, 31;
	shl.b32 	%r15535, %r1224, %r15534;
	or.b32  	%r15536, %r15533, %r15535;
	xor.b32  	%r56130, %r15536, %r56128;
$L__BB0_1016:
	xor.b32  	%r1234, %r56130, %r1228;
	shr.u32 	%r15537, %r1234, 16;
	xor.b32  	%r15538, %r15537, %r1234;
	shr.u32 	%r15539, %r15538, 12;
	shr.u32 	%r15540, %r15538, 4;
	shr.u32 	%r15541, %r15538, 8;
	xor.b32  	%r15542, %r15540, %r15539;
	xor.b32  	%r15543, %r15542, %r15541;
	xor.b32  	%r15544, %r15543, %r15538;
	shr.u32 	%r15545, %r15544, 2;
	xor.b32  	%r15546, %r15545, %r15544;
	cvt.u16.u32 	%rs292, %r15546;
	and.b16  	%rs291, %rs292, 3;
	setp.gt.s16 	%p437, %rs291, 1;
	@%p437 bra 	$L__BB0_1019;
	setp.eq.s16 	%p439, %rs291, 0;
	@%p439 bra 	$L__BB0_1022;
	not.b32 	%r15555, %r1224;
	shr.u32 	%r15556, %r1226, 16;
	and.b32  	%r15557, %r15556, 15;
	add.s32 	%r15558, %r15557, 2;
	shf.r.wrap.b32 	%r15559, %r15555, %r15555, %r15558;
	add.s32 	%r56131, %r15559, %r56129;
	bra.uni 	$L__BB0_1023;
$L__BB0_1019:
	setp.eq.s16 	%p438, %rs291, 2;
	@%p438 bra 	$L__BB0_1021;
	and.b32  	%r15547, %r1226, 15;
	add.s32 	%r15548, %r15547, 2;
	shf.r.wrap.b32 	%r15549, %r1224, %r1224, %r15548;
	xor.b32  	%r56131, %r15549, %r56129;
	bra.uni 	$L__BB0_1023;
$L__BB0_1021:
	not.b32 	%r15550, %r1224;
	shr.u32 	%r15551, %r1226, 8;
	and.b32  	%r15552, %r15551, 15;
	add.s32 	%r15553, %r15552, 2;
	shf.r.wrap.b32 	%r15554, %r15550, %r15550, %r15553;
	and.b32  	%r56131, %r15554, %r56129;
	bra.uni 	$L__BB0_1023;
$L__BB0_1022:
	add.s32 	%r15560, %r1227, 2;
	shf.r.wrap.b32 	%r15561, %r1224, %r1224, %r15560;
	xor.b32  	%r56131, %r15561, %r56129;
$L__BB0_1023:
	add.s32 	%r15562, %r1234, %r56131;
	xor.b32  	%r1240, %r1224, %r15562;
	shr.u32 	%r15563, %r1224, 8;
	and.b32  	%r15564, %r15563, 31;
	mov.b32 	%r15565, 1;
	shl.b32 	%r15566, %r15565, %r15564;
	not.b32 	%r15567, %r15566;
	and.b32  	%r15568, %r1039, %r15567;
	or.b32  	%r15569, %r15566, %r1039;
	xor.b32  	%r15570, %r15566, %r1039;
	st.local.v4.u32 	[%rd15], {%r1039, %r15568, %r15569, %r15570};
	shl.b32 	%r15571, %r1224, 2;
	cvt.u64.u32 	%rd181, %r15571;
	and.b64  	%rd182, %rd181, 12;
	add.s64 	%rd183, %rd15, %rd182;
	ld.local.u32 	%r15572, [%rd183];
	xor.b32  	%r15573, %r15572, %r1225;
	and.b32  	%r15574, %r1192, %r15573;
	xor.b32  	%r1241, %r15574, %r1225;
	shr.u32 	%r15575, %r1240, 4;
	xor.b32  	%r1242, %r15575, %r1240;
	shr.u32 	%r15576, %r1242, 24;
	and.b32  	%r1243, %r15576, 15;
	shf.r.wrap.b32 	%r15577, %r1240, %r1240, %r1243;
	xor.b32  	%r1244, %r15577, %r1228;
	shr.u32 	%r15578, %r1244, 16;
	xor.b32  	%r15579, %r15578, %r1244;
	shr.u32 	%r15580, %r15579, 12;
	shr.u32 	%r15581, %r15579, 4;
	shr.u32 	%r15582, %r15579, 8;
	xor.b32  	%r15583, %r15581, %r15580;
	xor.b32  	%r15584, %r15583, %r15582;
	xor.b32  	%r15585, %r15584, %r15579;
	shr.u32 	%r15586, %r15585, 2;
	xor.b32  	%r15587, %r15586, %r15585;
	cvt.u16.u32 	%rs294, %r15587;
	and.b16  	%rs293, %rs294, 3;
	setp.gt.s16 	%p440, %rs293, 1;
	@%p440 bra 	$L__BB0_1026;
	setp.eq.s16 	%p442, %rs293, 0;
	@%p442 bra 	$L__BB0_1029;
	not.b32 	%r15602, %r1240;
	shr.u32 	%r15603, %r1242, 16;
	and.b32  	%r15604, %r15603, 15;
	add.s32 	%r15605, %r15604, 1;
	shr.u32 	%r15606, %r15602, %r15605;
	xor.b32  	%r15607, %r15604, 31;
	shl.b32 	%r15608, %r15602, %r15607;
	or.b32  	%r15609, %r15606, %r15608;
	add.s32 	%r56132, %r15609, %r56130;
	bra.uni 	$L__BB0_1030;
$L__BB0_1026:
	setp.eq.s16 	%p441, %rs293, 2;
	@%p441 bra 	$L__BB0_1028;
	and.b32  	%r15588, %r1242, 15;
	add.s32 	%r15589, %r15588, 1;
	shr.u32 	%r15590, %r1240, %r15589;
	xor.b32  	%r15591, %r15588, 31;
	shl.b32 	%r15592, %r1240, %r15591;
	or.b32  	%r15593, %r15590, %r15592;
	xor.b32  	%r56132, %r15593, %r56130;
	bra.uni 	$L__BB0_1030;
$L__BB0_1028:
	not.b32 	%r15594, %r1240;
	shr.u32 	%r15595, %r1242, 8;
	and.b32  	%r15596, %r15595, 15;
	add.s32 	%r15597, %r15596, 1;
	shr.u32 	%r15598, %r15594, %r15597;
	xor.b32  	%r15599, %r15596, 31;
	shl.b32 	%r15600, %r15594, %r15599;
	or.b32  	%r15601, %r15598, %r15600;
	and.b32  	%r56132, %r15601, %r56130;
	bra.uni 	$L__BB0_1030;
$L__BB0_1029:
	add.s32 	%r15610, %r1243, 1;
	shr.u32 	%r15611, %r1240, %r15610;
	xor.b32  	%r15612, %r1243, 31;
	shl.b32 	%r15613, %r1240, %r15612;
	or.b32  	%r15614, %r15611, %r15613;
	xor.b32  	%r56132, %r15614, %r56130;
$L__BB0_1030:
	xor.b32  	%r1250, %r56132, %r1244;
	shr.u32 	%r15615, %r1250, 16;
	xor.b32  	%r15616, %r15615, %r1250;
	shr.u32 	%r15617, %r15616, 12;
	shr.u32 	%r15618, %r15616, 4;
	shr.u32 	%r15619, %r15616, 8;
	xor.b32  	%r15620, %r15618, %r15617;
	xor.b32  	%r15621, %r15620, %r15619;
	xor.b32  	%r15622, %r15621, %r15616;
	shr.u32 	%r15623, %r15622, 2;
	xor.b32  	%r15624, %r15623, %r15622;
	cvt.u16.u32 	%rs296, %r15624;
	and.b16  	%rs295, %rs296, 3;
	setp.gt.s16 	%p443, %rs295, 1;
	@%p443 bra 	$L__BB0_1033;
	setp.eq.s16 	%p445, %rs295, 0;
	@%p445 bra 	$L__BB0_1036;
	not.b32 	%r15633, %r1240;
	shr.u32 	%r15634, %r1242, 16;
	and.b32  	%r15635, %r15634, 15;
	add.s32 	%r15636, %r15635, 2;
	shf.r.wrap.b32 	%r15637, %r15633, %r15633, %r15636;
	add.s32 	%r56133, %r15637, %r56131;
	bra.uni 	$L__BB0_1037;
$L__BB0_1033:
	setp.eq.s16 	%p444, %rs295, 2;
	@%p444 bra 	$L__BB0_1035;
	and.b32  	%r15625, %r1242, 15;
	add.s32 	%r15626, %r15625, 2;
	shf.r.wrap.b32 	%r15627, %r1240, %r1240, %r15626;
	xor.b32  	%r56133, %r15627, %r56131;
	bra.uni 	$L__BB0_1037;
$L__BB0_1035:
	not.b32 	%r15628, %r1240;
	shr.u32 	%r15629, %r1242, 8;
	and.b32  	%r15630, %r15629, 15;
	add.s32 	%r15631, %r15630, 2;
	shf.r.wrap.b32 	%r15632, %r15628, %r15628, %r15631;
	and.b32  	%r56133, %r15632, %r56131;
	bra.uni 	$L__BB0_1037;
$L__BB0_1036:
	add.s32 	%r15638, %r1243, 2;
	shf.r.wrap.b32 	%r15639, %r1240, %r1240, %r15638;
	xor.b32  	%r56133, %r15639, %r56131;
$L__BB0_1037:
	add.s32 	%r15640, %r1250, %r56133;
	xor.b32  	%r1256, %r1240, %r15640;
	shr.u32 	%r15641, %r1240, 8;
	and.b32  	%r15642, %r15641, 31;
	mov.b32 	%r15643, 1;
	shl.b32 	%r15644, %r15643, %r15642;
	not.b32 	%r15645, %r15644;
	and.b32  	%r15646, %r1192, %r15645;
	or.b32  	%r15647, %r15644, %r1192;
	xor.b32  	%r15648, %r15644, %r1192;
	st.local.v4.u32 	[%rd14], {%r1192, %r15646, %r15647, %r15648};
	shl.b32 	%r15649, %r1240, 2;
	cvt.u64.u32 	%rd184, %r15649;
	and.b64  	%rd185, %rd184, 12;
	add.s64 	%rd186, %rd14, %rd185;
	ld.local.u32 	%r15650, [%rd186];
	shf.l.wrap.b32 	%r15651, %r15650, %r15650, 26;
	shf.l.wrap.b32 	%r15652, %r15650, %r15650, 21;
	xor.b32  	%r15653, %r15651, %r15652;
	shf.l.wrap.b32 	%r15654, %r15650, %r15650, 7;
	xor.b32  	%r15655, %r15653, %r15654;
	ld.const.u32 	%r15656, [hefty_gpu_blockHeader+24];
	add.s32 	%r15657, %r1209, %r15656;
	add.s32 	%r15658, %r15657, %r733;
	add.s32 	%r15659, %r15658, %r1241;
	add.s32 	%r1261, %r15659, %r15655;
	shr.u32 	%r15660, %r1256, 4;
	xor.b32  	%r1262, %r15660, %r1256;
	shr.u32 	%r15661, %r1262, 24;
	and.b32  	%r1263, %r15661, 15;
	shf.r.wrap.b32 	%r15662, %r1256, %r1256, %r1263;
	xor.b32  	%r1264, %r15662, %r1244;
	shr.u32 	%r15663, %r1264, 16;
	xor.b32  	%r15664, %r15663, %r1264;
	shr.u32 	%r15665, %r15664, 12;
	shr.u32 	%r15666, %r15664, 4;
	shr.u32 	%r15667, %r15664, 8;
	xor.b32  	%r15668, %r15666, %r15665;
	xor.b32  	%r15669, %r15668, %r15667;
	xor.b32  	%r15670, %r15669, %r15664;
	shr.u32 	%r15671, %r15670, 2;
	xor.b32  	%r15672, %r15671, %r15670;
	cvt.u16.u32 	%rs298, %r15672;
	and.b16  	%rs297, %rs298, 3;
	setp.gt.s16 	%p446, %rs297, 1;
	@%p446 bra 	$L__BB0_1040;
	setp.eq.s16 	%p448, %rs297, 0;
	@%p448 bra 	$L__BB0_1043;
	not.b32 	%r15687, %r1256;
	shr.u32 	%r15688, %r1262, 16;
	and.b32  	%r15689, %r15688, 15;
	add.s32 	%r15690, %r15689, 1;
	shr.u32 	%r15691, %r15687, %r15690;
	xor.b32  	%r15692, %r15689, 31;
	shl.b32 	%r15693, %r15687, %r15692;
	or.b32  	%r15694, %r15691, %r15693;
	add.s32 	%r56134, %r15694, %r56132;
	bra.uni 	$L__BB0_1044;
$L__BB0_1040:
	setp.eq.s16 	%p447, %rs297, 2;
	@%p447 bra 	$L__BB0_1042;
	and.b32  	%r15673, %r1262, 15;
	add.s32 	%r15674, %r15673, 1;
	shr.u32 	%r15675, %r1256, %r15674;
	xor.b32  	%r15676, %r15673, 31;
	shl.b32 	%r15677, %r1256, %r15676;
	or.b32  	%r15678, %r15675, %r15677;
	xor.b32  	%r56134, %r15678, %r56132;
	bra.uni 	$L__BB0_1044;
$L__BB0_1042:
	not.b32 	%r15679, %r1256;
	shr.u32 	%r15680, %r1262, 8;
	and.b32  	%r15681, %r15680, 15;
	add.s32 	%r15682, %r15681, 1;
	shr.u32 	%r15683, %r15679, %r15682;
	xor.b32  	%r15684, %r15681, 31;
	shl.b32 	%r15685, %r15679, %r15684;
	or.b32  	%r15686, %r15683, %r15685;
	and.b32  	%r56134, %r15686, %r56132;
	bra.uni 	$L__BB0_1044;
$L__BB0_1043:
	add.s32 	%r15695, %r1263, 1;
	shr.u32 	%r15696, %r1256, %r15695;
	xor.b32  	%r15697, %r1263, 31;
	shl.b32 	%r15698, %r1256, %r15697;
	or.b32  	%r15699, %r15696, %r15698;
	xor.b32  	%r56134, %r15699, %r56132;
$L__BB0_1044:
	xor.b32  	%r1270, %r56134, %r1264;
	shr.u32 	%r15700, %r1270, 16;
	xor.b32  	%r15701, %r15700, %r1270;
	shr.u32 	%r15702, %r15701, 12;
	shr.u32 	%r15703, %r15701, 4;
	shr.u32 	%r15704, %r15701, 8;
	xor.b32  	%r15705, %r15703, %r15702;
	xor.b32  	%r15706, %r15705, %r15704;
	xor.b32  	%r15707, %r15706, %r15701;
	shr.u32 	%r15708, %r15707, 2;
	xor.b32  	%r15709, %r15708, %r15707;
	cvt.u16.u32 	%rs300, %r15709;
	and.b16  	%rs299, %rs300, 3;
	setp.gt.s16 	%p449, %rs299, 1;
	@%p449 bra 	$L__BB0_1047;
	setp.eq.s16 	%p451, %rs299, 0;
	@%p451 bra 	$L__BB0_1050;
	not.b32 	%r15718, %r1256;
	shr.u32 	%r15719, %r1262, 16;
	and.b32  	%r15720, %r15719, 15;
	add.s32 	%r15721, %r15720, 2;
	shf.r.wrap.b32 	%r15722, %r15718, %r15718, %r15721;
	add.s32 	%r56135, %r15722, %r56133;
	bra.uni 	$L__BB0_1051;
$L__BB0_1047:
	setp.eq.s16 	%p450, %rs299, 2;
	@%p450 bra 	$L__BB0_1049;
	and.b32  	%r15710, %r1262, 15;
	add.s32 	%r15711, %r15710, 2;
	shf.r.wrap.b32 	%r15712, %r1256, %r1256, %r15711;
	xor.b32  	%r56135, %r15712, %r56133;
	bra.uni 	$L__BB0_1051;
$L__BB0_1049:
	not.b32 	%r15713, %r1256;
	shr.u32 	%r15714, %r1262, 8;
	and.b32  	%r15715, %r15714, 15;
	add.s32 	%r15716, %r15715, 2;
	shf.r.wrap.b32 	%r15717, %r15713, %r15713, %r15716;
	and.b32  	%r56135, %r15717, %r56133;
	bra.uni 	$L__BB0_1051;
$L__BB0_1050:
	add.s32 	%r15723, %r1263, 2;
	shf.r.wrap.b32 	%r15724, %r1256, %r1256, %r15723;
	xor.b32  	%r56135, %r15724, %r56133;
$L__BB0_1051:
	add.s32 	%r15725, %r1270, %r56135;
	xor.b32  	%r1276, %r1256, %r15725;
	shr.u32 	%r15726, %r1256, 8;
	and.b32  	%r15727, %r15726, 31;
	mov.b32 	%r15728, 1;
	shl.b32 	%r15729, %r15728, %r15727;
	not.b32 	%r15730, %r15729;
	and.b32  	%r15731, %r885, %r15730;
	or.b32  	%r15732, %r15729, %r885;
	xor.b32  	%r15733, %r15729, %r885;
	st.local.v4.u32 	[%rd13], {%r885, %r15731, %r15732, %r15733};
	shl.b32 	%r15734, %r1256, 2;
	cvt.u64.u32 	%rd187, %r15734;
	and.b64  	%rd188, %rd187, 12;
	add.s64 	%rd189, %rd13, %rd188;
	ld.local.u32 	%r1277, [%rd189];
	shr.u32 	%r15735, %r1276, 4;
	xor.b32  	%r1278, %r15735, %r1276;
	shr.u32 	%r15736, %r1278, 24;
	and.b32  	%r1279, %r15736, 15;
	shf.r.wrap.b32 	%r15737, %r1276, %r1276, %r1279;
	xor.b32  	%r1280, %r15737, %r1264;
	shr.u32 	%r15738, %r1280, 16;
	xor.b32  	%r15739, %r15738, %r1280;
	shr.u32 	%r15740, %r15739, 12;
	shr.u32 	%r15741, %r15739, 4;
	shr.u32 	%r15742, %r15739, 8;
	xor.b32  	%r15743, %r15741, %r15740;
	xor.b32  	%r15744, %r15743, %r15742;
	xor.b32  	%r15745, %r15744, %r15739;
	shr.u32 	%r15746, %r15745, 2;
	xor.b32  	%r15747, %r15746, %r15745;
	cvt.u16.u32 	%rs302, %r15747;
	and.b16  	%rs301, %rs302, 3;
	setp.gt.s16 	%p452, %rs301, 1;
	@%p452 bra 	$L__BB0_1054;
	setp.eq.s16 	%p454, %rs301, 0;
	@%p454 bra 	$L__BB0_1057;
	not.b32 	%r15762, %r1276;
	shr.u32 	%r15763, %r1278, 16;
	and.b32  	%r15764, %r15763, 15;
	add.s32 	%r15765, %r15764, 1;
	shr.u32 	%r15766, %r15762, %r15765;
	xor.b32  	%r15767, %r15764, 31;
	shl.b32 	%r15768, %r15762, %r15767;
	or.b32  	%r15769, %r15766, %r15768;
	add.s32 	%r56136, %r15769, %r56134;
	bra.uni 	$L__BB0_1058;
$L__BB0_1054:
	setp.eq.s16 	%p453, %rs301, 2;
	@%p453 bra 	$L__BB0_1056;
	and.b32  	%r15748, %r1278, 15;
	add.s32 	%r15749, %r15748, 1;
	shr.u32 	%r15750, %r1276, %r15749;
	xor.b32  	%r15751, %r15748, 31;
	shl.b32 	%r15752, %r1276, %r15751;
	or.b32  	%r15753, %r15750, %r15752;
	xor.b32  	%r56136, %r15753, %r56134;
	bra.uni 	$L__BB0_1058;
$L__BB0_1056:
	not.b32 	%r15754, %r1276;
	shr.u32 	%r15755, %r1278, 8;
	and.b32  	%r15756, %r15755, 15;
	add.s32 	%r15757, %r15756, 1;
	shr.u32 	%r15758, %r15754, %r15757;
	xor.b32  	%r15759, %r15756, 31;
	shl.b32 	%r15760, %r15754, %r15759;
	or.b32  	%r15761, %r15758, %r15760;
	and.b32  	%r56136, %r15761, %r56134;
	bra.uni 	$L__BB0_1058;
$L__BB0_1057:
	add.s32 	%r15770, %r1279, 1;
	shr.u32 	%r15771, %r1276, %r15770;
	xor.b32  	%r15772, %r1279, 31;
	shl.b32 	%r15773, %r1276, %r15772;
	or.b32  	%r15774, %r15771, %r15773;
	xor.b32  	%r56136, %r15774, %r56134;
$L__BB0_1058:
	xor.b32  	%r1286, %r56136, %r1280;
	shr.u32 	%r15775, %r1286, 16;
	xor.b32  	%r15776, %r15775, %r1286;
	shr.u32 	%r15777, %r15776, 12;
	shr.u32 	%r15778, %r15776, 4;
	shr.u32 	%r15779, %r15776, 8;
	xor.b32  	%r15780, %r15778, %r15777;
	xor.b32  	%r15781, %r15780, %r15779;
	xor.b32  	%r15782, %r15781, %r15776;
	shr.u32 	%r15783, %r15782, 2;
	xor.b32  	%r15784, %r15783, %r15782;
	cvt.u16.u32 	%rs304, %r15784;
	and.b16  	%rs303, %rs304, 3;
	setp.gt.s16 	%p455, %rs303, 1;
	@%p455 bra 	$L__BB0_1061;
	setp.eq.s16 	%p457, %rs303, 0;
	@%p457 bra 	$L__BB0_1064;
	not.b32 	%r15793, %r1276;
	shr.u32 	%r15794, %r1278, 16;
	and.b32  	%r15795, %r15794, 15;
	add.s32 	%r15796, %r15795, 2;
	shf.r.wrap.b32 	%r15797, %r15793, %r15793, %r15796;
	add.s32 	%r56137, %r15797, %r56135;
	bra.uni 	$L__BB0_1065;
$L__BB0_1061:
	setp.eq.s16 	%p456, %rs303, 2;
	@%p456 bra 	$L__BB0_1063;
	and.b32  	%r15785, %r1278, 15;
	add.s32 	%r15786, %r15785, 2;
	shf.r.wrap.b32 	%r15787, %r1276, %r1276, %r15786;
	xor.b32  	%r56137, %r15787, %r56135;
	bra.uni 	$L__BB0_1065;
$L__BB0_1063:
	not.b32 	%r15788, %r1276;
	shr.u32 	%r15789, %r1278, 8;
	and.b32  	%r15790, %r15789, 15;
	add.s32 	%r15791, %r15790, 2;
	shf.r.wrap.b32 	%r15792, %r15788, %r15788, %r15791;
	and.b32  	%r56137, %r15792, %r56135;
	bra.uni 	$L__BB0_1065;
$L__BB0_1064:
	add.s32 	%r15798, %r1279, 2;
	shf.r.wrap.b32 	%r15799, %r1276, %r1276, %r15798;
	xor.b32  	%r56137, %r15799, %r56135;
$L__BB0_1065:
	add.s32 	%r15800, %r1286, %r56137;
	xor.b32  	%r1292, %r1276, %r15800;
	shr.u32 	%r15801, %r1276, 8;
	and.b32  	%r15802, %r15801, 31;
	mov.b32 	%r15803, 1;
	shl.b32 	%r15804, %r15803, %r15802;
	not.b32 	%r15805, %r15804;
	and.b32  	%r15806, %r1038, %r15805;
	or.b32  	%r15807, %r15804, %r1038;
	xor.b32  	%r15808, %r15804, %r1038;
	st.local.v4.u32 	[%rd12], {%r1038, %r15806, %r15807, %r15808};
	shl.b32 	%r15809, %r1276, 2;
	cvt.u64.u32 	%rd190, %r15809;
	and.b64  	%rd191, %rd190, 12;
	add.s64 	%rd192, %rd12, %rd191;
	ld.local.u32 	%r1293, [%rd192];
	shr.u32 	%r15810, %r1292, 4;
	xor.b32  	%r1294, %r15810, %r1292;
	shr.u32 	%r15811, %r1294, 24;
	and.b32  	%r1295, %r15811, 15;
	shf.r.wrap.b32 	%r15812, %r1292, %r1292, %r1295;
	xor.b32  	%r1296, %r15812, %r1280;
	shr.u32 	%r15813, %r1296, 16;
	xor.b32  	%r15814, %r15813, %r1296;
	shr.u32 	%r15815, %r15814, 12;
	shr.u32 	%r15816, %r15814, 4;
	shr.u32 	%r15817, %r15814, 8;
	xor.b32  	%r15818, %r15816, %r15815;
	xor.b32  	%r15819, %r15818, %r15817;
	xor.b32  	%r15820, %r15819, %r15814;
	shr.u32 	%r15821, %r15820, 2;
	xor.b32  	%r15822, %r15821, %r15820;
	cvt.u16.u32 	%rs306, %r15822;
	and.b16  	%rs305, %rs306, 3;
	setp.gt.s16 	%p458, %rs305, 1;
	@%p458 bra 	$L__BB0_1068;
	setp.eq.s16 	%p460, %rs305, 0;
	@%p460 bra 	$L__BB0_1071;
	not.b32 	%r15837, %r1292;
	shr.u32 	%r15838, %r1294, 16;
	and.b32  	%r15839, %r15838, 15;
	add.s32 	%r15840, %r15839, 1;
	shr.u32 	%r15841, %r15837, %r15840;
	xor.b32  	%r15842, %r15839, 31;
	shl.b32 	%r15843, %r15837, %r15842;
	or.b32  	%r15844, %r15841, %r15843;
	add.s32 	%r56138, %r15844, %r56136;
	bra.uni 	$L__BB0_1072;
$L__BB0_1068:
	setp.eq.s16 	%p459, %rs305, 2;
	@%p459 bra 	$L__BB0_1070;
	and.b32  	%r15823, %r1294, 15;
	add.s32 	%r15824, %r15823, 1;
	shr.u32 	%r15825, %r1292, %r15824;
	xor.b32  	%r15826, %r15823, 31;
	shl.b32 	%r15827, %r1292, %r15826;
	or.b32  	%r15828, %r15825, %r15827;
	xor.b32  	%r56138, %r15828, %r56136;
	bra.uni 	$L__BB0_1072;
$L__BB0_1070:
	not.b32 	%r15829, %r1292;
	shr.u32 	%r15830, %r1294, 8;
	and.b32  	%r15831, %r15830, 15;
	add.s32 	%r15832, %r15831, 1;
	shr.u32 	%r15833, %r15829, %r15832;
	xor.b32  	%r15834, %r15831, 31;
	shl.b32 	%r15835, %r15829, %r15834;
	or.b32  	%r15836, %r15833, %r15835;
	and.b32  	%r56138, %r15836, %r56136;
	bra.uni 	$L__BB0_1072;
$L__BB0_1071:
	add.s32 	%r15845, %r1295, 1;
	shr.u32 	%r15846, %r1292, %r15845;
	xor.b32  	%r15847, %r1295, 31;
	shl.b32 	%r15848, %r1292, %r15847;
	or.b32  	%r15849, %r15846, %r15848;
	xor.b32  	%r56138, %r15849, %r56136;
$L__BB0_1072:
	xor.b32  	%r1302, %r56138, %r1296;
	shr.u32 	%r15850, %r1302, 16;
	xor.b32  	%r15851, %r15850, %r1302;
	shr.u32 	%r15852, %r15851, 12;
	shr.u32 	%r15853, %r15851, 4;
	shr.u32 	%r15854, %r15851, 8;
	xor.b32  	%r15855, %r15853, %r15852;
	xor.b32  	%r15856, %r15855, %r15854;
	xor.b32  	%r15857, %r15856, %r15851;
	shr.u32 	%r15858, %r15857, 2;
	xor.b32  	%r15859, %r15858, %r15857;
	cvt.u16.u32 	%rs308, %r15859;
	and.b16  	%rs307, %rs308, 3;
	setp.gt.s16 	%p461, %rs307, 1;
	@%p461 bra 	$L__BB0_1075;
	setp.eq.s16 	%p463, %rs307, 0;
	@%p463 bra 	$L__BB0_1078;
	not.b32 	%r15868, %r1292;
	shr.u32 	%r15869, %r1294, 16;
	and.b32  	%r15870, %r15869, 15;
	add.s32 	%r15871, %r15870, 2;
	shf.r.wrap.b32 	%r15872, %r15868, %r15868, %r15871;
	add.s32 	%r56139, %r15872, %r56137;
	bra.uni 	$L__BB0_1079;
$L__BB0_1075:
	setp.eq.s16 	%p462, %rs307, 2;
	@%p462 bra 	$L__BB0_1077;
	and.b32  	%r15860, %r1294, 15;
	add.s32 	%r15861, %r15860, 2;
	shf.r.wrap.b32 	%r15862, %r1292, %r1292, %r15861;
	xor.b32  	%r56139, %r15862, %r56137;
	bra.uni 	$L__BB0_1079;
$L__BB0_1077:
	not.b32 	%r15863, %r1292;
	shr.u32 	%r15864, %r1294, 8;
	and.b32  	%r15865, %r15864, 15;
	add.s32 	%r15866, %r15865, 2;
	shf.r.wrap.b32 	%r15867, %r15863, %r15863, %r15866;
	and.b32  	%r56139, %r15867, %r56137;
	bra.uni 	$L__BB0_1079;
$L__BB0_1078:
	add.s32 	%r15873, %r1295, 2;
	shf.r.wrap.b32 	%r15874, %r1292, %r1292, %r15873;
	xor.b32  	%r56139, %r15874, %r56137;
$L__BB0_1079:
	add.s32 	%r15875, %r1302, %r56139;
	xor.b32  	%r1308, %r1292, %r15875;
	shr.u32 	%r15876, %r1292, 8;
	and.b32  	%r15877, %r15876, 31;
	mov.b32 	%r15878, 1;
	shl.b32 	%r15879, %r15878, %r15877;
	not.b32 	%r15880, %r15879;
	and.b32  	%r15881, %r1191, %r15880;
	or.b32  	%r15882, %r15879, %r1191;
	xor.b32  	%r15883, %r15879, %r1191;
	st.local.v4.u32 	[%rd11], {%r1191, %r15881, %r15882, %r15883};
	shl.b32 	%r15884, %r1292, 2;
	cvt.u64.u32 	%rd193, %r15884;
	and.b64  	%rd194, %rd193, 12;
	add.s64 	%rd195, %rd11, %rd194;
	ld.local.u32 	%r15885, [%rd195];
	or.b32  	%r15886, %r1293, %r1277;
	and.b32  	%r15887, %r15885, %r15886;
	and.b32  	%r15888, %r1293, %r1277;
	or.b32  	%r1313, %r15887, %r15888;
	shr.u32 	%r15889, %r1308, 4;
	xor.b32  	%r1314, %r15889, %r1308;
	shr.u32 	%r15890, %r1314, 24;
	and.b32  	%r1315, %r15890, 15;
	shf.r.wrap.b32 	%r15891, %r1308, %r1308, %r1315;
	xor.b32  	%r1316, %r15891, %r1296;
	shr.u32 	%r15892, %r1316, 16;
	xor.b32  	%r15893, %r15892, %r1316;
	shr.u32 	%r15894, %r15893, 12;
	shr.u32 	%r15895, %r15893, 4;
	shr.u32 	%r15896, %r15893, 8;
	xor.b32  	%r15897, %r15895, %r15894;
	xor.b32  	%r15898, %r15897, %r15896;
	xor.b32  	%r15899, %r15898, %r15893;
	shr.u32 	%r15900, %r15899, 2;
	xor.b32  	%r15901, %r15900, %r15899;
	cvt.u16.u32 	%rs310, %r15901;
	and.b16  	%rs309, %rs310, 3;
	setp.gt.s16 	%p464, %rs309, 1;
	@%p464 bra 	$L__BB0_1082;
	setp.eq.s16 	%p466, %rs309, 0;
	@%p466 bra 	$L__BB0_1085;
	not.b32 	%r15916, %r1308;
	shr.u32 	%r15917, %r1314, 16;
	and.b32  	%r15918, %r15917, 15;
	add.s32 	%r15919, %r15918, 1;
	shr.u32 	%r15920, %r15916, %r15919;
	xor.b32  	%r15921, %r15918, 31;
	shl.b32 	%r15922, %r15916, %r15921;
	or.b32  	%r15923, %r15920, %r15922;
	add.s32 	%r56140, %r15923, %r56138;
	bra.uni 	$L__BB0_1086;
$L__BB0_1082:
	setp.eq.s16 	%p465, %rs309, 2;
	@%p465 bra 	$L__BB0_1084;
	and.b32  	%r15902, %r1314, 15;
	add.s32 	%r15903, %r15902, 1;
	shr.u32 	%r15904, %r1308, %r15903;
	xor.b32  	%r15905, %r15902, 31;
	shl.b32 	%r15906, %r1308, %r15905;
	or.b32  	%r15907, %r15904, %r15906;
	xor.b32  	%r56140, %r15907, %r56138;
	bra.uni 	$L__BB0_1086;
$L__BB0_1084:
	not.b32 	%r15908, %r1308;
	shr.u32 	%r15909, %r1314, 8;
	and.b32  	%r15910, %r15909, 15;
	add.s32 	%r15911, %r15910, 1;
	shr.u32 	%r15912, %r15908, %r15911;
	xor.b32  	%r15913, %r15910, 31;
	shl.b32 	%r15914, %r15908, %r15913;
	or.b32  	%r15915, %r15912, %r15914;
	and.b32  	%r56140, %r15915, %r56138;
	bra.uni 	$L__BB0_1086;
$L__BB0_1085:
	add.s32 	%r15924, %r1315, 1;
	shr.u32 	%r15925, %r1308, %r15924;
	xor.b32  	%r15926, %r1315, 31;
	shl.b32 	%r15927, %r1308, %r15926;
	or.b32  	%r15928, %r15925, %r15927;
	xor.b32  	%r56140, %r15928, %r56138;
$L__BB0_1086:
	xor.b32  	%r1322, %r56140, %r1316;
	shr.u32 	%r15929, %r1322, 16;
	xor.b32  	%r15930, %r15929, %r1322;
	shr.u32 	%r15931, %r15930, 12;
	shr.u32 	%r15932, %r15930, 4;
	shr.u32 	%r15933, %r15930, 8;
	xor.b32  	%r15934, %r15932, %r15931;
	xor.b32  	%r15935, %r15934, %r15933;
	xor.b32  	%r15936, %r15935, %r15930;
	shr.u32 	%r15937, %r15936, 2;
	xor.b32  	%r15938, %r15937, %r15936;
	cvt.u16.u32 	%rs312, %r15938;
	and.b16  	%rs311, %rs312, 3;
	setp.gt.s16 	%p467, %rs311, 1;
	@%p467 bra 	$L__BB0_1089;
	setp.eq.s16 	%p469, %rs311, 0;
	@%p469 bra 	$L__BB0_1092;
	not.b32 	%r15947, %r1308;
	shr.u32 	%r15948, %r1314, 16;
	and.b32  	%r15949, %r15948, 15;
	add.s32 	%r15950, %r15949, 2;
	shf.r.wrap.b32 	%r15951, %r15947, %r15947, %r15950;
	add.s32 	%r56141, %r15951, %r56139;
	bra.uni 	$L__BB0_1093;
$L__BB0_1089:
	setp.eq.s16 	%p468, %rs311, 2;
	@%p468 bra 	$L__BB0_1091;
	and.b32  	%r15939, %r1314, 15;
	add.s32 	%r15940, %r15939, 2;
	shf.r.wrap.b32 	%r15941, %r1308, %r1308, %r15940;
	xor.b32  	%r56141, %r15941, %r56139;
	bra.uni 	$L__BB0_1093;
$L__BB0_1091:
	not.b32 	%r15942, %r1308;
	shr.u32 	%r15943, %r1314, 8;
	and.b32  	%r15944, %r15943, 15;
	add.s32 	%r15945, %r15944, 2;
	shf.r.wrap.b32 	%r15946, %r15942, %r15942, %r15945;
	and.b32  	%r56141, %r15946, %r56139;
	bra.uni 	$L__BB0_1093;
$L__BB0_1092:
	add.s32 	%r15952, %r1315, 2;
	shf.r.wrap.b32 	%r15953, %r1308, %r1308, %r15952;
	xor.b32  	%r56141, %r15953, %r56139;
$L__BB0_1093:
	add.s32 	%r15954, %r1322, %r56141;
	xor.b32  	%r1328, %r1308, %r15954;
	shr.u32 	%r15955, %r1308, 8;
	and.b32  	%r15956, %r15955, 31;
	mov.b32 	%r15957, 1;
	shl.b32 	%r15958, %r15957, %r15956;
	not.b32 	%r15959, %r15958;
	and.b32  	%r15960, %r1191, %r15959;
	or.b32  	%r15961, %r15958, %r1191;
	xor.b32  	%r15962, %r15958, %r1191;
	st.local.v4.u32 	[%rd10], {%r1191, %r15960, %r15961, %r15962};
	shl.b32 	%r15963, %r1308, 2;
	cvt.u64.u32 	%rd196, %r15963;
	and.b64  	%rd197, %rd196, 12;
	add.s64 	%rd198, %rd10, %rd197;
	ld.local.u32 	%r1329, [%rd198];
	shr.u32 	%r15964, %r1328, 4;
	xor.b32  	%r1330, %r15964, %r1328;
	shr.u32 	%r15965, %r1330, 24;
	and.b32  	%r1331, %r15965, 15;
	shf.r.wrap.b32 	%r15966, %r1328, %r1328, %r1331;
	xor.b32  	%r1332, %r15966, %r1316;
	shr.u32 	%r15967, %r1332, 16;
	xor.b32  	%r15968, %r15967, %r1332;
	shr.u32 	%r15969, %r15968, 12;
	shr.u32 	%r15970, %r15968, 4;
	shr.u32 	%r15971, %r15968, 8;
	xor.b32  	%r15972, %r15970, %r15969;
	xor.b32  	%r15973, %r15972, %r15971;
	xor.b32  	%r15974, %r15973, %r15968;
	shr.u32 	%r15975, %r15974, 2;
	xor.b32  	%r15976, %r15975, %r15974;
	cvt.u16.u32 	%rs314, %r15976;
	and.b16  	%rs313, %rs314, 3;
	setp.gt.s16 	%p470, %rs313, 1;
	@%p470 bra 	$L__BB0_1096;
	setp.eq.s16 	%p472, %rs313, 0;
	@%p472 bra 	$L__BB0_1099;
	not.b32 	%r15991, %r1328;
	shr.u32 	%r15992, %r1330, 16;
	and.b32  	%r15993, %r15992, 15;
	add.s32 	%r15994, %r15993, 1;
	shr.u32 	%r15995, %r15991, %r15994;
	xor.b32  	%r15996, %r15993, 31;
	shl.b32 	%r15997, %r15991, %r15996;
	or.b32  	%r15998, %r15995, %r15997;
	add.s32 	%r56142, %r15998, %r56140;
	bra.uni 	$L__BB0_1100;
$L__BB0_1096:
	setp.eq.s16 	%p471, %rs313, 2;
	@%p471 bra 	$L__BB0_1098;
	and.b32  	%r15977, %r1330, 15;
	add.s32 	%r15978, %r15977, 1;
	shr.u32 	%r15979, %r1328, %r15978;
	xor.b32  	%r15980, %r15977, 31;
	shl.b32 	%r15981, %r1328, %r15980;
	or.b32  	%r15982, %r15979, %r15981;
	xor.b32  	%r56142, %r15982, %r56140;
	bra.uni 	$L__BB0_1100;
$L__BB0_1098:
	not.b32 	%r15983, %r1328;
	shr.u32 	%r15984, %r1330, 8;
	and.b32  	%r15985, %r15984, 15;
	add.s32 	%r15986, %r15985, 1;
	shr.u32 	%r15987, %r15983, %r15986;
	xor.b32  	%r15988, %r15985, 31;
	shl.b32 	%r15989, %r15983, %r15988;
	or.b32  	%r15990, %r15987, %r15989;
	and.b32  	%r56142, %r15990, %r56140;
	bra.uni 	$L__BB0_1100;
$L__BB0_1099:
	add.s32 	%r15999, %r1331, 1;
	shr.u32 	%r16000, %r1328, %r15999;
	xor.b32  	%r16001, %r1331, 31;
	shl.b32 	%r16002, %r1328, %r16001;
	or.b32  	%r16003, %r16000, %r16002;
	xor.b32  	%r56142, %r16003, %r56140;
$L__BB0_1100:
	xor.b32  	%r1338, %r56142, %r1332;
	shr.u32 	%r16004, %r1338, 16;
	xor.b32  	%r16005, %r16004, %r1338;
	shr.u32 	%r16006, %r16005, 12;
	shr.u32 	%r16007, %r16005, 4;
	shr.u32 	%r16008, %r16005, 8;
	xor.b32  	%r16009, %r16007, %r16006;
	xor.b32  	%r16010, %r16009, %r16008;
	xor.b32  	%r16011, %r16010, %r16005;
	shr.u32 	%r16012, %r16011, 2;
	xor.b32  	%r16013, %r16012, %r16011;
	cvt.u16.u32 	%rs316, %r16013;
	and.b16  	%rs315, %rs316, 3;
	setp.gt.s16 	%p473, %rs315, 1;
	@%p473 bra 	$L__BB0_1103;
	setp.eq.s16 	%p475, %rs315, 0;
	@%p475 bra 	$L__BB0_1106;
	not.b32 	%r16022, %r1328;
	shr.u32 	%r16023, %r1330, 16;
	and.b32  	%r16024, %r16023, 15;
	add.s32 	%r16025, %r16024, 2;
	shf.r.wrap.b32 	%r16026, %r16022, %r16022, %r16025;
	add.s32 	%r56143, %r16026, %r56141;
	bra.uni 	$L__BB0_1107;
$L__BB0_1103:
	setp.eq.s16 	%p474, %rs315, 2;
	@%p474 bra 	$L__BB0_1105;
	and.b32  	%r16014, %r1330, 15;
	add.s32 	%r16015, %r16014, 2;
	shf.r.wrap.b32 	%r16016, %r1328, %r1328, %r16015;
	xor.b32  	%r56143, %r16016, %r56141;
	bra.uni 	$L__BB0_1107;
$L__BB0_1105:
	not.b32 	%r16017, %r1328;
	shr.u32 	%r16018, %r1330, 8;
	and.b32  	%r16019, %r16018, 15;
	add.s32 	%r16020, %r16019, 2;
	shf.r.wrap.b32 	%r16021, %r16017, %r16017, %r16020;
	and.b32  	%r56143, %r16021, %r56141;
	bra.uni 	$L__BB0_1107;
$L__BB0_1106:
	add.s32 	%r16027, %r1331, 2;
	shf.r.wrap.b32 	%r16028, %r1328, %r1328, %r16027;
	xor.b32  	%r56143, %r16028, %r56141;
$L__BB0_1107:
	add.s32 	%r16029, %r1338, %r56143;
	xor.b32  	%r16030, %r1328, %r16029;
	shr.u32 	%r16031, %r1328, 8;
	and.b32  	%r16032, %r16031, 31;
	mov.b32 	%r16033, 1;
	shl.b32 	%r16034, %r16033, %r16032;
	not.b32 	%r16035, %r16034;
	and.b32  	%r16036, %r1261, %r16035;
	or.b32  	%r16037, %r16034, %r1261;
	xor.b32  	%r16038, %r16034, %r1261;
	st.local.v4.u32 	[%rd9], {%r1261, %r16036, %r16037, %r16038};
	shl.b32 	%r16039, %r1328, 2;
	cvt.u64.u32 	%rd199, %r16039;
	and.b64  	%rd200, %rd199, 12;
	add.s64 	%rd201, %rd9, %rd200;
	ld.local.u32 	%r16040, [%rd201];
	add.s32 	%r16041, %r1313, %r1261;
	shf.l.wrap.b32 	%r16042, %r1329, %r1329, 10;
	shf.l.wrap.b32 	%r16043, %r1329, %r1329, 19;
	shf.l.wrap.b32 	%r16044, %r1329, %r1329, 30;
	xor.b32  	%r16045, %r16044, %r16043;
	xor.b32  	%r16046, %r16045, %r16042;
	add.s32 	%r1344, %r16041, %r16046;
	add.s32 	%r1345, %r732, %r16040;
	xor.b32  	%r16047, %r885, %r16030;
	xor.b32  	%r1346, %r16047, %r886;
	shr.u32 	%r16048, %r1346, 4;
	xor.b32  	%r1347, %r16048, %r1346;
	shr.u32 	%r16049, %r1347, 24;
	and.b32  	%r1348, %r16049, 15;
	shf.r.wrap.b32 	%r16050, %r1346, %r1346, %r1348;
	xor.b32  	%r1349, %r16050, %r1332;
	shr.u32 	%r16051, %r1349, 16;
	xor.b32  	%r16052, %r16051, %r1349;
	shr.u32 	%r16053, %r16052, 12;
	shr.u32 	%r16054, %r16052, 4;
	shr.u32 	%r16055, %r16052, 8;
	xor.b32  	%r16056, %r16054, %r16053;
	xor.b32  	%r16057, %r16056, %r16055;
	xor.b32  	%r16058, %r16057, %r16052;
	shr.u32 	%r16059, %r16058, 2;
	xor.b32  	%r16060, %r16059, %r16058;
	cvt.u16.u32 	%rs318, %r16060;
	and.b16  	%rs317, %rs318, 3;
	setp.gt.s16 	%p476, %rs317, 1;
	@%p476 bra 	$L__BB0_1110;
	setp.eq.s16 	%p478, %rs317, 0;
	@%p478 bra 	$L__BB0_1113;
	not.b32 	%r16075, %r1346;
	shr.u32 	%r16076, %r1347, 16;
	and.b32  	%r16077, %r16076, 15;
	add.s32 	%r16078, %r16077, 1;
	shr.u32 	%r16079, %r16075, %r16078;
	xor.b32  	%r16080, %r16077, 31;
	shl.b32 	%r16081, %r16075, %r16080;
	or.b32  	%r16082, %r16079, %r16081;
	add.s32 	%r56144, %r16082, %r56142;
	bra.uni 	$L__BB0_1114;
$L__BB0_1110:
	setp.eq.s16 	%p477, %rs317, 2;
	@%p477 bra 	$L__BB0_1112;
	and.b32  	%r16061, %r1347, 15;
	add.s32 	%r16062, %r16061, 1;
	shr.u32 	%r16063, %r1346, %r16062;
	xor.b32  	%r16064, %r16061, 31;
	shl.b32 	%r16065, %r1346, %r16064;
	or.b32  	%r16066, %r16063, %r16065;
	xor.b32  	%r56144, %r16066, %r56142;
	bra.uni 	$L__BB0_1114;
$L__BB0_1112:
	not.b32 	%r16067, %r1346;
	shr.u32 	%r16068, %r1347, 8;
	and.b32  	%r16069, %r16068, 15;
	add.s32 	%r16070, %r16069, 1;
	shr.u32 	%r16071, %r16067, %r16070;
	xor.b32  	%r16072, %r16069, 31;
	shl.b32 	%r16073, %r16067, %r16072;
	or.b32  	%r16074, %r16071, %r16073;
	and.b32  	%r56144, %r16074, %r56142;
	bra.uni 	$L__BB0_1114;
$L__BB0_1113:
	add.s32 	%r16083, %r1348, 1;
	shr.u32 	%r16084, %r1346, %r16083;
	xor.b32  	%r16085, %r1348, 31;
	shl.b32 	%r16086, %r1346, %r16085;
	or.b32  	%r16087, %r16084, %r16086;
	xor.b32  	%r56144, %r16087, %r56142;
$L__BB0_1114:
	xor.b32  	%r1355, %r56144, %r1349;
	shr.u32 	%r16088, %r1355, 16;
	xor.b32  	%r16089, %r16088, %r1355;
	shr.u32 	%r16090, %r16089, 12;
	shr.u32 	%r16091, %r16089, 4;
	shr.u32 	%r16092, %r16089, 8;
	xor.b32  	%r16093, %r16091, %r16090;
	xor.b32  	%r16094, %r16093, %r16092;
	xor.b32  	%r16095, %r16094, %r16089;
	shr.u32 	%r16096, %r16095, 2;
	xor.b32  	%r16097, %r16096, %r16095;
	cvt.u16.u32 	%rs320, %r16097;
	and.b16  	%rs319, %rs320, 3;
	setp.gt.s16 	%p479, %rs319, 1;
	@%p479 bra 	$L__BB0_1117;
	setp.eq.s16 	%p481, %rs319, 0;
	@%p481 bra 	$L__BB0_1120;
	not.b32 	%r16106, %r1346;
	shr.u32 	%r16107, %r1347, 16;
	and.b32  	%r16108, %r16107, 15;
	add.s32 	%r16109, %r16108, 2;
	shf.r.wrap.b32 	%r16110, %r16106, %r16106, %r16109;
	add.s32 	%r56145, %r16110, %r56143;
	bra.uni 	$L__BB0_1121;
$L__BB0_1117:
	setp.eq.s16 	%p480, %rs319, 2;
	@%p480 bra 	$L__BB0_1119;
	and.b32  	%r16098, %r1347, 15;
	add.s32 	%r16099, %r16098, 2;
	shf.r.wrap.b32 	%r16100, %r1346, %r1346, %r16099;
	xor.b32  	%r56145, %r16100, %r56143;
	bra.uni 	$L__BB0_1121;
$L__BB0_1119:
	not.b32 	%r16101, %r1346;
	shr.u32 	%r16102, %r1347, 8;
	and.b32  	%r16103, %r16102, 15;
	add.s32 	%r16104, %r16103, 2;
	shf.r.wrap.b32 	%r16105, %r16101, %r16101, %r16104;
	and.b32  	%r56145, %r16105, %r56143;
	bra.uni 	$L__BB0_1121;
$L__BB0_1120:
	add.s32 	%r16111, %r1348, 2;
	shf.r.wrap.b32 	%r16112, %r1346, %r1346, %r16111;
	xor.b32  	%r56145, %r16112, %r56143;
$L__BB0_1121:
	add.s32 	%r16113, %r1355, %r56145;
	xor.b32  	%r1361, %r1346, %r16113;
	ld.const.u32 	%r1362, [hefty_gpu_constantTable+28];
	shr.u32 	%r16114, %r1361, 4;
	xor.b32  	%r1363, %r16114, %r1361;
	shr.u32 	%r16115, %r1363, 24;
	and.b32  	%r1364, %r16115, 15;
	shf.r.wrap.b32 	%r16116, %r1361, %r1361, %r1364;
	xor.b32  	%r1365, %r16116, %r1349;
	shr.u32 	%r16117, %r1365, 16;
	xor.b32  	%r16118, %r16117, %r1365;
	shr.u32 	%r16119, %r16118, 12;
	shr.u32 	%r16120, %r16118, 4;
	shr.u32 	%r16121, %r16118, 8;
	xor.b32  	%r16122, %r16120, %r16119;
	xor.b32  	%r16123, %r16122, %r16121;
	xor.b32  	%r16124, %r16123, %r16118;
	shr.u32 	%r16125, %r16124, 2;
	xor.b32  	%r16126, %r16125, %r16124;
	cvt.u16.u32 	%rs322, %r16126;
	and.b16  	%rs321, %rs322, 3;
	setp.gt.s16 	%p482, %rs321, 1;
	@%p482 bra 	$L__BB0_1124;
	setp.eq.s16 	%p484, %rs321, 0;
	@%p484 bra 	$L__BB0_1127;
	not.b32 	%r16141, %r1361;
	shr.u32 	%r16142, %r1363, 16;
	and.b32  	%r16143, %r16142, 15;
	add.s32 	%r16144, %r16143, 1;
	shr.u32 	%r16145, %r16141, %r16144;
	xor.b32  	%r16146, %r16143, 31;
	shl.b32 	%r16147, %r16141, %r16146;
	or.b32  	%r16148, %r16145, %r16147;
	add.s32 	%r56146, %r16148, %r56144;
	bra.uni 	$L__BB0_1128;
$L__BB0_1124:
	setp.eq.s16 	%p483, %rs321, 2;
	@%p483 bra 	$L__BB0_1126;
	and.b32  	%r16127, %r1363, 15;
	add.s32 	%r16128, %r16127, 1;
	shr.u32 	%r16129, %r1361, %r16128;
	xor.b32  	%r16130, %r16127, 31;
	shl.b32 	%r16131, %r1361, %r16130;
	or.b32  	%r16132, %r16129, %r16131;
	xor.b32  	%r56146, %r16132, %r56144;
	bra.uni 	$L__BB0_1128;
$L__BB0_1126:
	not.b32 	%r16133, %r1361;
	shr.u32 	%r16134, %r1363, 8;
	and.b32  	%r16135, %r16134, 15;
	add.s32 	%r16136, %r16135, 1;
	shr.u32 	%r16137, %r16133, %r16136;
	xor.b32  	%r16138, %r16135, 31;
	shl.b32 	%r16139, %r16133, %r16138;
	or.b32  	%r16140, %r16137, %r16139;
	and.b32  	%r56146, %r16140, %r56144;
	bra.uni 	$L__BB0_1128;
$L__BB0_1127:
	add.s32 	%r16149, %r1364, 1;
	shr.u32 	%r16150, %r1361, %r16149;
	xor.b32  	%r16151, %r1364, 31;
	shl.b32 	%r16152, %r1361, %r16151;
	or.b32  	%r16153, %r16150, %r16152;
	xor.b32  	%r56146, %r16153, %r56144;
$L__BB0_1128:
	xor.b32  	%r1371, %r56146, %r1365;
	shr.u32 	%r16154, %r1371, 16;
	xor.b32  	%r16155, %r16154, %r1371;
	shr.u32 	%r16156, %r16155, 12;
	shr.u32 	%r16157, %r16155, 4;
	shr.u32 	%r16158, %r16155, 8;
	xor.b32  	%r16159, %r16157, %r16156;
	xor.b32  	%r16160, %r16159, %r16158;
	xor.b32  	%r16161, %r16160, %r16155;
	shr.u32 	%r16162, %r16161, 2;
	xor.b32  	%r16163, %r16162, %r16161;
	cvt.u16.u32 	%rs324, %r16163;
	and.b16  	%rs323, %rs324, 3;
	setp.gt.s16 	%p485, %rs323, 1;
	@%p485 bra 	$L__BB0_1131;
	setp.eq.s16 	%p487, %rs323, 0;
	@%p487 bra 	$L__BB0_1134;
	not.b32 	%r16172, %r1361;
	shr.u32 	%r16173, %r1363, 16;
	and.b32  	%r16174, %r16173, 15;
	add.s32 	%r16175, %r16174, 2;
	shf.r.wrap.b32 	%r16176, %r16172, %r16172, %r16175;
	add.s32 	%r56147, %r16176, %r56145;
	bra.uni 	$L__BB0_1135;
$L__BB0_1131:
	setp.eq.s16 	%p486, %rs323, 2;
	@%p486 bra 	$L__BB0_1133;
	and.b32  	%r16164, %r1363, 15;
	add.s32 	%r16165, %r16164, 2;
	shf.r.wrap.b32 	%r16166, %r1361, %r1361, %r16165;
	xor.b32  	%r56147, %r16166, %r56145;
	bra.uni 	$L__BB0_1135;
$L__BB0_1133:
	not.b32 	%r16167, %r1361;
	shr.u32 	%r16168, %r1363, 8;
	and.b32  	%r16169, %r16168, 15;
	add.s32 	%r16170, %r16169, 2;
	shf.r.wrap.b32 	%r16171, %r16167, %r16167, %r16170;
	and.b32  	%r56147, %r16171, %r56145;
	bra.uni 	$L__BB0_1135;
$L__BB0_1134:
	add.s32 	%r16177, %r1364, 2;
	shf.r.wrap.b32 	%r16178, %r1361, %r1361, %r16177;
	xor.b32  	%r56147, %r16178, %r56145;
$L__BB0_1135:
	add.s32 	%r16179, %r1371, %r56147;
	xor.b32  	%r1377, %r1361, %r16179;
	shr.u32 	%r16180, %r1361, 8;
	and.b32  	%r16181, %r16180, 31;
	mov.b32 	%r16182, 1;
	shl.b32 	%r16183, %r16182, %r16181;
	not.b32 	%r16184, %r16183;
	and.b32  	%r16185, %r1039, %r16184;
	or.b32  	%r16186, %r16183, %r1039;
	xor.b32  	%r16187, %r16183, %r1039;
	st.local.v4.u32 	[%rd16], {%r1039, %r16185, %r16186, %r16187};
	shl.b32 	%r16188, %r1361, 2;
	cvt.u64.u32 	%rd202, %r16188;
	and.b64  	%rd203, %rd202, 12;
	add.s64 	%rd204, %rd16, %rd203;
	ld.local.u32 	%r1378, [%rd204];
	shr.u32 	%r16189, %r1377, 4;
	xor.b32  	%r1379, %r16189, %r1377;
	shr.u32 	%r16190, %r1379, 24;
	and.b32  	%r1380, %r16190, 15;
	shf.r.wrap.b32 	%r16191, %r1377, %r1377, %r1380;
	xor.b32  	%r1381, %r16191, %r1365;
	shr.u32 	%r16192, %r1381, 16;
	xor.b32  	%r16193, %r16192, %r1381;
	shr.u32 	%r16194, %r16193, 12;
	shr.u32 	%r16195, %r16193, 4;
	shr.u32 	%r16196, %r16193, 8;
	xor.b32  	%r16197, %r16195, %r16194;
	xor.b32  	%r16198, %r16197, %r16196;
	xor.b32  	%r16199, %r16198, %r16193;
	shr.u32 	%r16200, %r16199, 2;
	xor.b32  	%r16201, %r16200, %r16199;
	cvt.u16.u32 	%rs326, %r16201;
	and.b16  	%rs325, %rs326, 3;
	setp.gt.s16 	%p488, %rs325, 1;
	@%p488 bra 	$L__BB0_1138;
	setp.eq.s16 	%p490, %rs325, 0;
	@%p490 bra 	$L__BB0_1141;
	not.b32 	%r16216, %r1377;
	shr.u32 	%r16217, %r1379, 16;
	and.b32  	%r16218, %r16217, 15;
	add.s32 	%r16219, %r16218, 1;
	shr.u32 	%r16220, %r16216, %r16219;
	xor.b32  	%r16221, %r16218, 31;
	shl.b32 	%r16222, %r16216, %r16221;
	or.b32  	%r16223, %r16220, %r16222;
	add.s32 	%r56148, %r16223, %r56146;
	bra.uni 	$L__BB0_1142;
$L__BB0_1138:
	setp.eq.s16 	%p489, %rs325, 2;
	@%p489 bra 	$L__BB0_1140;
	and.b32  	%r16202, %r1379, 15;
	add.s32 	%r16203, %r16202, 1;
	shr.u32 	%r16204, %r1377, %r16203;
	xor.b32  	%r16205, %r16202, 31;
	shl.b32 	%r16206, %r1377, %r16205;
	or.b32  	%r16207, %r16204, %r16206;
	xor.b32  	%r56148, %r16207, %r56146;
	bra.uni 	$L__BB0_1142;
$L__BB0_1140:
	not.b32 	%r16208, %r1377;
	shr.u32 	%r16209, %r1379, 8;
	and.b32  	%r16210, %r16209, 15;
	add.s32 	%r16211, %r16210, 1;
	shr.u32 	%r16212, %r16208, %r16211;
	xor.b32  	%r16213, %r16210, 31;
	shl.b32 	%r16214, %r16208, %r16213;
	or.b32  	%r16215, %r16212, %r16214;
	and.b32  	%r56148, %r16215, %r56146;
	bra.uni 	$L__BB0_1142;
$L__BB0_1141:
	add.s32 	%r16224, %r1380, 1;
	shr.u32 	%r16225, %r1377, %r16224;
	xor.b32  	%r16226, %r1380, 31;
	shl.b32 	%r16227, %r1377, %r16226;
	or.b32  	%r16228, %r16225, %r16227;
	xor.b32  	%r56148, %r16228, %r56146;
$L__BB0_1142:
	xor.b32  	%r1387, %r56148, %r1381;
	shr.u32 	%r16229, %r1387, 16;
	xor.b32  	%r16230, %r16229, %r1387;
	shr.u32 	%r16231, %r16230, 12;
	shr.u32 	%r16232, %r16230, 4;
	shr.u32 	%r16233, %r16230, 8;
	xor.b32  	%r16234, %r16232, %r16231;
	xor.b32  	%r16235, %r16234, %r16233;
	xor.b32  	%r16236, %r16235, %r16230;
	shr.u32 	%r16237, %r16236, 2;
	xor.b32  	%r16238, %r16237, %r16236;
	cvt.u16.u32 	%rs328, %r16238;
	and.b16  	%rs327, %rs328, 3;
	setp.gt.s16 	%p491, %rs327, 1;
	@%p491 bra 	$L__BB0_1145;
	setp.eq.s16 	%p493, %rs327, 0;
	@%p493 bra 	$L__BB0_1148;
	not.b32 	%r16247, %r1377;
	shr.u32 	%r16248, %r1379, 16;
	and.b32  	%r16249, %r16248, 15;
	add.s32 	%r16250, %r16249, 2;
	shf.r.wrap.b32 	%r16251, %r16247, %r16247, %r16250;
	add.s32 	%r56149, %r16251, %r56147;
	bra.uni 	$L__BB0_1149;
$L__BB0_1145:
	setp.eq.s16 	%p492, %rs327, 2;
	@%p492 bra 	$L__BB0_1147;
	and.b32  	%r16239, %r1379, 15;
	add.s32 	%r16240, %r16239, 2;
	shf.r.wrap.b32 	%r16241, %r1377, %r1377, %r16240;
	xor.b32  	%r56149, %r16241, %r56147;
	bra.uni 	$L__BB0_1149;
$L__BB0_1147:
	not.b32 	%r16242, %r1377;
	shr.u32 	%r16243, %r1379, 8;
	and.b32  	%r16244, %r16243, 15;
	add.s32 	%r16245, %r16244, 2;
	shf.r.wrap.b32 	%r16246, %r16242, %r16242, %r16245;
	and.b32  	%r56149, %r16246, %r56147;
	bra.uni 	$L__BB0_1149;
$L__BB0_1148:
	add.s32 	%r16252, %r1380, 2;
	shf.r.wrap.b32 	%r16253, %r1377, %r1377, %r16252;
	xor.b32  	%r56149, %r16253, %r56147;
$L__BB0_1149:
	add.s32 	%r16254, %r1387, %r56149;
	xor.b32  	%r1393, %r1377, %r16254;
	shr.u32 	%r16255, %r1377, 8;
	and.b32  	%r16256, %r16255, 31;
	mov.b32 	%r16257, 1;
	shl.b32 	%r16258, %r16257, %r16256;
	not.b32 	%r16259, %r16258;
	and.b32  	%r16260, %r1192, %r16259;
	or.b32  	%r16261, %r16258, %r1192;
	xor.b32  	%r16262, %r16258, %r1192;
	st.local.v4.u32 	[%rd15], {%r1192, %r16260, %r16261, %r16262};
	shl.b32 	%r16263, %r1377, 2;
	cvt.u64.u32 	%rd205, %r16263;
	and.b64  	%rd206, %rd205, 12;
	add.s64 	%rd207, %rd15, %rd206;
	ld.local.u32 	%r16264, [%rd207];
	xor.b32  	%r16265, %r16264, %r1378;
	and.b32  	%r16266, %r1345, %r16265;
	xor.b32  	%r1394, %r16266, %r1378;
	shr.u32 	%r16267, %r1393, 4;
	xor.b32  	%r1395, %r16267, %r1393;
	shr.u32 	%r16268, %r1395, 24;
	and.b32  	%r1396, %r16268, 15;
	shf.r.wrap.b32 	%r16269, %r1393, %r1393, %r1396;
	xor.b32  	%r1397, %r16269, %r1381;
	shr.u32 	%r16270, %r1397, 16;
	xor.b32  	%r16271, %r16270, %r1397;
	shr.u32 	%r16272, %r16271, 12;
	shr.u32 	%r16273, %r16271, 4;
	shr.u32 	%r16274, %r16271, 8;
	xor.b32  	%r16275, %r16273, %r16272;
	xor.b32  	%r16276, %r16275, %r16274;
	xor.b32  	%r16277, %r16276, %r16271;
	shr.u32 	%r16278, %r16277, 2;
	xor.b32  	%r16279, %r16278, %r16277;
	cvt.u16.u32 	%rs330, %r16279;
	and.b16  	%rs329, %rs330, 3;
	setp.gt.s16 	%p494, %rs329, 1;
	@%p494 bra 	$L__BB0_1152;
	setp.eq.s16 	%p496, %rs329, 0;
	@%p496 bra 	$L__BB0_1155;
	not.b32 	%r16294, %r1393;
	shr.u32 	%r16295, %r1395, 16;
	and.b32  	%r16296, %r16295, 15;
	add.s32 	%r16297, %r16296, 1;
	shr.u32 	%r16298, %r16294, %r16297;
	xor.b32  	%r16299, %r16296, 31;
	shl.b32 	%r16300, %r16294, %r16299;
	or.b32  	%r16301, %r16298, %r16300;
	add.s32 	%r56150, %r16301, %r56148;
	bra.uni 	$L__BB0_1156;
$L__BB0_1152:
	setp.eq.s16 	%p495, %rs329, 2;
	@%p495 bra 	$L__BB0_1154;
	and.b32  	%r16280, %r1395, 15;
	add.s32 	%r16281, %r16280, 1;
	shr.u32 	%r16282, %r1393, %r16281;
	xor.b32  	%r16283, %r16280, 31;
	shl.b32 	%r16284, %r1393, %r16283;
	or.b32  	%r16285, %r16282, %r16284;
	xor.b32  	%r56150, %r16285, %r56148;
	bra.uni 	$L__BB0_1156;
$L__BB0_1154:
	not.b32 	%r16286, %r1393;
	shr.u32 	%r16287, %r1395, 8;
	and.b32  	%r16288, %r16287, 15;
	add.s32 	%r16289, %r16288, 1;
	shr.u32 	%r16290, %r16286, %r16289;
	xor.b32  	%r16291, %r16288, 31;
	shl.b32 	%r16292, %r16286, %r16291;
	or.b32  	%r16293, %r16290, %r16292;
	and.b32  	%r56150, %r16293, %r56148;
	bra.uni 	$L__BB0_1156;
$L__BB0_1155:
	add.s32 	%r16302, %r1396, 1;
	shr.u32 	%r16303, %r1393, %r16302;
	xor.b32  	%r16304, %r1396, 31;
	shl.b32 	%r16305, %r1393, %r16304;
	or.b32  	%r16306, %r16303, %r16305;
	xor.b32  	%r56150, %r16306, %r56148;
$L__BB0_1156:
	xor.b32  	%r1403, %r56150, %r1397;
	shr.u32 	%r16307, %r1403, 16;
	xor.b32  	%r16308, %r16307, %r1403;
	shr.u32 	%r16309, %r16308, 12;
	shr.u32 	%r16310, %r16308, 4;
	shr.u32 	%r16311, %r16308, 8;
	xor.b32  	%r16312, %r16310, %r16309;
	xor.b32  	%r16313, %r16312, %r16311;
	xor.b32  	%r16314, %r16313, %r16308;
	shr.u32 	%r16315, %r16314, 2;
	xor.b32  	%r16316, %r16315, %r16314;
	cvt.u16.u32 	%rs332, %r16316;
	and.b16  	%rs331, %rs332, 3;
	setp.gt.s16 	%p497, %rs331, 1;
	@%p497 bra 	$L__BB0_1159;
	setp.eq.s16 	%p499, %rs331, 0;
	@%p499 bra 	$L__BB0_1162;
	not.b32 	%r16325, %r1393;
	shr.u32 	%r16326, %r1395, 16;
	and.b32  	%r16327, %r16326, 15;
	add.s32 	%r16328, %r16327, 2;
	shf.r.wrap.b32 	%r16329, %r16325, %r16325, %r16328;
	add.s32 	%r56151, %r16329, %r56149;
	bra.uni 	$L__BB0_1163;
$L__BB0_1159:
	setp.eq.s16 	%p498, %rs331, 2;
	@%p498 bra 	$L__BB0_1161;
	and.b32  	%r16317, %r1395, 15;
	add.s32 	%r16318, %r16317, 2;
	shf.r.wrap.b32 	%r16319, %r1393, %r1393, %r16318;
	xor.b32  	%r56151, %r16319, %r56149;
	bra.uni 	$L__BB0_1163;
$L__BB0_1161:
	not.b32 	%r16320, %r1393;
	shr.u32 	%r16321, %r1395, 8;
	and.b32  	%r16322, %r16321, 15;
	add.s32 	%r16323, %r16322, 2;
	shf.r.wrap.b32 	%r16324, %r16320, %r16320, %r16323;
	and.b32  	%r56151, %r16324, %r56149;
	bra.uni 	$L__BB0_1163;
$L__BB0_1162:
	add.s32 	%r16330, %r1396, 2;
	shf.r.wrap.b32 	%r16331, %r1393, %r1393, %r16330;
	xor.b32  	%r56151, %r16331, %r56149;
$L__BB0_1163:
	add.s32 	%r16332, %r1403, %r56151;
	xor.b32  	%r1409, %r1393, %r16332;
	shr.u32 	%r16333, %r1393, 8;
	and.b32  	%r16334, %r16333, 31;
	mov.b32 	%r16335, 1;
	shl.b32 	%r16336, %r16335, %r16334;
	not.b32 	%r16337, %r16336;
	and.b32  	%r16338, %r1345, %r16337;
	or.b32  	%r16339, %r16336, %r1345;
	xor.b32  	%r16340, %r16336, %r1345;
	st.local.v4.u32 	[%rd14], {%r1345, %r16338, %r16339, %r16340};
	shl.b32 	%r16341, %r1393, 2;
	cvt.u64.u32 	%rd208, %r16341;
	and.b64  	%rd209, %rd208, 12;
	add.s64 	%rd210, %rd14, %rd209;
	ld.local.u32 	%r16342, [%rd210];
	shf.l.wrap.b32 	%r16343, %r16342, %r16342, 26;
	shf.l.wrap.b32 	%r16344, %r16342, %r16342, 21;
	xor.b32  	%r16345, %r16343, %r16344;
	shf.l.wrap.b32 	%r16346, %r16342, %r16342, 7;
	xor.b32  	%r16347, %r16345, %r16346;
	add.s32 	%r16348, %r1362, %r17;
	add.s32 	%r16349, %r16348, %r886;
	add.s32 	%r16350, %r16349, %r1394;
	add.s32 	%r1414, %r16350, %r16347;
	shr.u32 	%r16351, %r1409, 4;
	xor.b32  	%r1415, %r16351, %r1409;
	shr.u32 	%r16352, %r1415, 24;
	and.b32  	%r1416, %r16352, 15;
	shf.r.wrap.b32 	%r16353, %r1409, %r1409, %r1416;
	xor.b32  	%r1417, %r16353, %r1397;
	shr.u32 	%r16354, %r1417, 16;
	xor.b32  	%r16355, %r16354, %r1417;
	shr.u32 	%r16356, %r16355, 12;
	shr.u32 	%r16357, %r16355, 4;
	shr.u32 	%r16358, %r16355, 8;
	xor.b32  	%r16359, %r16357, %r16356;
	xor.b32  	%r16360, %r16359, %r16358;
	xor.b32  	%r16361, %r16360, %r16355;
	shr.u32 	%r16362, %r16361, 2;
	xor.b32  	%r16363, %r16362, %r16361;
	cvt.u16.u32 	%rs334, %r16363;
	and.b16  	%rs333, %rs334, 3;
	setp.gt.s16 	%p500, %rs333, 1;
	@%p500 bra 	$L__BB0_1166;
	setp.eq.s16 	%p502, %rs333, 0;
	@%p502 bra 	$L__BB0_1169;
	not.b32 	%r16378, %r1409;
	shr.u32 	%r16379, %r1415, 16;
	and.b32  	%r16380, %r16379, 15;
	add.s32 	%r16381, %r16380, 1;
	shr.u32 	%r16382, %r16378, %r16381;
	xor.b32  	%r16383, %r16380, 31;
	shl.b32 	%r16384, %r16378, %r16383;
	or.b32  	%r16385, %r16382, %r16384;
	add.s32 	%r56152, %r16385, %r56150;
	bra.uni 	$L__BB0_1170;
$L__BB0_1166:
	setp.eq.s16 	%p501, %rs333, 2;
	@%p501 bra 	$L__BB0_1168;
	and.b32  	%r16364, %r1415, 15;
	add.s32 	%r16365, %r16364, 1;
	shr.u32 	%r16366, %r1409, %r16365;
	xor.b32  	%r16367, %r16364, 31;
	shl.b32 	%r16368, %r1409, %r16367;
	or.b32  	%r16369, %r16366, %r16368;
	xor.b32  	%r56152, %r16369, %r56150;
	bra.uni 	$L__BB0_1170;
$L__BB0_1168:
	not.b32 	%r16370, %r1409;
	shr.u32 	%r16371, %r1415, 8;
	and.b32  	%r16372, %r16371, 15;
	add.s32 	%r16373, %r16372, 1;
	shr.u32 	%r16374, %r16370, %r16373;
	xor.b32  	%r16375, %r16372, 31;
	shl.b32 	%r16376, %r16370, %r16375;
	or.b32  	%r16377, %r16374, %r16376;
	and.b32  	%r56152, %r16377, %r56150;
	bra.uni 	$L__BB0_1170;
$L__BB0_1169:
	add.s32 	%r16386, %r1416, 1;
	shr.u32 	%r16387, %r1409, %r16386;
	xor.b32  	%r16388, %r1416, 31;
	shl.b32 	%r16389, %r1409, %r16388;
	or.b32  	%r16390, %r16387, %r16389;
	xor.b32  	%r56152, %r16390, %r56150;
$L__BB0_1170:
	xor.b32  	%r1423, %r56152, %r1417;
	shr.u32 	%r16391, %r1423, 16;
	xor.b32  	%r16392, %r16391, %r1423;
	shr.u32 	%r16393, %r16392, 12;
	shr.u32 	%r16394, %r16392, 4;
	shr.u32 	%r16395, %r16392, 8;
	xor.b32  	%r16396, %r16394, %r16393;
	xor.b32  	%r16397, %r16396, %r16395;
	xor.b32  	%r16398, %r16397, %r16392;
	shr.u32 	%r16399, %r16398, 2;
	xor.b32  	%r16400, %r16399, %r16398;
	cvt.u16.u32 	%rs336, %r16400;
	and.b16  	%rs335, %rs336, 3;
	setp.gt.s16 	%p503, %rs335, 1;
	@%p503 bra 	$L__BB0_1173;
	setp.eq.s16 	%p505, %rs335, 0;
	@%p505 bra 	$L__BB0_1176;
	not.b32 	%r16409, %r1409;
	shr.u32 	%r16410, %r1415, 16;
	and.b32  	%r16411, %r16410, 15;
	add.s32 	%r16412, %r16411, 2;
	shf.r.wrap.b32 	%r16413, %r16409, %r16409, %r16412;
	add.s32 	%r56153, %r16413, %r56151;
	bra.uni 	$L__BB0_1177;
$L__BB0_1173:
	setp.eq.s16 	%p504, %rs335, 2;
	@%p504 bra 	$L__BB0_1175;
	and.b32  	%r16401, %r1415, 15;
	add.s32 	%r16402, %r16401, 2;
	shf.r.wrap.b32 	%r16403, %r1409, %r1409, %r16402;
	xor.b32  	%r56153, %r16403, %r56151;
	bra.uni 	$L__BB0_1177;
$L__BB0_1175:
	not.b32 	%r16404, %r1409;
	shr.u32 	%r16405, %r1415, 8;
	and.b32  	%r16406, %r16405, 15;
	add.s32 	%r16407, %r16406, 2;
	shf.r.wrap.b32 	%r16408, %r16404, %r16404, %r16407;
	and.b32  	%r56153, %r16408, %r56151;
	bra.uni 	$L__BB0_1177;
$L__BB0_1176:
	add.s32 	%r16414, %r1416, 2;
	shf.r.wrap.b32 	%r16415, %r1409, %r1409, %r16414;
	xor.b32  	%r56153, %r16415, %r56151;
$L__BB0_1177:
	add.s32 	%r16416, %r1423, %r56153;
	xor.b32  	%r1429, %r1409, %r16416;
	shr.u32 	%r16417, %r1409, 8;
	and.b32  	%r16418, %r16417, 31;
	mov.b32 	%r16419, 1;
	shl.b32 	%r16420, %r16419, %r16418;
	not.b32 	%r16421, %r16420;
	and.b32  	%r16422, %r1038, %r16421;
	or.b32  	%r16423, %r16420, %r1038;
	xor.b32  	%r16424, %r16420, %r1038;
	st.local.v4.u32 	[%rd13], {%r1038, %r16422, %r16423, %r16424};
	shl.b32 	%r16425, %r1409, 2;
	cvt.u64.u32 	%rd211, %r16425;
	and.b64  	%rd212, %rd211, 12;
	add.s64 	%rd213, %rd13, %rd212;
	ld.local.u32 	%r1430, [%rd213];
	shr.u32 	%r16426, %r1429, 4;
	xor.b32  	%r1431, %r16426, %r1429;
	shr.u32 	%r16427, %r1431, 24;
	and.b32  	%r1432, %r16427, 15;
	shf.r.wrap.b32 	%r16428, %r1429, %r1429, %r1432;
	xor.b32  	%r1433, %r16428, %r1417;
	shr.u32 	%r16429, %r1433, 16;
	xor.b32  	%r16430, %r16429, %r1433;
	shr.u32 	%r16431, %r16430, 12;
	shr.u32 	%r16432, %r16430, 4;
	shr.u32 	%r16433, %r16430, 8;
	xor.b32  	%r16434, %r16432, %r16431;
	xor.b32  	%r16435, %r16434, %r16433;
	xor.b32  	%r16436, %r16435, %r16430;
	shr.u32 	%r16437, %r16436, 2;
	xor.b32  	%r16438, %r16437, %r16436;
	cvt.u16.u32 	%rs338, %r16438;
	and.b16  	%rs337, %rs338, 3;
	setp.gt.s16 	%p506, %rs337, 1;
	@%p506 bra 	$L__BB0_1180;
	setp.eq.s16 	%p508, %rs337, 0;
	@%p508 bra 	$L__BB0_1183;
	not.b32 	%r16453, %r1429;
	shr.u32 	%r16454, %r1431, 16;
	and.b32  	%r16455, %r16454, 15;
	add.s32 	%r16456, %r16455, 1;
	shr.u32 	%r16457, %r16453, %r16456;
	xor.b32  	%r16458, %r16455, 31;
	shl.b32 	%r16459, %r16453, %r16458;
	or.b32  	%r16460, %r16457, %r16459;
	add.s32 	%r56154, %r16460, %r56152;
	bra.uni 	$L__BB0_1184;
$L__BB0_1180:
	setp.eq.s16 	%p507, %rs337, 2;
	@%p507 bra 	$L__BB0_1182;
	and.b32  	%r16439, %r1431, 15;
	add.s32 	%r16440, %r16439, 1;
	shr.u32 	%r16441, %r1429, %r16440;
	xor.b32  	%r16442, %r16439, 31;
	shl.b32 	%r16443, %r1429, %r16442;
	or.b32  	%r16444, %r16441, %r16443;
	xor.b32  	%r56154, %r16444, %r56152;
	bra.uni 	$L__BB0_1184;
$L__BB0_1182:
	not.b32 	%r16445, %r1429;
	shr.u32 	%r16446, %r1431, 8;
	and.b32  	%r16447, %r16446, 15;
	add.s32 	%r16448, %r16447, 1;
	shr.u32 	%r16449, %r16445, %r16448;
	xor.b32  	%r16450, %r16447, 31;
	shl.b32 	%r16451, %r16445, %r16450;
	or.b32  	%r16452, %r16449, %r16451;
	and.b32  	%r56154, %r16452, %r56152;
	bra.uni 	$L__BB0_1184;
$L__BB0_1183:
	add.s32 	%r16461, %r1432, 1;
	shr.u32 	%r16462, %r1429, %r16461;
	xor.b32  	%r16463, %r1432, 31;
	shl.b32 	%r16464, %r1429, %r16463;
	or.b32  	%r16465, %r16462, %r16464;
	xor.b32  	%r56154, %r16465, %r56152;
$L__BB0_1184:
	xor.b32  	%r1439, %r56154, %r1433;
	shr.u32 	%r16466, %r1439, 16;
	xor.b32  	%r16467, %r16466, %r1439;
	shr.u32 	%r16468, %r16467, 12;
	shr.u32 	%r16469, %r16467, 4;
	shr.u32 	%r16470, %r16467, 8;
	xor.b32  	%r16471, %r16469, %r16468;
	xor.b32  	%r16472, %r16471, %r16470;
	xor.b32  	%r16473, %r16472, %r16467;
	shr.u32 	%r16474, %r16473, 2;
	xor.b32  	%r16475, %r16474, %r16473;
	cvt.u16.u32 	%rs340, %r16475;
	and.b16  	%rs339, %rs340, 3;
	setp.gt.s16 	%p509, %rs339, 1;
	@%p509 bra 	$L__BB0_1187;
	setp.eq.s16 	%p511, %rs339, 0;
	@%p511 bra 	$L__BB0_1190;
	not.b32 	%r16484, %r1429;
	shr.u32 	%r16485, %r1431, 16;
	and.b32  	%r16486, %r16485, 15;
	add.s32 	%r16487, %r16486, 2;
	shf.r.wrap.b32 	%r16488, %r16484, %r16484, %r16487;
	add.s32 	%r56155, %r16488, %r56153;
	bra.uni 	$L__BB0_1191;
$L__BB0_1187:
	setp.eq.s16 	%p510, %rs339, 2;
	@%p510 bra 	$L__BB0_1189;
	and.b32  	%r16476, %r1431, 15;
	add.s32 	%r16477, %r16476, 2;
	shf.r.wrap.b32 	%r16478, %r1429, %r1429, %r16477;
	xor.b32  	%r56155, %r16478, %r56153;
	bra.uni 	$L__BB0_1191;
$L__BB0_1189:
	not.b32 	%r16479, %r1429;
	shr.u32 	%r16480, %r1431, 8;
	and.b32  	%r16481, %r16480, 15;
	add.s32 	%r16482, %r16481, 2;
	shf.r.wrap.b32 	%r16483, %r16479, %r16479, %r16482;
	and.b32  	%r56155, %r16483, %r56153;
	bra.uni 	$L__BB0_1191;
$L__BB0_1190:
	add.s32 	%r16489, %r1432, 2;
	shf.r.wrap.b32 	%r16490, %r1429, %r1429, %r16489;
	xor.b32  	%r56155, %r16490, %r56153;
$L__BB0_1191:
	add.s32 	%r16491, %r1439, %r56155;
	xor.b32  	%r1445, %r1429, %r16491;
	shr.u32 	%r16492, %r1429, 8;
	and.b32  	%r16493, %r16492, 31;
	mov.b32 	%r16494, 1;
	shl.b32 	%r16495, %r16494, %r16493;
	not.b32 	%r16496, %r16495;
	and.b32  	%r16497, %r1191, %r16496;
	or.b32  	%r16498, %r16495, %r1191;
	xor.b32  	%r16499, %r16495, %r1191;
	st.local.v4.u32 	[%rd12], {%r1191, %r16497, %r16498, %r16499};
	shl.b32 	%r16500, %r1429, 2;
	cvt.u64.u32 	%rd214, %r16500;
	and.b64  	%rd215, %rd214, 12;
	add.s64 	%rd216, %rd12, %rd215;
	ld.local.u32 	%r1446, [%rd216];
	shr.u32 	%r16501, %r1445, 4;
	xor.b32  	%r1447, %r16501, %r1445;
	shr.u32 	%r16502, %r1447, 24;
	and.b32  	%r1448, %r16502, 15;
	shf.r.wrap.b32 	%r16503, %r1445, %r1445, %r1448;
	xor.b32  	%r1449, %r16503, %r1433;
	shr.u32 	%r16504, %r1449, 16;
	xor.b32  	%r16505, %r16504, %r1449;
	shr.u32 	%r16506, %r16505, 12;
	shr.u32 	%r16507, %r16505, 4;
	shr.u32 	%r16508, %r16505, 8;
	xor.b32  	%r16509, %r16507, %r16506;
	xor.b32  	%r16510, %r16509, %r16508;
	xor.b32  	%r16511, %r16510, %r16505;
	shr.u32 	%r16512, %r16511, 2;
	xor.b32  	%r16513, %r16512, %r16511;
	cvt.u16.u32 	%rs342, %r16513;
	and.b16  	%rs341, %rs342, 3;
	setp.gt.s16 	%p512, %rs341, 1;
	@%p512 bra 	$L__BB0_1194;
	setp.eq.s16 	%p514, %rs341, 0;
	@%p514 bra 	$L__BB0_1197;
	not.b32 	%r16528, %r1445;
	shr.u32 	%r16529, %r1447, 16;
	and.b32  	%r16530, %r16529, 15;
	add.s32 	%r16531, %r16530, 1;
	shr.u32 	%r16532, %r16528, %r16531;
	xor.b32  	%r16533, %r16530, 31;
	shl.b32 	%r16534, %r16528, %r16533;
	or.b32  	%r16535, %r16532, %r16534;
	add.s32 	%r56156, %r16535, %r56154;
	bra.uni 	$L__BB0_1198;
$L__BB0_1194:
	setp.eq.s16 	%p513, %rs341, 2;
	@%p513 bra 	$L__BB0_1196;
	and.b32  	%r16514, %r1447, 15;
	add.s32 	%r16515, %r16514, 1;
	shr.u32 	%r16516, %r1445, %r16515;
	xor.b32  	%r16517, %r16514, 31;
	shl.b32 	%r16518, %r1445, %r16517;
	or.b32  	%r16519, %r16516, %r16518;
	xor.b32  	%r56156, %r16519, %r56154;
	bra.uni 	$L__BB0_1198;
$L__BB0_1196:
	not.b32 	%r16520, %r1445;
	shr.u32 	%r16521, %r1447, 8;
	and.b32  	%r16522, %r16521, 15;
	add.s32 	%r16523, %r16522, 1;
	shr.u32 	%r16524, %r16520, %r16523;
	xor.b32  	%r16525, %r16522, 31;
	shl.b32 	%r16526, %r16520, %r16525;
	or.b32  	%r16527, %r16524, %r16526;
	and.b32  	%r56156, %r16527, %r56154;
	bra.uni 	$L__BB0_1198;
$L__BB0_1197:
	add.s32 	%r16536, %r1448, 1;
	shr.u32 	%r16537, %r1445, %r16536;
	xor.b32  	%r16538, %r1448, 31;
	shl.b32 	%r16539, %r1445, %r16538;
	or.b32  	%r16540, %r16537, %r16539;
	xor.b32  	%r56156, %r16540, %r56154;
$L__BB0_1198:
	xor.b32  	%r1455, %r56156, %r1449;
	shr.u32 	%r16541, %r1455, 16;
	xor.b32  	%r16542, %r16541, %r1455;
	shr.u32 	%r16543, %r16542, 12;
	shr.u32 	%r16544, %r16542, 4;
	shr.u32 	%r16545, %r16542, 8;
	xor.b32  	%r16546, %r16544, %r16543;
	xor.b32  	%r16547, %r16546, %r16545;
	xor.b32  	%r16548, %r16547, %r16542;
	shr.u32 	%r16549, %r16548, 2;
	xor.b32  	%r16550, %r16549, %r16548;
	cvt.u16.u32 	%rs344, %r16550;
	and.b16  	%rs343, %rs344, 3;
	setp.gt.s16 	%p515, %rs343, 1;
	@%p515 bra 	$L__BB0_1201;
	setp.eq.s16 	%p517, %rs343, 0;
	@%p517 bra 	$L__BB0_1204;
	not.b32 	%r16559, %r1445;
	shr.u32 	%r16560, %r1447, 16;
	and.b32  	%r16561, %r16560, 15;
	add.s32 	%r16562, %r16561, 2;
	shf.r.wrap.b32 	%r16563, %r16559, %r16559, %r16562;
	add.s32 	%r56157, %r16563, %r56155;
	bra.uni 	$L__BB0_1205;
$L__BB0_1201:
	setp.eq.s16 	%p516, %rs343, 2;
	@%p516 bra 	$L__BB0_1203;
	and.b32  	%r16551, %r1447, 15;
	add.s32 	%r16552, %r16551, 2;
	shf.r.wrap.b32 	%r16553, %r1445, %r1445, %r16552;
	xor.b32  	%r56157, %r16553, %r56155;
	bra.uni 	$L__BB0_1205;
$L__BB0_1203:
	not.b32 	%r16554, %r1445;
	shr.u32 	%r16555, %r1447, 8;
	and.b32  	%r16556, %r16555, 15;
	add.s32 	%r16557, %r16556, 2;
	shf.r.wrap.b32 	%r16558, %r16554, %r16554, %r16557;
	and.b32  	%r56157, %r16558, %r56155;
	bra.uni 	$L__BB0_1205;
$L__BB0_1204:
	add.s32 	%r16564, %r1448, 2;
	shf.r.wrap.b32 	%r16565, %r1445, %r1445, %r16564;
	xor.b32  	%r56157, %r16565, %r56155;
$L__BB0_1205:
	add.s32 	%r16566, %r1455, %r56157;
	xor.b32  	%r1461, %r1445, %r16566;
	shr.u32 	%r16567, %r1445, 8;
	and.b32  	%r16568, %r16567, 31;
	mov.b32 	%r16569, 1;
	shl.b32 	%r16570, %r16569, %r16568;
	not.b32 	%r16571, %r16570;
	and.b32  	%r16572, %r1344, %r16571;
	or.b32  	%r16573, %r16570, %r1344;
	xor.b32  	%r16574, %r16570, %r1344;
	st.local.v4.u32 	[%rd11], {%r1344, %r16572, %r16573, %r16574};
	shl.b32 	%r16575, %r1445, 2;
	cvt.u64.u32 	%rd217, %r16575;
	and.b64  	%rd218, %rd217, 12;
	add.s64 	%rd219, %rd11, %rd218;
	ld.local.u32 	%r16576, [%rd219];
	or.b32  	%r16577, %r1446, %r1430;
	and.b32  	%r16578, %r16576, %r16577;
	and.b32  	%r16579, %r1446, %r1430;
	or.b32  	%r1466, %r16578, %r16579;
	shr.u32 	%r16580, %r1461, 4;
	xor.b32  	%r1467, %r16580, %r1461;
	shr.u32 	%r16581, %r1467, 24;
	and.b32  	%r1468, %r16581, 15;
	shf.r.wrap.b32 	%r16582, %r1461, %r1461, %r1468;
	xor.b32  	%r1469, %r16582, %r1449;
	shr.u32 	%r16583, %r1469, 16;
	xor.b32  	%r16584, %r16583, %r1469;
	shr.u32 	%r16585, %r16584, 12;
	shr.u32 	%r16586, %r16584, 4;
	shr.u32 	%r16587, %r16584, 8;
	xor.b32  	%r16588, %r16586, %r16585;
	xor.b32  	%r16589, %r16588, %r16587;
	xor.b32  	%r16590, %r16589, %r16584;
	shr.u32 	%r16591, %r16590, 2;
	xor.b32  	%r16592, %r16591, %r16590;
	cvt.u16.u32 	%rs346, %r16592;
	and.b16  	%rs345, %rs346, 3;
	setp.gt.s16 	%p518, %rs345, 1;
	@%p518 bra 	$L__BB0_1208;
	setp.eq.s16 	%p520, %rs345, 0;
	@%p520 bra 	$L__BB0_1211;
	not.b32 	%r16607, %r1461;
	shr.u32 	%r16608, %r1467, 16;
	and.b32  	%r16609, %r16608, 15;
	add.s32 	%r16610, %r16609, 1;
	shr.u32 	%r16611, %r16607, %r16610;
	xor.b32  	%r16612, %r16609, 31;
	shl.b32 	%r16613, %r16607, %r16612;
	or.b32  	%r16614, %r16611, %r16613;
	add.s32 	%r56158, %r16614, %r56156;
	bra.uni 	$L__BB0_1212;
$L__BB0_1208:
	setp.eq.s16 	%p519, %rs345, 2;
	@%p519 bra 	$L__BB0_1210;
	and.b32  	%r16593, %r1467, 15;
	add.s32 	%r16594, %r16593, 1;
	shr.u32 	%r16595, %r1461, %r16594;
	xor.b32  	%r16596, %r16593, 31;
	shl.b32 	%r16597, %r1461, %r16596;
	or.b32  	%r16598, %r16595, %r16597;
	xor.b32  	%r56158, %r16598, %r56156;
	bra.uni 	$L__BB0_1212;
$L__BB0_1210:
	not.b32 	%r16599, %r1461;
	shr.u32 	%r16600, %r1467, 8;
	and.b32  	%r16601, %r16600, 15;
	add.s32 	%r16602, %r16601, 1;
	shr.u32 	%r16603, %r16599, %r16602;
	xor.b32  	%r16604, %r16601, 31;
	shl.b32 	%r16605, %r16599, %r16604;
	or.b32  	%r16606, %r16603, %r16605;
	and.b32  	%r56158, %r16606, %r56156;
	bra.uni 	$L__BB0_1212;
$L__BB0_1211:
	add.s32 	%r16615, %r1468, 1;
	shr.u32 	%r16616, %r1461, %r16615;
	xor.b32  	%r16617, %r1468, 31;
	shl.b32 	%r16618, %r1461, %r16617;
	or.b32  	%r16619, %r16616, %r16618;
	xor.b32  	%r56158, %r16619, %r56156;
$L__BB0_1212:
	xor.b32  	%r1475, %r56158, %r1469;
	shr.u32 	%r16620, %r1475, 16;
	xor.b32  	%r16621, %r16620, %r1475;
	shr.u32 	%r16622, %r16621, 12;
	shr.u32 	%r16623, %r16621, 4;
	shr.u32 	%r16624, %r16621, 8;
	xor.b32  	%r16625, %r16623, %r16622;
	xor.b32  	%r16626, %r16625, %r16624;
	xor.b32  	%r16627, %r16626, %r16621;
	shr.u32 	%r16628, %r16627, 2;
	xor.b32  	%r16629, %r16628, %r16627;
	cvt.u16.u32 	%rs348, %r16629;
	and.b16  	%rs347, %rs348, 3;
	setp.gt.s16 	%p521, %rs347, 1;
	@%p521 bra 	$L__BB0_1215;
	setp.eq.s16 	%p523, %rs347, 0;
	@%p523 bra 	$L__BB0_1218;
	not.b32 	%r16638, %r1461;
	shr.u32 	%r16639, %r1467, 16;
	and.b32  	%r16640, %r16639, 15;
	add.s32 	%r16641, %r16640, 2;
	shf.r.wrap.b32 	%r16642, %r16638, %r16638, %r16641;
	add.s32 	%r56159, %r16642, %r56157;
	bra.uni 	$L__BB0_1219;
$L__BB0_1215:
	setp.eq.s16 	%p522, %rs347, 2;
	@%p522 bra 	$L__BB0_1217;
	and.b32  	%r16630, %r1467, 15;
	add.s32 	%r16631, %r16630, 2;
	shf.r.wrap.b32 	%r16632, %r1461, %r1461, %r16631;
	xor.b32  	%r56159, %r16632, %r56157;
	bra.uni 	$L__BB0_1219;
$L__BB0_1217:
	not.b32 	%r16633, %r1461;
	shr.u32 	%r16634, %r1467, 8;
	and.b32  	%r16635, %r16634, 15;
	add.s32 	%r16636, %r16635, 2;
	shf.r.wrap.b32 	%r16637, %r16633, %r16633, %r16636;
	and.b32  	%r56159, %r16637, %r56157;
	bra.uni 	$L__BB0_1219;
$L__BB0_1218:
	add.s32 	%r16643, %r1468, 2;
	shf.r.wrap.b32 	%r16644, %r1461, %r1461, %r16643;
	xor.b32  	%r56159, %r16644, %r56157;
$L__BB0_1219:
	add.s32 	%r16645, %r1475, %r56159;
	xor.b32  	%r1481, %r1461, %r16645;
	shr.u32 	%r16646, %r1461, 8;
	and.b32  	%r16647, %r16646, 31;
	mov.b32 	%r16648, 1;
	shl.b32 	%r16649, %r16648, %r16647;
	not.b32 	%r16650, %r16649;
	and.b32  	%r16651, %r1344, %r16650;
	or.b32  	%r16652, %r16649, %r1344;
	xor.b32  	%r16653, %r16649, %r1344;
	st.local.v4.u32 	[%rd10], {%r1344, %r16651, %r16652, %r16653};
	shl.b32 	%r16654, %r1461, 2;
	cvt.u64.u32 	%rd220, %r16654;
	and.b64  	%rd221, %rd220, 12;
	add.s64 	%rd222, %rd10, %rd221;
	ld.local.u32 	%r1482, [%rd222];
	shr.u32 	%r16655, %r1481, 4;
	xor.b32  	%r1483, %r16655, %r1481;
	shr.u32 	%r16656, %r1483, 24;
	and.b32  	%r1484, %r16656, 15;
	shf.r.wrap.b32 	%r16657, %r1481, %r1481, %r1484;
	xor.b32  	%r1485, %r16657, %r1469;
	shr.u32 	%r16658, %r1485, 16;
	xor.b32  	%r16659, %r16658, %r1485;
	shr.u32 	%r16660, %r16659, 12;
	shr.u32 	%r16661, %r16659, 4;
	shr.u32 	%r16662, %r16659, 8;
	xor.b32  	%r16663, %r16661, %r16660;
	xor.b32  	%r16664, %r16663, %r16662;
	xor.b32  	%r16665, %r16664, %r16659;
	shr.u32 	%r16666, %r16665, 2;
	xor.b32  	%r16667, %r16666, %r16665;
	cvt.u16.u32 	%rs350, %r16667;
	and.b16  	%rs349, %rs350, 3;
	setp.gt.s16 	%p524, %rs349, 1;
	@%p524 bra 	$L__BB0_1222;
	setp.eq.s16 	%p526, %rs349, 0;
	@%p526 bra 	$L__BB0_1225;
	not.b32 	%r16682, %r1481;
	shr.u32 	%r16683, %r1483, 16;
	and.b32  	%r16684, %r16683, 15;
	add.s32 	%r16685, %r16684, 1;
	shr.u32 	%r16686, %r16682, %r16685;
	xor.b32  	%r16687, %r16684, 31;
	shl.b32 	%r16688, %r16682, %r16687;
	or.b32  	%r16689, %r16686, %r16688;
	add.s32 	%r56160, %r16689, %r56158;
	bra.uni 	$L__BB0_1226;
$L__BB0_1222:
	setp.eq.s16 	%p525, %rs349, 2;
	@%p525 bra 	$L__BB0_1224;
	and.b32  	%r16668, %r1483, 15;
	add.s32 	%r16669, %r16668, 1;
	shr.u32 	%r16670, %r1481, %r16669;
	xor.b32  	%r16671, %r16668, 31;
	shl.b32 	%r16672, %r1481, %r16671;
	or.b32  	%r16673, %r16670, %r16672;
	xor.b32  	%r56160, %r16673, %r56158;
	bra.uni 	$L__BB0_1226;
$L__BB0_1224:
	not.b32 	%r16674, %r1481;
	shr.u32 	%r16675, %r1483, 8;
	and.b32  	%r16676, %r16675, 15;
	add.s32 	%r16677, %r16676, 1;
	shr.u32 	%r16678, %r16674, %r16677;
	xor.b32  	%r16679, %r16676, 31;
	shl.b32 	%r16680, %r16674, %r16679;
	or.b32  	%r16681, %r16678, %r16680;
	and.b32  	%r56160, %r16681, %r56158;
	bra.uni 	$L__BB0_1226;
$L__BB0_1225:
	add.s32 	%r16690, %r1484, 1;
	shr.u32 	%r16691, %r1481, %r16690;
	xor.b32  	%r16692, %r1484, 31;
	shl.b32 	%r16693, %r1481, %r16692;
	or.b32  	%r16694, %r16691, %r16693;
	xor.b32  	%r56160, %r16694, %r56158;
$L__BB0_1226:
	xor.b32  	%r1491, %r56160, %r1485;
	shr.u32 	%r16695, %r1491, 16;
	xor.b32  	%r16696, %r16695, %r1491;
	shr.u32 	%r16697, %r16696, 12;
	shr.u32 	%r16698, %r16696, 4;
	shr.u32 	%r16699, %r16696, 8;
	xor.b32  	%r16700, %r16698, %r16697;
	xor.b32  	%r16701, %r16700, %r16699;
	xor.b32  	%r16702, %r16701, %r16696;
	shr.u32 	%r16703, %r16702, 2;
	xor.b32  	%r16704, %r16703, %r16702;
	cvt.u16.u32 	%rs352, %r16704;
	and.b16  	%rs351, %rs352, 3;
	setp.gt.s16 	%p527, %rs351, 1;
	@%p527 bra 	$L__BB0_1229;
	setp.eq.s16 	%p529, %rs351, 0;
	@%p529 bra 	$L__BB0_1232;
	not.b32 	%r16713, %r1481;
	shr.u32 	%r16714, %r1483, 16;
	and.b32  	%r16715, %r16714, 15;
	add.s32 	%r16716, %r16715, 2;
	shf.r.wrap.b32 	%r16717, %r16713, %r16713, %r16716;
	add.s32 	%r56161, %r16717, %r56159;
	bra.uni 	$L__BB0_1233;
$L__BB0_1229:
	setp.eq.s16 	%p528, %rs351, 2;
	@%p528 bra 	$L__BB0_1231;
	and.b32  	%r16705, %r1483, 15;
	add.s32 	%r16706, %r16705, 2;
	shf.r.wrap.b32 	%r16707, %r1481, %r1481, %r16706;
	xor.b32  	%r56161, %r16707, %r56159;
	bra.uni 	$L__BB0_1233;
$L__BB0_1231:
	not.b32 	%r16708, %r1481;
	shr.u32 	%r16709, %r1483, 8;
	and.b32  	%r16710, %r16709, 15;
	add.s32 	%r16711, %r16710, 2;
	shf.r.wrap.b32 	%r16712, %r16708, %r16708, %r16711;
	and.b32  	%r56161, %r16712, %r56159;
	bra.uni 	$L__BB0_1233;
$L__BB0_1232:
	add.s32 	%r16718, %r1484, 2;
	shf.r.wrap.b32 	%r16719, %r1481, %r1481, %r16718;
	xor.b32  	%r56161, %r16719, %r56159;
$L__BB0_1233:
	add.s32 	%r16720, %r1491, %r56161;
	xor.b32  	%r16721, %r1481, %r16720;
	shr.u32 	%r16722, %r1481, 8;
	and.b32  	%r16723, %r16722, 31;
	mov.b32 	%r16724, 1;
	shl.b32 	%r16725, %r16724, %r16723;
	not.b32 	%r16726, %r16725;
	and.b32  	%r16727, %r1414, %r16726;
	or.b32  	%r16728, %r16725, %r1414;
	xor.b32  	%r16729, %r16725, %r1414;
	st.local.v4.u32 	[%rd9], {%r1414, %r16727, %r16728, %r16729};
	shl.b32 	%r16730, %r1481, 2;
	cvt.u64.u32 	%rd223, %r16730;
	and.b64  	%rd224, %rd223, 12;
	add.s64 	%rd225, %rd9, %rd224;
	ld.local.u32 	%r16731, [%rd225];
	add.s32 	%r16732, %r1466, %r1414;
	shf.l.wrap.b32 	%r16733, %r1482, %r1482, 10;
	shf.l.wrap.b32 	%r16734, %r1482, %r1482, 19;
	shf.l.wrap.b32 	%r16735, %r1482, %r1482, 30;
	xor.b32  	%r16736, %r16735, %r16734;
	xor.b32  	%r16737, %r16736, %r16733;
	add.s32 	%r1497, %r16732, %r16737;
	add.s32 	%r1498, %r885, %r16731;
	xor.b32  	%r16738, %r1038, %r16721;
	xor.b32  	%r1499, %r16738, %r1039;
	shr.u32 	%r16739, %r1499, 4;
	xor.b32  	%r1500, %r16739, %r1499;
	shr.u32 	%r16740, %r1500, 24;
	and.b32  	%r1501, %r16740, 15;
	shf.r.wrap.b32 	%r16741, %r1499, %r1499, %r1501;
	xor.b32  	%r1502, %r16741, %r1485;
	shr.u32 	%r16742, %r1502, 16;
	xor.b32  	%r16743, %r16742, %r1502;
	shr.u32 	%r16744, %r16743, 12;
	shr.u32 	%r16745, %r16743, 4;
	shr.u32 	%r16746, %r16743, 8;
	xor.b32  	%r16747, %r16745, %r16744;
	xor.b32  	%r16748, %r16747, %r16746;
	xor.b32  	%r16749, %r16748, %r16743;
	shr.u32 	%r16750, %r16749, 2;
	xor.b32  	%r16751, %r16750, %r16749;
	cvt.u16.u32 	%rs354, %r16751;
	and.b16  	%rs353, %rs354, 3;
	setp.gt.s16 	%p530, %rs353, 1;
	@%p530 bra 	$L__BB0_1236;
	setp.eq.s16 	%p532, %rs353, 0;
	@%p532 bra 	$L__BB0_1239;
	not.b32 	%r16766, %r1499;
	shr.u32 	%r16767, %r1500, 16;
	and.b32  	%r16768, %r16767, 15;
	add.s32 	%r16769, %r16768, 1;
	shr.u32 	%r16770, %r16766, %r16769;
	xor.b32  	%r16771, %r16768, 31;
	shl.b32 	%r16772, %r16766, %r16771;
	or.b32  	%r16773, %r16770, %r16772;
	add.s32 	%r56162, %r16773, %r56160;
	bra.uni 	$L__BB0_1240;
$L__BB0_1236:
	setp.eq.s16 	%p531, %rs353, 2;
	@%p531 bra 	$L__BB0_1238;
	and.b32  	%r16752, %r1500, 15;
	add.s32 	%r16753, %r16752, 1;
	shr.u32 	%r16754, %r1499, %r16753;
	xor.b32  	%r16755, %r16752, 31;
	shl.b32 	%r16756, %r1499, %r16755;
	or.b32  	%r16757, %r16754, %r16756;
	xor.b32  	%r56162, %r16757, %r56160;
	bra.uni 	$L__BB0_1240;
$L__BB0_1238:
	not.b32 	%r16758, %r1499;
	shr.u32 	%r16759, %r1500, 8;
	and.b32  	%r16760, %r16759, 15;
	add.s32 	%r16761, %r16760, 1;
	shr.u32 	%r16762, %r16758, %r16761;
	xor.b32  	%r16763, %r16760, 31;
	shl.b32 	%r16764, %r16758, %r16763;
	or.b32  	%r16765, %r16762, %r16764;
	and.b32  	%r56162, %r16765, %r56160;
	bra.uni 	$L__BB0_1240;
$L__BB0_1239:
	add.s32 	%r16774, %r1501, 1;
	shr.u32 	%r16775, %r1499, %r16774;
	xor.b32  	%r16776, %r1501, 31;
	shl.b32 	%r16777, %r1499, %r16776;
	or.b32  	%r16778, %r16775, %r16777;
	xor.b32  	%r56162, %r16778, %r56160;
$L__BB0_1240:
	xor.b32  	%r1508, %r56162, %r1502;
	shr.u32 	%r16779, %r1508, 16;
	xor.b32  	%r16780, %r16779, %r1508;
	shr.u32 	%r16781, %r16780, 12;
	shr.u32 	%r16782, %r16780, 4;
	shr.u32 	%r16783, %r16780, 8;
	xor.b32  	%r16784, %r16782, %r16781;
	xor.b32  	%r16785, %r16784, %r16783;
	xor.b32  	%r16786, %r16785, %r16780;
	shr.u32 	%r16787, %r16786, 2;
	xor.b32  	%r16788, %r16787, %r16786;
	cvt.u16.u32 	%rs356, %r16788;
	and.b16  	%rs355, %rs356, 3;
	setp.gt.s16 	%p533, %rs355, 1;
	@%p533 bra 	$L__BB0_1243;
	setp.eq.s16 	%p535, %rs355, 0;
	@%p535 bra 	$L__BB0_1246;
	not.b32 	%r16797, %r1499;
	shr.u32 	%r16798, %r1500, 16;
	and.b32  	%r16799, %r16798, 15;
	add.s32 	%r16800, %r16799, 2;
	shf.r.wrap.b32 	%r16801, %r16797, %r16797, %r16800;
	add.s32 	%r56163, %r16801, %r56161;
	bra.uni 	$L__BB0_1247;
$L__BB0_1243:
	setp.eq.s16 	%p534, %rs355, 2;
	@%p534 bra 	$L__BB0_1245;
	and.b32  	%r16789, %r1500, 15;
	add.s32 	%r16790, %r16789, 2;
	shf.r.wrap.b32 	%r16791, %r1499, %r1499, %r16790;
	xor.b32  	%r56163, %r16791, %r56161;
	bra.uni 	$L__BB0_1247;
$L__BB0_1245:
	not.b32 	%r16792, %r1499;
	shr.u32 	%r16793, %r1500, 8;
	and.b32  	%r16794, %r16793, 15;
	add.s32 	%r16795, %r16794, 2;
	shf.r.wrap.b32 	%r16796, %r16792, %r16792, %r16795;
	and.b32  	%r56163, %r16796, %r56161;
	bra.uni 	$L__BB0_1247;
$L__BB0_1246:
	add.s32 	%r16802, %r1501, 2;
	shf.r.wrap.b32 	%r16803, %r1499, %r1499, %r16802;
	xor.b32  	%r56163, %r16803, %r56161;
$L__BB0_1247:
	add.s32 	%r16804, %r1508, %r56163;
	xor.b32  	%r1514, %r1499, %r16804;
	ld.const.u32 	%r1515, [hefty_gpu_constantTable+32];
	shr.u32 	%r16805, %r1514, 4;
	xor.b32  	%r1516, %r16805, %r1514;
	shr.u32 	%r16806, %r1516, 24;
	and.b32  	%r1517, %r16806, 15;
	shf.r.wrap.b32 	%r16807, %r1514, %r1514, %r1517;
	xor.b32  	%r1518, %r16807, %r1502;
	shr.u32 	%r16808, %r1518, 16;
	xor.b32  	%r16809, %r16808, %r1518;
	shr.u32 	%r16810, %r16809, 12;
	shr.u32 	%r16811, %r16809, 4;
	shr.u32 	%r16812, %r16809, 8;
	xor.b32  	%r16813, %r16811, %r16810;
	xor.b32  	%r16814, %r16813, %r16812;
	xor.b32  	%r16815, %r16814, %r16809;
	shr.u32 	%r16816, %r16815, 2;
	xor.b32  	%r16817, %r16816, %r16815;
	cvt.u16.u32 	%rs358, %r16817;
	and.b16  	%rs357, %rs358, 3;
	setp.gt.s16 	%p536, %rs357, 1;
	@%p536 bra 	$L__BB0_1250;
	setp.eq.s16 	%p538, %rs357, 0;
	@%p538 bra 	$L__BB0_1253;
	not.b32 	%r16832, %r1514;
	shr.u32 	%r16833, %r1516, 16;
	and.b32  	%r16834, %r16833, 15;
	add.s32 	%r16835, %r16834, 1;
	shr.u32 	%r16836, %r16832, %r16835;
	xor.b32  	%r16837, %r16834, 31;
	shl.b32 	%r16838, %r16832, %r16837;
	or.b32  	%r16839, %r16836, %r16838;
	add.s32 	%r56164, %r16839, %r56162;
	bra.uni 	$L__BB0_1254;
$L__BB0_1250:
	setp.eq.s16 	%p537, %rs357, 2;
	@%p537 bra 	$L__BB0_1252;
	and.b32  	%r16818, %r1516, 15;
	add.s32 	%r16819, %r16818, 1;
	shr.u32 	%r16820, %r1514, %r16819;
	xor.b32  	%r16821, %r16818, 31;
	shl.b32 	%r16822, %r1514, %r16821;
	or.b32  	%r16823, %r16820, %r16822;
	xor.b32  	%r56164, %r16823, %r56162;
	bra.uni 	$L__BB0_1254;
$L__BB0_1252:
	not.b32 	%r16824, %r1514;
	shr.u32 	%r16825, %r1516, 8;
	and.b32  	%r16826, %r16825, 15;
	add.s32 	%r16827, %r16826, 1;
	shr.u32 	%r16828, %r16824, %r16827;
	xor.b32  	%r16829, %r16826, 31;
	shl.b32 	%r16830, %r16824, %r16829;
	or.b32  	%r16831, %r16828, %r16830;
	and.b32  	%r56164, %r16831, %r56162;
	bra.uni 	$L__BB0_1254;
$L__BB0_1253:
	add.s32 	%r16840, %r1517, 1;
	shr.u32 	%r16841, %r1514, %r16840;
	xor.b32  	%r16842, %r1517, 31;
	shl.b32 	%r16843, %r1514, %r16842;
	or.b32  	%r16844, %r16841, %r16843;
	xor.b32  	%r56164, %r16844, %r56162;
$L__BB0_1254:
	xor.b32  	%r1524, %r56164, %r1518;
	shr.u32 	%r16845, %r1524, 16;
	xor.b32  	%r16846, %r16845, %r1524;
	shr.u32 	%r16847, %r16846, 12;
	shr.u32 	%r16848, %r16846, 4;
	shr.u32 	%r16849, %r16846, 8;
	xor.b32  	%r16850, %r16848, %r16847;
	xor.b32  	%r16851, %r16850, %r16849;
	xor.b32  	%r16852, %r16851, %r16846;
	shr.u32 	%r16853, %r16852, 2;
	xor.b32  	%r16854, %r16853, %r16852;
	cvt.u16.u32 	%rs360, %r16854;
	and.b16  	%rs359, %rs360, 3;
	setp.gt.s16 	%p539, %rs359, 1;
	@%p539 bra 	$L__BB0_1257;
	setp.eq.s16 	%p541, %rs359, 0;
	@%p541 bra 	$L__BB0_1260;
	not.b32 	%r16863, %r1514;
	shr.u32 	%r16864, %r1516, 16;
	and.b32  	%r16865, %r16864, 15;
	add.s32 	%r16866, %r16865, 2;
	shf.r.wrap.b32 	%r16867, %r16863, %r16863, %r16866;
	add.s32 	%r56165, %r16867, %r56163;
	bra.uni 	$L__BB0_1261;
$L__BB0_1257:
	setp.eq.s16 	%p540, %rs359, 2;
	@%p540 bra 	$L__BB0_1259;
	and.b32  	%r16855, %r1516, 15;
	add.s32 	%r16856, %r16855, 2;
	shf.r.wrap.b32 	%r16857, %r1514, %r1514, %r16856;
	xor.b32  	%r56165, %r16857, %r56163;
	bra.uni 	$L__BB0_1261;
$L__BB0_1259:
	not.b32 	%r16858, %r1514;
	shr.u32 	%r16859, %r1516, 8;
	and.b32  	%r16860, %r16859, 15;
	add.s32 	%r16861, %r16860, 2;
	shf.r.wrap.b32 	%r16862, %r16858, %r16858, %r16861;
	and.b32  	%r56165, %r16862, %r56163;
	bra.uni 	$L__BB0_1261;
$L__BB0_1260:
	add.s32 	%r16868, %r1517, 2;
	shf.r.wrap.b32 	%r16869, %r1514, %r1514, %r16868;
	xor.b32  	%r56165, %r16869, %r56163;
$L__BB0_1261:
	add.s32 	%r16870, %r1524, %r56165;
	xor.b32  	%r1530, %r1514, %r16870;
	shr.u32 	%r16871, %r1514, 8;
	and.b32  	%r16872, %r16871, 31;
	mov.b32 	%r16873, 1;
	shl.b32 	%r16874, %r16873, %r16872;
	not.b32 	%r16875, %r16874;
	and.b32  	%r16876, %r1192, %r16875;
	or.b32  	%r16877, %r16874, %r1192;
	xor.b32  	%r16878, %r16874, %r1192;
	st.local.v4.u32 	[%rd16], {%r1192, %r16876, %r16877, %r16878};
	shl.b32 	%r16879, %r1514, 2;
	cvt.u64.u32 	%rd226, %r16879;
	and.b64  	%rd227, %rd226, 12;
	add.s64 	%rd228, %rd16, %rd227;
	ld.local.u32 	%r1531, [%rd228];
	shr.u32 	%r16880, %r1530, 4;
	xor.b32  	%r1532, %r16880, %r1530;
	shr.u32 	%r16881, %r1532, 24;
	and.b32  	%r1533, %r16881, 15;
	shf.r.wrap.b32 	%r16882, %r1530, %r1530, %r1533;
	xor.b32  	%r1534, %r16882, %r1518;
	shr.u32 	%r16883, %r1534, 16;
	xor.b32  	%r16884, %r16883, %r1534;
	shr.u32 	%r16885, %r16884, 12;
	shr.u32 	%r16886, %r16884, 4;
	shr.u32 	%r16887, %r16884, 8;
	xor.b32  	%r16888, %r16886, %r16885;
	xor.b32  	%r16889, %r16888, %r16887;
	xor.b32  	%r16890, %r16889, %r16884;
	shr.u32 	%r16891, %r16890, 2;
	xor.b32  	%r16892, %r16891, %r16890;
	cvt.u16.u32 	%rs362, %r16892;
	and.b16  	%rs361, %rs362, 3;
	setp.gt.s16 	%p542, %rs361, 1;
	@%p542 bra 	$L__BB0_1264;
	setp.eq.s16 	%p544, %rs361, 0;
	@%p544 bra 	$L__BB0_1267;
	not.b32 	%r16907, %r1530;
	shr.u32 	%r16908, %r1532, 16;
	and.b32  	%r16909, %r16908, 15;
	add.s32 	%r16910, %r16909, 1;
	shr.u32 	%r16911, %r16907, %r16910;
	xor.b32  	%r16912, %r16909, 31;
	shl.b32 	%r16913, %r16907, %r16912;
	or.b32  	%r16914, %r16911, %r16913;
	add.s32 	%r56166, %r16914, %r56164;
	bra.uni 	$L__BB0_1268;
$L__BB0_1264:
	setp.eq.s16 	%p543, %rs361, 2;
	@%p543 bra 	$L__BB0_1266;
	and.b32  	%r16893, %r1532, 15;
	add.s32 	%r16894, %r16893, 1;
	shr.u32 	%r16895, %r1530, %r16894;
	xor.b32  	%r16896, %r16893, 31;
	shl.b32 	%r16897, %r1530, %r16896;
	or.b32  	%r16898, %r16895, %r16897;
	xor.b32  	%r56166, %r16898, %r56164;
	bra.uni 	$L__BB0_1268;
$L__BB0_1266:
	not.b32 	%r16899, %r1530;
	shr.u32 	%r16900, %r1532, 8;
	and.b32  	%r16901, %r16900, 15;
	add.s32 	%r16902, %r16901, 1;
	shr.u32 	%r16903, %r16899, %r16902;
	xor.b32  	%r16904, %r16901, 31;
	shl.b32 	%r16905, %r16899, %r16904;
	or.b32  	%r16906, %r16903, %r16905;
	and.b32  	%r56166, %r16906, %r56164;
	bra.uni 	$L__BB0_1268;
$L__BB0_1267:
	add.s32 	%r16915, %r1533, 1;
	shr.u32 	%r16916, %r1530, %r16915;
	xor.b32  	%r16917, %r1533, 31;
	shl.b32 	%r16918, %r1530, %r16917;
	or.b32  	%r16919, %r16916, %r16918;
	xor.b32  	%r56166, %r16919, %r56164;
$L__BB0_1268:
	xor.b32  	%r1540, %r56166, %r1534;
	shr.u32 	%r16920, %r1540, 16;
	xor.b32  	%r16921, %r16920, %r1540;
	shr.u32 	%r16922, %r16921, 12;
	shr.u32 	%r16923, %r16921, 4;
	shr.u32 	%r16924, %r16921, 8;
	xor.b32  	%r16925, %r16923, %r16922;
	xor.b32  	%r16926, %r16925, %r16924;
	xor.b32  	%r16927, %r16926, %r16921;
	shr.u32 	%r16928, %r16927, 2;
	xor.b32  	%r16929, %r16928, %r16927;
	cvt.u16.u32 	%rs364, %r16929;
	and.b16  	%rs363, %rs364, 3;
	setp.gt.s16 	%p545, %rs363, 1;
	@%p545 bra 	$L__BB0_1271;
	setp.eq.s16 	%p547, %rs363, 0;
	@%p547 bra 	$L__BB0_1274;
	not.b32 	%r16938, %r1530;
	shr.u32 	%r16939, %r1532, 16;
	and.b32  	%r16940, %r16939, 15;
	add.s32 	%r16941, %r16940, 2;
	shf.r.wrap.b32 	%r16942, %r16938, %r16938, %r16941;
	add.s32 	%r56167, %r16942, %r56165;
	bra.uni 	$L__BB0_1275;
$L__BB0_1271:
	setp.eq.s16 	%p546, %rs363, 2;
	@%p546 bra 	$L__BB0_1273;
	and.b32  	%r16930, %r1532, 15;
	add.s32 	%r16931, %r16930, 2;
	shf.r.wrap.b32 	%r16932, %r1530, %r1530, %r16931;
	xor.b32  	%r56167, %r16932, %r56165;
	bra.uni 	$L__BB0_1275;
$L__BB0_1273:
	not.b32 	%r16933, %r1530;
	shr.u32 	%r16934, %r1532, 8;
	and.b32  	%r16935, %r16934, 15;
	add.s32 	%r16936, %r16935, 2;
	shf.r.wrap.b32 	%r16937, %r16933, %r16933, %r16936;
	and.b32  	%r56167, %r16937, %r56165;
	bra.uni 	$L__BB0_1275;
$L__BB0_1274:
	add.s32 	%r16943, %r1533, 2;
	shf.r.wrap.b32 	%r16944, %r1530, %r1530, %r16943;
	xor.b32  	%r56167, %r16944, %r56165;
$L__BB0_1275:
	add.s32 	%r16945, %r1540, %r56167;
	xor.b32  	%r1546, %r1530, %r16945;
	shr.u32 	%r16946, %r1530, 8;
	and.b32  	%r16947, %r16946, 31;
	mov.b32 	%r16948, 1;
	shl.b32 	%r16949, %r16948, %r16947;
	not.b32 	%r16950, %r16949;
	and.b32  	%r16951, %r1345, %r16950;
	or.b32  	%r16952, %r16949, %r1345;
	xor.b32  	%r16953, %r16949, %r1345;
	st.local.v4.u32 	[%rd15], {%r1345, %r16951, %r16952, %r16953};
	shl.b32 	%r16954, %r1530, 2;
	cvt.u64.u32 	%rd229, %r16954;
	and.b64  	%rd230, %rd229, 12;
	add.s64 	%rd231, %rd15, %rd230;
	ld.local.u32 	%r16955, [%rd231];
	xor.b32  	%r16956, %r16955, %r1531;
	and.b32  	%r16957, %r1498, %r16956;
	xor.b32  	%r1547, %r16957, %r1531;
	shr.u32 	%r16958, %r1546, 4;
	xor.b32  	%r1548, %r16958, %r1546;
	shr.u32 	%r16959, %r1548, 24;
	and.b32  	%r1549, %r16959, 15;
	shf.r.wrap.b32 	%r16960, %r1546, %r1546, %r1549;
	xor.b32  	%r1550, %r16960, %r1534;
	shr.u32 	%r16961, %r1550, 16;
	xor.b32  	%r16962, %r16961, %r1550;
	shr.u32 	%r16963, %r16962, 12;
	shr.u32 	%r16964, %r16962, 4;
	shr.u32 	%r16965, %r16962, 8;
	xor.b32  	%r16966, %r16964, %r16963;
	xor.b32  	%r16967, %r16966, %r16965;
	xor.b32  	%r16968, %r16967, %r16962;
	shr.u32 	%r16969, %r16968, 2;
	xor.b32  	%r16970, %r16969, %r16968;
	cvt.u16.u32 	%rs366, %r16970;
	and.b16  	%rs365, %rs366, 3;
	setp.gt.s16 	%p548, %rs365, 1;
	@%p548 bra 	$L__BB0_1278;
	setp.eq.s16 	%p550, %rs365, 0;
	@%p550 bra 	$L__BB0_1281;
	not.b32 	%r16985, %r1546;
	shr.u32 	%r16986, %r1548, 16;
	and.b32  	%r16987, %r16986, 15;
	add.s32 	%r16988, %r16987, 1;
	shr.u32 	%r16989, %r16985, %r16988;
	xor.b32  	%r16990, %r16987, 31;
	shl.b32 	%r16991, %r16985, %r16990;
	or.b32  	%r16992, %r16989, %r16991;
	add.s32 	%r56168, %r16992, %r56166;
	bra.uni 	$L__BB0_1282;
$L__BB0_1278:
	setp.eq.s16 	%p549, %rs365, 2;
	@%p549 bra 	$L__BB0_1280;
	and.b32  	%r16971, %r1548, 15;
	add.s32 	%r16972, %r16971, 1;
	shr.u32 	%r16973, %r1546, %r16972;
	xor.b32  	%r16974, %r16971, 31;
	shl.b32 	%r16975, %r1546, %r16974;
	or.b32  	%r16976, %r16973, %r16975;
	xor.b32  	%r56168, %r16976, %r56166;
	bra.uni 	$L__BB0_1282;
$L__BB0_1280:
	not.b32 	%r16977, %r1546;
	shr.u32 	%r16978, %r1548, 8;
	and.b32  	%r16979, %r16978, 15;
	add.s32 	%r16980, %r16979, 1;
	shr.u32 	%r16981, %r16977, %r16980;
	xor.b32  	%r16982, %r16979, 31;
	shl.b32 	%r16983, %r16977, %r16982;
	or.b32  	%r16984, %r16981, %r16983;
	and.b32  	%r56168, %r16984, %r56166;
	bra.uni 	$L__BB0_1282;
$L__BB0_1281:
	add.s32 	%r16993, %r1549, 1;
	shr.u32 	%r16994, %r1546, %r16993;
	xor.b32  	%r16995, %r1549, 31;
	shl.b32 	%r16996, %r1546, %r16995;
	or.b32  	%r16997, %r16994, %r16996;
	xor.b32  	%r56168, %r16997, %r56166;
$L__BB0_1282:
	xor.b32  	%r1556, %r56168, %r1550;
	shr.u32 	%r16998, %r1556, 16;
	xor.b32  	%r16999, %r16998, %r1556;
	shr.u32 	%r17000, %r16999, 12;
	shr.u32 	%r17001, %r16999, 4;
	shr.u32 	%r17002, %r16999, 8;
	xor.b32  	%r17003, %r17001, %r17000;
	xor.b32  	%r17004, %r17003, %r17002;
	xor.b32  	%r17005, %r17004, %r16999;
	shr.u32 	%r17006, %r17005, 2;
	xor.b32  	%r17007, %r17006, %r17005;
	cvt.u16.u32 	%rs368, %r17007;
	and.b16  	%rs367, %rs368, 3;
	setp.gt.s16 	%p551, %rs367, 1;
	@%p551 bra 	$L__BB0_1285;
	setp.eq.s16 	%p553, %rs367, 0;
	@%p553 bra 	$L__BB0_1288;
	not.b32 	%r17016, %r1546;
	shr.u32 	%r17017, %r1548, 16;
	and.b32  	%r17018, %r17017, 15;
	add.s32 	%r17019, %r17018, 2;
	shf.r.wrap.b32 	%r17020, %r17016, %r17016, %r17019;
	add.s32 	%r56169, %r17020, %r56167;
	bra.uni 	$L__BB0_1289;
$L__BB0_1285:
	setp.eq.s16 	%p552, %rs367, 2;
	@%p552 bra 	$L__BB0_1287;
	and.b32  	%r17008, %r1548, 15;
	add.s32 	%r17009, %r17008, 2;
	shf.r.wrap.b32 	%r17010, %r1546, %r1546, %r17009;
	xor.b32  	%r56169, %r17010, %r56167;
	bra.uni 	$L__BB0_1289;
$L__BB0_1287:
	not.b32 	%r17011, %r1546;
	shr.u32 	%r17012, %r1548, 8;
	and.b32  	%r17013, %r17012, 15;
	add.s32 	%r17014, %r17013, 2;
	shf.r.wrap.b32 	%r17015, %r17011, %r17011, %r17014;
	and.b32  	%r56169, %r17015, %r56167;
	bra.uni 	$L__BB0_1289;
$L__BB0_1288:
	add.s32 	%r17021, %r1549, 2;
	shf.r.wrap.b32 	%r17022, %r1546, %r1546, %r17021;
	xor.b32  	%r56169, %r17022, %r56167;
$L__BB0_1289:
	add.s32 	%r17023, %r1556, %r56169;
	xor.b32  	%r1562, %r1546, %r17023;
	shr.u32 	%r17024, %r1546, 8;
	and.b32  	%r17025, %r17024, 31;
	mov.b32 	%r17026, 1;
	shl.b32 	%r17027, %r17026, %r17025;
	not.b32 	%r17028, %r17027;
	and.b32  	%r17029, %r1498, %r17028;
	or.b32  	%r17030, %r17027, %r1498;
	xor.b32  	%r17031, %r17027, %r1498;
	st.local.v4.u32 	[%rd14], {%r1498, %r17029, %r17030, %r17031};
	shl.b32 	%r17032, %r1546, 2;
	cvt.u64.u32 	%rd232, %r17032;
	and.b64  	%rd233, %rd232, 12;
	add.s64 	%rd234, %rd14, %rd233;
	ld.local.u32 	%r17033, [%rd234];
	shf.l.wrap.b32 	%r17034, %r17033, %r17033, 26;
	shf.l.wrap.b32 	%r17035, %r17033, %r17033, 21;
	xor.b32  	%r17036, %r17034, %r17035;
	shf.l.wrap.b32 	%r17037, %r17033, %r17033, 7;
	xor.b32  	%r17038, %r17036, %r17037;
	ld.const.u32 	%r17039, [hefty_gpu_blockHeader+32];
	add.s32 	%r17040, %r1515, %r17039;
	add.s32 	%r17041, %r17040, %r1039;
	add.s32 	%r17042, %r17041, %r1547;
	add.s32 	%r1567, %r17042, %r17038;
	shr.u32 	%r17043, %r1562, 4;
	xor.b32  	%r1568, %r17043, %r1562;
	shr.u32 	%r17044, %r1568, 24;
	and.b32  	%r1569, %r17044, 15;
	shf.r.wrap.b32 	%r17045, %r1562, %r1562, %r1569;
	xor.b32  	%r1570, %r17045, %r1550;
	shr.u32 	%r17046, %r1570, 16;
	xor.b32  	%r17047, %r17046, %r1570;
	shr.u32 	%r17048, %r17047, 12;
	shr.u32 	%r17049, %r17047, 4;
	shr.u32 	%r17050, %r17047, 8;
	xor.b32  	%r17051, %r17049, %r17048;
	xor.b32  	%r17052, %r17051, %r17050;
	xor.b32  	%r17053, %r17052, %r17047;
	shr.u32 	%r17054, %r17053, 2;
	xor.b32  	%r17055, %r17054, %r17053;
	cvt.u16.u32 	%rs370, %r17055;
	and.b16  	%rs369, %rs370, 3;
	setp.gt.s16 	%p554, %rs369, 1;
	@%p554 bra 	$L__BB0_1292;
	setp.eq.s16 	%p556, %rs369, 0;
	@%p556 bra 	$L__BB0_1295;
	not.b32 	%r17070, %r1562;
	shr.u32 	%r17071, %r1568, 16;
	and.b32  	%r17072, %r17071, 15;
	add.s32 	%r17073, %r17072, 1;
	shr.u32 	%r17074, %r17070, %r17073;
	xor.b32  	%r17075, %r17072, 31;
	shl.b32 	%r17076, %r17070, %r17075;
	or.b32  	%r17077, %r17074, %r17076;
	add.s32 	%r56170, %r17077, %r56168;
	bra.uni 	$L__BB0_1296;
$L__BB0_1292:
	setp.eq.s16 	%p555, %rs369, 2;
	@%p555 bra 	$L__BB0_1294;
	and.b32  	%r17056, %r1568, 15;
	add.s32 	%r17057, %r17056, 1;
	shr.u32 	%r17058, %r1562, %r17057;
	xor.b32  	%r17059, %r17056, 31;
	shl.b32 	%r17060, %r1562, %r17059;
	or.b32  	%r17061, %r17058, %r17060;
	xor.b32  	%r56170, %r17061, %r56168;
	bra.uni 	$L__BB0_1296;
$L__BB0_1294:
	not.b32 	%r17062, %r1562;
	shr.u32 	%r17063, %r1568, 8;
	and.b32  	%r17064, %r17063, 15;
	add.s32 	%r17065, %r17064, 1;
	shr.u32 	%r17066, %r17062, %r17065;
	xor.b32  	%r17067, %r17064, 31;
	shl.b32 	%r17068, %r17062, %r17067;
	or.b32  	%r17069, %r17066, %r17068;
	and.b32  	%r56170, %r17069, %r56168;
	bra.uni 	$L__BB0_1296;
$L__BB0_1295:
	add.s32 	%r17078, %r1569, 1;
	shr.u32 	%r17079, %r1562, %r17078;
	xor.b32  	%r17080, %r1569, 31;
	shl.b32 	%r17081, %r1562, %r17080;
	or.b32  	%r17082, %r17079, %r17081;
	xor.b32  	%r56170, %r17082, %r56168;
$L__BB0_1296:
	xor.b32  	%r1576, %r56170, %r1570;
	shr.u32 	%r17083, %r1576, 16;
	xor.b32  	%r17084, %r17083, %r1576;
	shr.u32 	%r17085, %r17084, 12;
	shr.u32 	%r17086, %r17084, 4;
	shr.u32 	%r17087, %r17084, 8;
	xor.b32  	%r17088, %r17086, %r17085;
	xor.b32  	%r17089, %r17088, %r17087;
	xor.b32  	%r17090, %r17089, %r17084;
	shr.u32 	%r17091, %r17090, 2;
	xor.b32  	%r17092, %r17091, %r17090;
	cvt.u16.u32 	%rs372, %r17092;
	and.b16  	%rs371, %rs372, 3;
	setp.gt.s16 	%p557, %rs371, 1;
	@%p557 bra 	$L__BB0_1299;
	setp.eq.s16 	%p559, %rs371, 0;
	@%p559 bra 	$L__BB0_1302;
	not.b32 	%r17101, %r1562;
	shr.u32 	%r17102, %r1568, 16;
	and.b32  	%r17103, %r17102, 15;
	add.s32 	%r17104, %r17103, 2;
	shf.r.wrap.b32 	%r17105, %r17101, %r17101, %r17104;
	add.s32 	%r56171, %r17105, %r56169;
	bra.uni 	$L__BB0_1303;
$L__BB0_1299:
	setp.eq.s16 	%p558, %rs371, 2;
	@%p558 bra 	$L__BB0_1301;
	and.b32  	%r17093, %r1568, 15;
	add.s32 	%r17094, %r17093, 2;
	shf.r.wrap.b32 	%r17095, %r1562, %r1562, %r17094;
	xor.b32  	%r56171, %r17095, %r56169;
	bra.uni 	$L__BB0_1303;
$L__BB0_1301:
	not.b32 	%r17096, %r1562;
	shr.u32 	%r17097, %r1568, 8;
	and.b32  	%r17098, %r17097, 15;
	add.s32 	%r17099, %r17098, 2;
	shf.r.wrap.b32 	%r17100, %r17096, %r17096, %r17099;
	and.b32  	%r56171, %r17100, %r56169;
	bra.uni 	$L__BB0_1303;
$L__BB0_1302:
	add.s32 	%r17106, %r1569, 2;
	shf.r.wrap.b32 	%r17107, %r1562, %r1562, %r17106;
	xor.b32  	%r56171, %r17107, %r56169;
$L__BB0_1303:
	add.s32 	%r17108, %r1576, %r56171;
	xor.b32  	%r1582, %r1562, %r17108;
	shr.u32 	%r17109, %r1562, 8;
	and.b32  	%r17110, %r17109, 31;
	mov.b32 	%r17111, 1;
	shl.b32 	%r17112, %r17111, %r17110;
	not.b32 	%r17113, %r17112;
	and.b32  	%r17114, %r1191, %r17113;
	or.b32  	%r17115, %r17112, %r1191;
	xor.b32  	%r17116, %r17112, %r1191;
	st.local.v4.u32 	[%rd13], {%r1191, %r17114, %r17115, %r17116};
	shl.b32 	%r17117, %r1562, 2;
	cvt.u64.u32 	%rd235, %r17117;
	and.b64  	%rd236, %rd235, 12;
	add.s64 	%rd237, %rd13, %rd236;
	ld.local.u32 	%r1583, [%rd237];
	shr.u32 	%r17118, %r1582, 4;
	xor.b32  	%r1584, %r17118, %r1582;
	shr.u32 	%r17119, %r1584, 24;
	and.b32  	%r1585, %r17119, 15;
	shf.r.wrap.b32 	%r17120, %r1582, %r1582, %r1585;
	xor.b32  	%r1586, %r17120, %r1570;
	shr.u32 	%r17121, %r1586, 16;
	xor.b32  	%r17122, %r17121, %r1586;
	shr.u32 	%r17123, %r17122, 12;
	shr.u32 	%r17124, %r17122, 4;
	shr.u32 	%r17125, %r17122, 8;
	xor.b32  	%r17126, %r17124, %r17123;
	xor.b32  	%r17127, %r17126, %r17125;
	xor.b32  	%r17128, %r17127, %r17122;
	shr.u32 	%r17129, %r17128, 2;
	xor.b32  	%r17130, %r17129, %r17128;
	cvt.u16.u32 	%rs374, %r17130;
	and.b16  	%rs373, %rs374, 3;
	setp.gt.s16 	%p560, %rs373, 1;
	@%p560 bra 	$L__BB0_1306;
	setp.eq.s16 	%p562, %rs373, 0;
	@%p562 bra 	$L__BB0_1309;
	not.b32 	%r17145, %r1582;
	shr.u32 	%r17146, %r1584, 16;
	and.b32  	%r17147, %r17146, 15;
	add.s32 	%r17148, %r17147, 1;
	shr.u32 	%r17149, %r17145, %r17148;
	xor.b32  	%r17150, %r17147, 31;
	shl.b32 	%r17151, %r17145, %r17150;
	or.b32  	%r17152, %r17149, %r17151;
	add.s32 	%r56172, %r17152, %r56170;
	bra.uni 	$L__BB0_1310;
$L__BB0_1306:
	setp.eq.s16 	%p561, %rs373, 2;
	@%p561 bra 	$L__BB0_1308;
	and.b32  	%r17131, %r1584, 15;
	add.s32 	%r17132, %r17131, 1;
	shr.u32 	%r17133, %r1582, %r17132;
	xor.b32  	%r17134, %r17131, 31;
	shl.b32 	%r17135, %r1582, %r17134;
	or.b32  	%r17136, %r17133, %r17135;
	xor.b32  	%r56172, %r17136, %r56170;
	bra.uni 	$L__BB0_1310;
$L__BB0_1308:
	not.b32 	%r17137, %r1582;
	shr.u32 	%r17138, %r1584, 8;
	and.b32  	%r17139, %r17138, 15;
	add.s32 	%r17140, %r17139, 1;
	shr.u32 	%r17141, %r17137, %r17140;
	xor.b32  	%r17142, %r17139, 31;
	shl.b32 	%r17143, %r17137, %r17142;
	or.b32  	%r17144, %r17141, %r17143;
	and.b32  	%r56172, %r17144, %r56170;
	bra.uni 	$L__BB0_1310;
$L__BB0_1309:
	add.s32 	%r17153, %r1585, 1;
	shr.u32 	%r17154, %r1582, %r17153;
	xor.b32  	%r17155, %r1585, 31;
	shl.b32 	%r17156, %r1582, %r17155;
	or.b32  	%r17157, %r17154, %r17156;
	xor.b32  	%r56172, %r17157, %r56170;
$L__BB0_1310:
	xor.b32  	%r1592, %r56172, %r1586;
	shr.u32 	%r17158, %r1592, 16;
	xor.b32  	%r17159, %r17158, %r1592;
	shr.u32 	%r17160, %r17159, 12;
	shr.u32 	%r17161, %r17159, 4;
	shr.u32 	%r17162, %r17159, 8;
	xor.b32  	%r17163, %r17161, %r17160;
	xor.b32  	%r17164, %r17163, %r17162;
	xor.b32  	%r17165, %r17164, %r17159;
	shr.u32 	%r17166, %r17165, 2;
	xor.b32  	%r17167, %r17166, %r17165;
	cvt.u16.u32 	%rs376, %r17167;
	and.b16  	%rs375, %rs376, 3;
	setp.gt.s16 	%p563, %rs375, 1;
	@%p563 bra 	$L__BB0_1313;
	setp.eq.s16 	%p565, %rs375, 0;
	@%p565 bra 	$L__BB0_1316;
	not.b32 	%r17176, %r1582;
	shr.u32 	%r17177, %r1584, 16;
	and.b32  	%r17178, %r17177, 15;
	add.s32 	%r17179, %r17178, 2;
	shf.r.wrap.b32 	%r17180, %r17176, %r17176, %r17179;
	add.s32 	%r56173, %r17180, %r56171;
	bra.uni 	$L__BB0_1317;
$L__BB0_1313:
	setp.eq.s16 	%p564, %rs375, 2;
	@%p564 bra 	$L__BB0_1315;
	and.b32  	%r17168, %r1584, 15;
	add.s32 	%r17169, %r17168, 2;
	shf.r.wrap.b32 	%r17170, %r1582, %r1582, %r17169;
	xor.b32  	%r56173, %r17170, %r56171;
	bra.uni 	$L__BB0_1317;
$L__BB0_1315:
	not.b32 	%r17171, %r1582;
	shr.u32 	%r17172, %r1584, 8;
	and.b32  	%r17173, %r17172, 15;
	add.s32 	%r17174, %r17173, 2;
	shf.r.wrap.b32 	%r17175, %r17171, %r17171, %r17174;
	and.b32  	%r56173, %r17175, %r56171;
	bra.uni 	$L__BB0_1317;
$L__BB0_1316:
	add.s32 	%r17181, %r1585, 2;
	shf.r.wrap.b32 	%r17182, %r1582, %r1582, %r17181;
	xor.b32  	%r56173, %r17182, %r56171;
$L__BB0_1317:
	add.s32 	%r17183, %r1592, %r56173;
	xor.b32  	%r1598, %r1582, %r17183;
	shr.u32 	%r17184, %r1582, 8;
	and.b32  	%r17185, %r17184, 31;
	mov.b32 	%r17186, 1;
	shl.b32 	%r17187, %r17186, %r17185;
	not.b32 	%r17188, %r17187;
	and.b32  	%r17189, %r1344, %r17188;
	or.b32  	%r17190, %r17187, %r1344;
	xor.b32  	%r17191, %r17187, %r1344;
	st.local.v4.u32 	[%rd12], {%r1344, %r17189, %r17190, %r17191};
	shl.b32 	%r17192, %r1582, 2;
	cvt.u64.u32 	%rd238, %r17192;
	and.b64  	%rd239, %rd238, 12;
	add.s64 	%rd240, %rd12, %rd239;
	ld.local.u32 	%r1599, [%rd240];
	shr.u32 	%r17193, %r1598, 4;
	xor.b32  	%r1600, %r17193, %r1598;
	shr.u32 	%r17194, %r1600, 24;
	and.b32  	%r1601, %r17194, 15;
	shf.r.wrap.b32 	%r17195, %r1598, %r1598, %r1601;
	xor.b32  	%r1602, %r17195, %r1586;
	shr.u32 	%r17196, %r1602, 16;
	xor.b32  	%r17197, %r17196, %r1602;
	shr.u32 	%r17198, %r17197, 12;
	shr.u32 	%r17199, %r17197, 4;
	shr.u32 	%r17200, %r17197, 8;
	xor.b32  	%r17201, %r17199, %r17198;
	xor.b32  	%r17202, %r17201, %r17200;
	xor.b32  	%r17203, %r17202, %r17197;
	shr.u32 	%r17204, %r17203, 2;
	xor.b32  	%r17205, %r17204, %r17203;
	cvt.u16.u32 	%rs378, %r17205;
	and.b16  	%rs377, %rs378, 3;
	setp.gt.s16 	%p566, %rs377, 1;
	@%p566 bra 	$L__BB0_1320;
	setp.eq.s16 	%p568, %rs377, 0;
	@%p568 bra 	$L__BB0_1323;
	not.b32 	%r17220, %r1598;
	shr.u32 	%r17221, %r1600, 16;
	and.b32  	%r17222, %r17221, 15;
	add.s32 	%r17223, %r17222, 1;
	shr.u32 	%r17224, %r17220, %r17223;
	xor.b32  	%r17225, %r17222, 31;
	shl.b32 	%r17226, %r17220, %r17225;
	or.b32  	%r17227, %r17224, %r17226;
	add.s32 	%r56174, %r17227, %r56172;
	bra.uni 	$L__BB0_1324;
$L__BB0_1320:
	setp.eq.s16 	%p567, %rs377, 2;
	@%p567 bra 	$L__BB0_1322;
	and.b32  	%r17206, %r1600, 15;
	add.s32 	%r17207, %r17206, 1;
	shr.u32 	%r17208, %r1598, %r17207;
	xor.b32  	%r17209, %r17206, 31;
	shl.b32 	%r17210, %r1598, %r17209;
	or.b32  	%r17211, %r17208, %r17210;
	xor.b32  	%r56174, %r17211, %r56172;
	bra.uni 	$L__BB0_1324;
$L__BB0_1322:
	not.b32 	%r17212, %r1598;
	shr.u32 	%r17213, %r1600, 8;
	and.b32  	%r17214, %r17213, 15;
	add.s32 	%r17215, %r17214, 1;
	shr.u32 	%r17216, %r17212, %r17215;
	xor.b32  	%r17217, %r17214, 31;
	shl.b32 	%r17218, %r17212, %r17217;
	or.b32  	%r17219, %r17216, %r17218;
	and.b32  	%r56174, %r17219, %r56172;
	bra.uni 	$L__BB0_1324;
$L__BB0_1323:
	add.s32 	%r17228, %r1601, 1;
	shr.u32 	%r17229, %r1598, %r17228;
	xor.b32  	%r17230, %r1601, 31;
	shl.b32 	%r17231, %r1598, %r17230;
	or.b32  	%r17232, %r17229, %r17231;
	xor.b32  	%r56174, %r17232, %r56172;
$L__BB0_1324:
	xor.b32  	%r1608, %r56174, %r1602;
	shr.u32 	%r17233, %r1608, 16;
	xor.b32  	%r17234, %r17233, %r1608;
	shr.u32 	%r17235, %r17234, 12;
	shr.u32 	%r17236, %r17234, 4;
	shr.u32 	%r17237, %r17234, 8;
	xor.b32  	%r17238, %r17236, %r17235;
	xor.b32  	%r17239, %r17238, %r17237;
	xor.b32  	%r17240, %r17239, %r17234;
	shr.u32 	%r17241, %r17240, 2;
	xor.b32  	%r17242, %r17241, %r17240;
	cvt.u16.u32 	%rs380, %r17242;
	and.b16  	%rs379, %rs380, 3;
	setp.gt.s16 	%p569, %rs379, 1;
	@%p569 bra 	$L__BB0_1327;
	setp.eq.s16 	%p571, %rs379, 0;
	@%p571 bra 	$L__BB0_1330;
	not.b32 	%r17251, %r1598;
	shr.u32 	%r17252, %r1600, 16;
	and.b32  	%r17253, %r17252, 15;
	add.s32 	%r17254, %r17253, 2;
	shf.r.wrap.b32 	%r17255, %r17251, %r17251, %r17254;
	add.s32 	%r56175, %r17255, %r56173;
	bra.uni 	$L__BB0_1331;
$L__BB0_1327:
	setp.eq.s16 	%p570, %rs379, 2;
	@%p570 bra 	$L__BB0_1329;
	and.b32  	%r17243, %r1600, 15;
	add.s32 	%r17244, %r17243, 2;
	shf.r.wrap.b32 	%r17245, %r1598, %r1598, %r17244;
	xor.b32  	%r56175, %r17245, %r56173;
	bra.uni 	$L__BB0_1331;
$L__BB0_1329:
	not.b32 	%r17246, %r1598;
	shr.u32 	%r17247, %r1600, 8;
	and.b32  	%r17248, %r17247, 15;
	add.s32 	%r17249, %r17248, 2;
	shf.r.wrap.b32 	%r17250, %r17246, %r17246, %r17249;
	and.b32  	%r56175, %r17250, %r56173;
	bra.uni 	$L__BB0_1331;
$L__BB0_1330:
	add.s32 	%r17256, %r1601, 2;
	shf.r.wrap.b32 	%r17257, %r1598, %r1598, %r17256;
	xor.b32  	%r56175, %r17257, %r56173;
$L__BB0_1331:
	add.s32 	%r17258, %r1608, %r56175;
	xor.b32  	%r1614, %r1598, %r17258;
	shr.u32 	%r17259, %r1598, 8;
	and.b32  	%r17260, %r17259, 31;
	mov.b32 	%r17261, 1;
	shl.b32 	%r17262, %r17261, %r17260;
	not.b32 	%r17263, %r17262;
	and.b32  	%r17264, %r1497, %r17263;
	or.b32  	%r17265, %r17262, %r1497;
	xor.b32  	%r17266, %r17262, %r1497;
	st.local.v4.u32 	[%rd11], {%r1497, %r17264, %r17265, %r17266};
	shl.b32 	%r17267, %r1598, 2;
	cvt.u64.u32 	%rd241, %r17267;
	and.b64  	%rd242, %rd241, 12;
	add.s64 	%rd243, %rd11, %rd242;
	ld.local.u32 	%r17268, [%rd243];
	or.b32  	%r17269, %r1599, %r1583;
	and.b32  	%r17270, %r17268, %r17269;
	and.b32  	%r17271, %r1599, %r1583;
	or.b32  	%r1619, %r17270, %r17271;
	shr.u32 	%r17272, %r1614, 4;
	xor.b32  	%r1620, %r17272, %r1614;
	shr.u32 	%r17273, %r1620, 24;
	and.b32  	%r1621, %r17273, 15;
	shf.r.wrap.b32 	%r17274, %r1614, %r1614, %r1621;
	xor.b32  	%r1622, %r17274, %r1602;
	shr.u32 	%r17275, %r1622, 16;
	xor.b32  	%r17276, %r17275, %r1622;
	shr.u32 	%r17277, %r17276, 12;
	shr.u32 	%r17278, %r17276, 4;
	shr.u32 	%r17279, %r17276, 8;
	xor.b32  	%r17280, %r17278, %r17277;
	xor.b32  	%r17281, %r17280, %r17279;
	xor.b32  	%r17282, %r17281, %r17276;
	shr.u32 	%r17283, %r17282, 2;
	xor.b32  	%r17284, %r17283, %r17282;
	cvt.u16.u32 	%rs382, %r17284;
	and.b16  	%rs381, %rs382, 3;
	setp.gt.s16 	%p572, %rs381, 1;
	@%p572 bra 	$L__BB0_1334;
	setp.eq.s16 	%p574, %rs381, 0;
	@%p574 bra 	$L__BB0_1337;
	not.b32 	%r17299, %r1614;
	shr.u32 	%r17300, %r1620, 16;
	and.b32  	%r17301, %r17300, 15;
	add.s32 	%r17302, %r17301, 1;
	shr.u32 	%r17303, %r17299, %r17302;
	xor.b32  	%r17304, %r17301, 31;
	shl.b32 	%r17305, %r17299, %r17304;
	or.b32  	%r17306, %r17303, %r17305;
	add.s32 	%r56176, %r17306, %r56174;
	bra.uni 	$L__BB0_1338;
$L__BB0_1334:
	setp.eq.s16 	%p573, %rs381, 2;
	@%p573 bra 	$L__BB0_1336;
	and.b32  	%r17285, %r1620, 15;
	add.s32 	%r17286, %r17285, 1;
	shr.u32 	%r17287, %r1614, %r17286;
	xor.b32  	%r17288, %r17285, 31;
	shl.b32 	%r17289, %r1614, %r17288;
	or.b32  	%r17290, %r17287, %r17289;
	xor.b32  	%r56176, %r17290, %r56174;
	bra.uni 	$L__BB0_1338;
$L__BB0_1336:
	not.b32 	%r17291, %r1614;
	shr.u32 	%r17292, %r1620, 8;
	and.b32  	%r17293, %r17292, 15;
	add.s32 	%r17294, %r17293, 1;
	shr.u32 	%r17295, %r17291, %r17294;
	xor.b32  	%r17296, %r17293, 31;
	shl.b32 	%r17297, %r17291, %r17296;
	or.b32  	%r17298, %r17295, %r17297;
	and.b32  	%r56176, %r17298, %r56174;
	bra.uni 	$L__BB0_1338;
$L__BB0_1337:
	add.s32 	%r17307, %r1621, 1;
	shr.u32 	%r17308, %r1614, %r17307;
	xor.b32  	%r17309, %r1621, 31;
	shl.b32 	%r17310, %r1614, %r17309;
	or.b32  	%r17311, %r17308, %r17310;
	xor.b32  	%r56176, %r17311, %r56174;
$L__BB0_1338:
	xor.b32  	%r1628, %r56176, %r1622;
	shr.u32 	%r17312, %r1628, 16;
	xor.b32  	%r17313, %r17312, %r1628;
	shr.u32 	%r17314, %r17313, 12;
	shr.u32 	%r17315, %r17313, 4;
	shr.u32 	%r17316, %r17313, 8;
	xor.b32  	%r17317, %r17315, %r17314;
	xor.b32  	%r17318, %r17317, %r17316;
	xor.b32  	%r17319, %r17318, %r17313;
	shr.u32 	%r17320, %r17319, 2;
	xor.b32  	%r17321, %r17320, %r17319;
	cvt.u16.u32 	%rs384, %r17321;
	and.b16  	%rs383, %rs384, 3;
	setp.gt.s16 	%p575, %rs383, 1;
	@%p575 bra 	$L__BB0_1341;
	setp.eq.s16 	%p577, %rs383, 0;
	@%p577 bra 	$L__BB0_1344;
	not.b32 	%r17330, %r1614;
	shr.u32 	%r17331, %r1620, 16;
	and.b32  	%r17332, %r17331, 15;
	add.s32 	%r17333, %r17332, 2;
	shf.r.wrap.b32 	%r17334, %r17330, %r17330, %r17333;
	add.s32 	%r56177, %r17334, %r56175;
	bra.uni 	$L__BB0_1345;
$L__BB0_1341:
	setp.eq.s16 	%p576, %rs383, 2;
	@%p576 bra 	$L__BB0_1343;
	and.b32  	%r17322, %r1620, 15;
	add.s32 	%r17323, %r17322, 2;
	shf.r.wrap.b32 	%r17324, %r1614, %r1614, %r17323;
	xor.b32  	%r56177, %r17324, %r56175;
	bra.uni 	$L__BB0_1345;
$L__BB0_1343:
	not.b32 	%r17325, %r1614;
	shr.u32 	%r17326, %r1620, 8;
	and.b32  	%r17327, %r17326, 15;
	add.s32 	%r17328, %r17327, 2;
	shf.r.wrap.b32 	%r17329, %r17325, %r17325, %r17328;
	and.b32  	%r56177, %r17329, %r56175;
	bra.uni 	$L__BB0_1345;
$L__BB0_1344:
	add.s32 	%r17335, %r1621, 2;
	shf.r.wrap.b32 	%r17336, %r1614, %r1614, %r17335;
	xor.b32  	%r56177, %r17336, %r56175;
$L__BB0_1345:
	add.s32 	%r17337, %r1628, %r56177;
	xor.b32  	%r1634, %r1614, %r17337;
	shr.u32 	%r17338, %r1614, 8;
	and.b32  	%r17339, %r17338, 31;
	mov.b32 	%r17340, 1;
	shl.b32 	%r17341, %r17340, %r17339;
	not.b32 	%r17342, %r17341;
	and.b32  	%r17343, %r1497, %r17342;
	or.b32  	%r17344, %r17341, %r1497;
	xor.b32  	%r17345, %r17341, %r1497;
	st.local.v4.u32 	[%rd10], {%r1497, %r17343, %r17344, %r17345};
	shl.b32 	%r17346, %r1614, 2;
	cvt.u64.u32 	%rd244, %r17346;
	and.b64  	%rd245, %rd244, 12;
	add.s64 	%rd246, %rd10, %rd245;
	ld.local.u32 	%r1635, [%rd246];
	shr.u32 	%r17347, %r1634, 4;
	xor.b32  	%r1636, %r17347, %r1634;
	shr.u32 	%r17348, %r1636, 24;
	and.b32  	%r1637, %r17348, 15;
	shf.r.wrap.b32 	%r17349, %r1634, %r1634, %r1637;
	xor.b32  	%r1638, %r17349, %r1622;
	shr.u32 	%r17350, %r1638, 16;
	xor.b32  	%r17351, %r17350, %r1638;
	shr.u32 	%r17352, %r17351, 12;
	shr.u32 	%r17353, %r17351, 4;
	shr.u32 	%r17354, %r17351, 8;
	xor.b32  	%r17355, %r17353, %r17352;
	xor.b32  	%r17356, %r17355, %r17354;
	xor.b32  	%r17357, %r17356, %r17351;
	shr.u32 	%r17358, %r17357, 2;
	xor.b32  	%r17359, %r17358, %r17357;
	cvt.u16.u32 	%rs386, %r17359;
	and.b16  	%rs385, %rs386, 3;
	setp.gt.s16 	%p578, %rs385, 1;
	@%p578 bra 	$L__BB0_1348;
	setp.eq.s16 	%p580, %rs385, 0;
	@%p580 bra 	$L__BB0_1351;
	not.b32 	%r17374, %r1634;
	shr.u32 	%r17375, %r1636, 16;
	and.b32  	%r17376, %r17375, 15;
	add.s32 	%r17377, %r17376, 1;
	shr.u32 	%r17378, %r17374, %r17377;
	xor.b32  	%r17379, %r17376, 31;
	shl.b32 	%r17380, %r17374, %r17379;
	or.b32  	%r17381, %r17378, %r17380;
	add.s32 	%r56178, %r17381, %r56176;
	bra.uni 	$L__BB0_1352;
$L__BB0_1348:
	setp.eq.s16 	%p579, %rs385, 2;
	@%p579 bra 	$L__BB0_1350;
	and.b32  	%r17360, %r1636, 15;
	add.s32 	%r17361, %r17360, 1;
	shr.u32 	%r17362, %r1634, %r17361;
	xor.b32  	%r17363, %r17360, 31;
	shl.b32 	%r17364, %r1634, %r17363;
	or.b32  	%r17365, %r17362, %r17364;
	xor.b32  	%r56178, %r17365, %r56176;
	bra.uni 	$L__BB0_1352;
$L__BB0_1350:
	not.b32 	%r17366, %r1634;
	shr.u32 	%r17367, %r1636, 8;
	and.b32  	%r17368, %r17367, 15;
	add.s32 	%r17369, %r17368, 1;
	shr.u32 	%r17370, %r17366, %r17369;
	xor.b32  	%r17371, %r17368, 31;
	shl.b32 	%r17372, %r17366, %r17371;
	or.b32  	%r17373, %r17370, %r17372;
	and.b32  	%r56178, %r17373, %r56176;
	bra.uni 	$L__BB0_1352;
$L__BB0_1351:
	add.s32 	%r17382, %r1637, 1;
	shr.u32 	%r17383, %r1634, %r17382;
	xor.b32  	%r17384, %r1637, 31;
	shl.b32 	%r17385, %r1634, %r17384;
	or.b32  	%r17386, %r17383, %r17385;
	xor.b32  	%r56178, %r17386, %r56176;
$L__BB0_1352:
	xor.b32  	%r1644, %r56178, %r1638;
	shr.u32 	%r17387, %r1644, 16;
	xor.b32  	%r17388, %r17387, %r1644;
	shr.u32 	%r17389, %r17388, 12;
	shr.u32 	%r17390, %r17388, 4;
	shr.u32 	%r17391, %r17388, 8;
	xor.b32  	%r17392, %r17390, %r17389;
	xor.b32  	%r17393, %r17392, %r17391;
	xor.b32  	%r17394, %r17393, %r17388;
	shr.u32 	%r17395, %r17394, 2;
	xor.b32  	%r17396, %r17395, %r17394;
	cvt.u16.u32 	%rs388, %r17396;
	and.b16  	%rs387, %rs388, 3;
	setp.gt.s16 	%p581, %rs387, 1;
	@%p581 bra 	$L__BB0_1355;
	setp.eq.s16 	%p583, %rs387, 0;
	@%p583 bra 	$L__BB0_1358;
	not.b32 	%r17405, %r1634;
	shr.u32 	%r17406, %r1636, 16;
	and.b32  	%r17407, %r17406, 15;
	add.s32 	%r17408, %r17407, 2;
	shf.r.wrap.b32 	%r17409, %r17405, %r17405, %r17408;
	add.s32 	%r56179, %r17409, %r56177;
	bra.uni 	$L__BB0_1359;
$L__BB0_1355:
	setp.eq.s16 	%p582, %rs387, 2;
	@%p582 bra 	$L__BB0_1357;
	and.b32  	%r17397, %r1636, 15;
	add.s32 	%r17398, %r17397, 2;
	shf.r.wrap.b32 	%r17399, %r1634, %r1634, %r17398;
	xor.b32  	%r56179, %r17399, %r56177;
	bra.uni 	$L__BB0_1359;
$L__BB0_1357:
	not.b32 	%r17400, %r1634;
	shr.u32 	%r17401, %r1636, 8;
	and.b32  	%r17402, %r17401, 15;
	add.s32 	%r17403, %r17402, 2;
	shf.r.wrap.b32 	%r17404, %r17400, %r17400, %r17403;
	and.b32  	%r56179, %r17404, %r56177;
	bra.uni 	$L__BB0_1359;
$L__BB0_1358:
	add.s32 	%r17410, %r1637, 2;
	shf.r.wrap.b32 	%r17411, %r1634, %r1634, %r17410;
	xor.b32  	%r56179, %r17411, %r56177;
$L__BB0_1359:
	add.s32 	%r17412, %r1644, %r56179;
	xor.b32  	%r17413, %r1634, %r17412;
	shr.u32 	%r17414, %r1634, 8;
	and.b32  	%r17415, %r17414, 31;
	mov.b32 	%r17416, 1;
	shl.b32 	%r17417, %r17416, %r17415;
	not.b32 	%r17418, %r17417;
	and.b32  	%r17419, %r1567, %r17418;
	or.b32  	%r17420, %r17417, %r1567;
	xor.b32  	%r17421, %r17417, %r1567;
	st.local.v4.u32 	[%rd9], {%r1567, %r17419, %r17420, %r17421};
	shl.b32 	%r17422, %r1634, 2;
	cvt.u64.u32 	%rd247, %r17422;
	and.b64  	%rd248, %rd247, 12;
	add.s64 	%rd249, %rd9, %rd248;
	ld.local.u32 	%r17423, [%rd249];
	add.s32 	%r17424, %r1619, %r1567;
	shf.l.wrap.b32 	%r17425, %r1635, %r1635, 10;
	shf.l.wrap.b32 	%r17426, %r1635, %r1635, 19;
	shf.l.wrap.b32 	%r17427, %r1635, %r1635, 30;
	xor.b32  	%r17428, %r17427, %r17426;
	xor.b32  	%r17429, %r17428, %r17425;
	add.s32 	%r1650, %r17424, %r17429;
	add.s32 	%r1651, %r1038, %r17423;
	xor.b32  	%r17430, %r1191, %r17413;
	xor.b32  	%r1652, %r17430, %r1192;
	shr.u32 	%r17431, %r1652, 4;
	xor.b32  	%r1653, %r17431, %r1652;
	shr.u32 	%r17432, %r1653, 24;
	and.b32  	%r1654, %r17432, 15;
	shf.r.wrap.b32 	%r17433, %r1652, %r1652, %r1654;
	xor.b32  	%r1655, %r17433, %r1638;
	shr.u32 	%r17434, %r1655, 16;
	xor.b32  	%r17435, %r17434, %r1655;
	shr.u32 	%r17436, %r17435, 12;
	shr.u32 	%r17437, %r17435, 4;
	shr.u32 	%r17438, %r17435, 8;
	xor.b32  	%r17439, %r17437, %r17436;
	xor.b32  	%r17440, %r17439, %r17438;
	xor.b32  	%r17441, %r17440, %r17435;
	shr.u32 	%r17442, %r17441, 2;
	xor.b32  	%r17443, %r17442, %r17441;
	cvt.u16.u32 	%rs390, %r17443;
	and.b16  	%rs389, %rs390, 3;
	setp.gt.s16 	%p584, %rs389, 1;
	@%p584 bra 	$L__BB0_1362;
	setp.eq.s16 	%p586, %rs389, 0;
	@%p586 bra 	$L__BB0_1365;
	not.b32 	%r17458, %r1652;
	shr.u32 	%r17459, %r1653, 16;
	and.b32  	%r17460, %r17459, 15;
	add.s32 	%r17461, %r17460, 1;
	shr.u32 	%r17462, %r17458, %r17461;
	xor.b32  	%r17463, %r17460, 31;
	shl.b32 	%r17464, %r17458, %r17463;
	or.b32  	%r17465, %r17462, %r17464;
	add.s32 	%r56180, %r17465, %r56178;
	bra.uni 	$L__BB0_1366;
$L__BB0_1362:
	setp.eq.s16 	%p585, %rs389, 2;
	@%p585 bra 	$L__BB0_1364;
	and.b32  	%r17444, %r1653, 15;
	add.s32 	%r17445, %r17444, 1;
	shr.u32 	%r17446, %r1652, %r17445;
	xor.b32  	%r17447, %r17444, 31;
	shl.b32 	%r17448, %r1652, %r17447;
	or.b32  	%r17449, %r17446, %r17448;
	xor.b32  	%r56180, %r17449, %r56178;
	bra.uni 	$L__BB0_1366;
$L__BB0_1364:
	not.b32 	%r17450, %r1652;
	shr.u32 	%r17451, %r1653, 8;
	and.b32  	%r17452, %r17451, 15;
	add.s32 	%r17453, %r17452, 1;
	shr.u32 	%r17454, %r17450, %r17453;
	xor.b32  	%r17455, %r17452, 31;
	shl.b32 	%r17456, %r17450, %r17455;
	or.b32  	%r17457, %r17454, %r17456;
	and.b32  	%r56180, %r17457, %r56178;
	bra.uni 	$L__BB0_1366;
$L__BB0_1365:
	add.s32 	%r17466, %r1654, 1;
	shr.u32 	%r17467, %r1652, %r17466;
	xor.b32  	%r17468, %r1654, 31;
	shl.b32 	%r17469, %r1652, %r17468;
	or.b32  	%r17470, %r17467, %r17469;
	xor.b32  	%r56180, %r17470, %r56178;
$L__BB0_1366:
	xor.b32  	%r1661, %r56180, %r1655;
	shr.u32 	%r17471, %r1661, 16;
	xor.b32  	%r17472, %r17471, %r1661;
	shr.u32 	%r17473, %r17472, 12;
	shr.u32 	%r17474, %r17472, 4;
	shr.u32 	%r17475, %r17472, 8;
	xor.b32  	%r17476, %r17474, %r17473;
	xor.b32  	%r17477, %r17476, %r17475;
	xor.b32  	%r17478, %r17477, %r17472;
	shr.u32 	%r17479, %r17478, 2;
	xor.b32  	%r17480, %r17479, %r17478;
	cvt.u16.u32 	%rs392, %r17480;
	and.b16  	%rs391, %rs392, 3;
	setp.gt.s16 	%p587, %rs391, 1;
	@%p587 bra 	$L__BB0_1369;
	setp.eq.s16 	%p589, %rs391, 0;
	@%p589 bra 	$L__BB0_1372;
	not.b32 	%r17489, %r1652;
	shr.u32 	%r17490, %r1653, 16;
	and.b32  	%r17491, %r17490, 15;
	add.s32 	%r17492, %r17491, 2;
	shf.r.wrap.b32 	%r17493, %r17489, %r17489, %r17492;
	add.s32 	%r56181, %r17493, %r56179;
	bra.uni 	$L__BB0_1373;
$L__BB0_1369:
	setp.eq.s16 	%p588, %rs391, 2;
	@%p588 bra 	$L__BB0_1371;
	and.b32  	%r17481, %r1653, 15;
	add.s32 	%r17482, %r17481, 2;
	shf.r.wrap.b32 	%r17483, %r1652, %r1652, %r17482;
	xor.b32  	%r56181, %r17483, %r56179;
	bra.uni 	$L__BB0_1373;
$L__BB0_1371:
	not.b32 	%r17484, %r1652;
	shr.u32 	%r17485, %r1653, 8;
	and.b32  	%r17486, %r17485, 15;
	add.s32 	%r17487, %r17486, 2;
	shf.r.wrap.b32 	%r17488, %r17484, %r17484, %r17487;
	and.b32  	%r56181, %r17488, %r56179;
	bra.uni 	$L__BB0_1373;
$L__BB0_1372:
	add.s32 	%r17494, %r1654, 2;
	shf.r.wrap.b32 	%r17495, %r1652, %r1652, %r17494;
	xor.b32  	%r56181, %r17495, %r56179;
$L__BB0_1373:
	add.s32 	%r17496, %r1661, %r56181;
	xor.b32  	%r1667, %r1652, %r17496;
	ld.const.u32 	%r1668, [hefty_gpu_constantTable+36];
	shr.u32 	%r17497, %r1667, 4;
	xor.b32  	%r1669, %r17497, %r1667;
	shr.u32 	%r17498, %r1669, 24;
	and.b32  	%r1670, %r17498, 15;
	shf.r.wrap.b32 	%r17499, %r1667, %r1667, %r1670;
	xor.b32  	%r1671, %r17499, %r1655;
	shr.u32 	%r17500, %r1671, 16;
	xor.b32  	%r17501, %r17500, %r1671;
	shr.u32 	%r17502, %r17501, 12;
	shr.u32 	%r17503, %r17501, 4;
	shr.u32 	%r17504, %r17501, 8;
	xor.b32  	%r17505, %r17503, %r17502;
	xor.b32  	%r17506, %r17505, %r17504;
	xor.b32  	%r17507, %r17506, %r17501;
	shr.u32 	%r17508, %r17507, 2;
	xor.b32  	%r17509, %r17508, %r17507;
	cvt.u16.u32 	%rs394, %r17509;
	and.b16  	%rs393, %rs394, 3;
	setp.gt.s16 	%p590, %rs393, 1;
	@%p590 bra 	$L__BB0_1376;
	setp.eq.s16 	%p592, %rs393, 0;
	@%p592 bra 	$L__BB0_1379;
	not.b32 	%r17524, %r1667;
	shr.u32 	%r17525, %r1669, 16;
	and.b32  	%r17526, %r17525, 15;
	add.s32 	%r17527, %r17526, 1;
	shr.u32 	%r17528, %r17524, %r17527;
	xor.b32  	%r17529, %r17526, 31;
	shl.b32 	%r17530, %r17524, %r17529;
	or.b32  	%r17531, %r17528, %r17530;
	add.s32 	%r56182, %r17531, %r56180;
	bra.uni 	$L__BB0_1380;
$L__BB0_1376:
	setp.eq.s16 	%p591, %rs393, 2;
	@%p591 bra 	$L__BB0_1378;
	and.b32  	%r17510, %r1669, 15;
	add.s32 	%r17511, %r17510, 1;
	shr.u32 	%r17512, %r1667, %r17511;
	xor.b32  	%r17513, %r17510, 31;
	shl.b32 	%r17514, %r1667, %r17513;
	or.b32  	%r17515, %r17512, %r17514;
	xor.b32  	%r56182, %r17515, %r56180;
	bra.uni 	$L__BB0_1380;
$L__BB0_1378:
	not.b32 	%r17516, %r1667;
	shr.u32 	%r17517, %r1669, 8;
	and.b32  	%r17518, %r17517, 15;
	add.s32 	%r17519, %r17518, 1;
	shr.u32 	%r17520, %r17516, %r17519;
	xor.b32  	%r17521, %r17518, 31;
	shl.b32 	%r17522, %r17516, %r17521;
	or.b32  	%r17523, %r17520, %r17522;
	and.b32  	%r56182, %r17523, %r56180;
	bra.uni 	$L__BB0_1380;
$L__BB0_1379:
	add.s32 	%r17532, %r1670, 1;
	shr.u32 	%r17533, %r1667, %r17532;
	xor.b32  	%r17534, %r1670, 31;
	shl.b32 	%r17535, %r1667, %r17534;
	or.b32  	%r17536, %r17533, %r17535;
	xor.b32  	%r56182, %r17536, %r56180;
$L__BB0_1380:
	xor.b32  	%r1677, %r56182, %r1671;
	shr.u32 	%r17537, %r1677, 16;
	xor.b32  	%r17538, %r17537, %r1677;
	shr.u32 	%r17539, %r17538, 12;
	shr.u32 	%r17540, %r17538, 4;
	shr.u32 	%r17541, %r17538, 8;
	xor.b32  	%r17542, %r17540, %r17539;
	xor.b32  	%r17543, %r17542, %r17541;
	xor.b32  	%r17544, %r17543, %r17538;
	shr.u32 	%r17545, %r17544, 2;
	xor.b32  	%r17546, %r17545, %r17544;
	cvt.u16.u32 	%rs396, %r17546;
	and.b16  	%rs395, %rs396, 3;
	setp.gt.s16 	%p593, %rs395, 1;
	@%p593 bra 	$L__BB0_1383;
	setp.eq.s16 	%p595, %rs395, 0;
	@%p595 bra 	$L__BB0_1386;
	not.b32 	%r17555, %r1667;
	shr.u32 	%r17556, %r1669, 16;
	and.b32  	%r17557, %r17556, 15;
	add.s32 	%r17558, %r17557, 2;
	shf.r.wrap.b32 	%r17559, %r17555, %r17555, %r17558;
	add.s32 	%r56183, %r17559, %r56181;
	bra.uni 	$L__BB0_1387;
$L__BB0_1383:
	setp.eq.s16 	%p594, %rs395, 2;
	@%p594 bra 	$L__BB0_1385;
	and.b32  	%r17547, %r1669, 15;
	add.s32 	%r17548, %r17547, 2;
	shf.r.wrap.b32 	%r17549, %r1667, %r1667, %r17548;
	xor.b32  	%r56183, %r17549, %r56181;
	bra.uni 	$L__BB0_1387;
$L__BB0_1385:
	not.b32 	%r17550, %r1667;
	shr.u32 	%r17551, %r1669, 8;
	and.b32  	%r17552, %r17551, 15;
	add.s32 	%r17553, %r17552, 2;
	shf.r.wrap.b32 	%r17554, %r17550, %r17550, %r17553;
	and.b32  	%r56183, %r17554, %r56181;
	bra.uni 	$L__BB0_1387;
$L__BB0_1386:
	add.s32 	%r17560, %r1670, 2;
	shf.r.wrap.b32 	%r17561, %r1667, %r1667, %r17560;
	xor.b32  	%r56183, %r17561, %r56181;
$L__BB0_1387:
	add.s32 	%r17562, %r1677, %r56183;
	xor.b32  	%r1683, %r1667, %r17562;
	shr.u32 	%r17563, %r1667, 8;
	and.b32  	%r17564, %r17563, 31;
	mov.b32 	%r17565, 1;
	shl.b32 	%r17566, %r17565, %r17564;
	not.b32 	%r17567, %r17566;
	and.b32  	%r17568, %r1345, %r17567;
	or.b32  	%r17569, %r17566, %r1345;
	xor.b32  	%r17570, %r17566, %r1345;
	st.local.v4.u32 	[%rd16], {%r1345, %r17568, %r17569, %r17570};
	shl.b32 	%r17571, %r1667, 2;
	cvt.u64.u32 	%rd250, %r17571;
	and.b64  	%rd251, %rd250, 12;
	add.s64 	%rd252, %rd16, %rd251;
	ld.local.u32 	%r1684, [%rd252];
	shr.u32 	%r17572, %r1683, 4;
	xor.b32  	%r1685, %r17572, %r1683;
	shr.u32 	%r17573, %r1685, 24;
	and.b32  	%r1686, %r17573, 15;
	shf.r.wrap.b32 	%r17574, %r1683, %r1683, %r1686;
	xor.b32  	%r1687, %r17574, %r1671;
	shr.u32 	%r17575, %r1687, 16;
	xor.b32  	%r17576, %r17575, %r1687;
	shr.u32 	%r17577, %r17576, 12;
	shr.u32 	%r17578, %r17576, 4;
	shr.u32 	%r17579, %r17576, 8;
	xor.b32  	%r17580, %r17578, %r17577;
	xor.b32  	%r17581, %r17580, %r17579;
	xor.b32  	%r17582, %r17581, %r17576;
	shr.u32 	%r17583, %r17582, 2;
	xor.b32  	%r17584, %r17583, %r17582;
	cvt.u16.u32 	%rs398, %r17584;
	and.b16  	%rs397, %rs398, 3;
	setp.gt.s16 	%p596, %rs397, 1;
	@%p596 bra 	$L__BB0_1390;
	setp.eq.s16 	%p598, %rs397, 0;
	@%p598 bra 	$L__BB0_1393;
	not.b32 	%r17599, %r1683;
	shr.u32 	%r17600, %r1685, 16;
	and.b32  	%r17601, %r17600, 15;
	add.s32 	%r17602, %r17601, 1;
	shr.u32 	%r17603, %r17599, %r17602;
	xor.b32  	%r17604, %r17601, 31;
	shl.b32 	%r17605, %r17599, %r17604;
	or.b32  	%r17606, %r17603, %r17605;
	add.s32 	%r56184, %r17606, %r56182;
	bra.uni 	$L__BB0_1394;
$L__BB0_1390:
	setp.eq.s16 	%p597, %rs397, 2;
	@%p597 bra 	$L__BB0_1392;
	and.b32  	%r17585, %r1685, 15;
	add.s32 	%r17586, %r17585, 1;
	shr.u32 	%r17587, %r1683, %r17586;
	xor.b32  	%r17588, %r17585, 31;
	shl.b32 	%r17589, %r1683, %r17588;
	or.b32  	%r17590, %r17587, %r17589;
	xor.b32  	%r56184, %r17590, %r56182;
	bra.uni 	$L__BB0_1394;
$L__BB0_1392:
	not.b32 	%r17591, %r1683;
	shr.u32 	%r17592, %r1685, 8;
	and.b32  	%r17593, %r17592, 15;
	add.s32 	%r17594, %r17593, 1;
	shr.u32 	%r17595, %r17591, %r17594;
	xor.b32  	%r17596, %r17593, 31;
	shl.b32 	%r17597, %r17591, %r17596;
	or.b32  	%r17598, %r17595, %r17597;
	and.b32  	%r56184, %r17598, %r56182;
	bra.uni 	$L__BB0_1394;
$L__BB0_1393:
	add.s32 	%r17607, %r1686, 1;
	shr.u32 	%r17608, %r1683, %r17607;
	xor.b32  	%r17609, %r1686, 31;
	shl.b32 	%r17610, %r1683, %r17609;
	or.b32  	%r17611, %r17608, %r17610;
	xor.b32  	%r56184, %r17611, %r56182;
$L__BB0_1394:
	xor.b32  	%r1693, %r56184, %r1687;
	shr.u32 	%r17612, %r1693, 16;
	xor.b32  	%r17613, %r17612, %r1693;
	shr.u32 	%r17614, %r17613, 12;
	shr.u32 	%r17615, %r17613, 4;
	shr.u32 	%r17616, %r17613, 8;
	xor.b32  	%r17617, %r17615, %r17614;
	xor.b32  	%r17618, %r17617, %r17616;
	xor.b32  	%r17619, %r17618, %r17613;
	shr.u32 	%r17620, %r17619, 2;
	xor.b32  	%r17621, %r17620, %r17619;
	cvt.u16.u32 	%rs400, %r17621;
	and.b16  	%rs399, %rs400, 3;
	setp.gt.s16 	%p599, %rs399, 1;
	@%p599 bra 	$L__BB0_1397;
	setp.eq.s16 	%p601, %rs399, 0;
	@%p601 bra 	$L__BB0_1400;
	not.b32 	%r17630, %r1683;
	shr.u32 	%r17631, %r1685, 16;
	and.b32  	%r17632, %r17631, 15;
	add.s32 	%r17633, %r17632, 2;
	shf.r.wrap.b32 	%r17634, %r17630, %r17630, %r17633;
	add.s32 	%r56185, %r17634, %r56183;
	bra.uni 	$L__BB0_1401;
$L__BB0_1397:
	setp.eq.s16 	%p600, %rs399, 2;
	@%p600 bra 	$L__BB0_1399;
	and.b32  	%r17622, %r1685, 15;
	add.s32 	%r17623, %r17622, 2;
	shf.r.wrap.b32 	%r17624, %r1683, %r1683, %r17623;
	xor.b32  	%r56185, %r17624, %r56183;
	bra.uni 	$L__BB0_1401;
$L__BB0_1399:
	not.b32 	%r17625, %r1683;
	shr.u32 	%r17626, %r1685, 8;
	and.b32  	%r17627, %r17626, 15;
	add.s32 	%r17628, %r17627, 2;
	shf.r.wrap.b32 	%r17629, %r17625, %r17625, %r17628;
	and.b32  	%r56185, %r17629, %r56183;
	bra.uni 	$L__BB0_1401;
$L__BB0_1400:
	add.s32 	%r17635, %r1686, 2;
	shf.r.wrap.b32 	%r17636, %r1683, %r1683, %r17635;
	xor.b32  	%r56185, %r17636, %r56183;
$L__BB0_1401:
	add.s32 	%r17637, %r1693, %r56185;
	xor.b32  	%r1699, %r1683, %r17637;
	shr.u32 	%r17638, %r1683, 8;
	and.b32  	%r17639, %r17638, 31;
	mov.b32 	%r17640, 1;
	shl.b32 	%r17641, %r17640, %r17639;
	not.b32 	%r17642, %r17641;
	and.b32  	%r17643, %r1498, %r17642;
	or.b32  	%r17644, %r17641, %r1498;
	xor.b32  	%r17645, %r17641, %r1498;
	st.local.v4.u32 	[%rd15], {%r1498, %r17643, %r17644, %r17645};
	shl.b32 	%r17646, %r1683, 2;
	cvt.u64.u32 	%rd253, %r17646;
	and.b64  	%rd254, %rd253, 12;
	add.s64 	%rd255, %rd15, %rd254;
	ld.local.u32 	%r17647, [%rd255];
	xor.b32  	%r17648, %r17647, %r1684;
	and.b32  	%r17649, %r1651, %r17648;
	xor.b32  	%r1700, %r17649, %r1684;
	shr.u32 	%r17650, %r1699, 4;
	xor.b32  	%r1701, %r17650, %r1699;
	shr.u32 	%r17651, %r1701, 24;
	and.b32  	%r1702, %r17651, 15;
	shf.r.wrap.b32 	%r17652, %r1699, %r1699, %r1702;
	xor.b32  	%r1703, %r17652, %r1687;
	shr.u32 	%r17653, %r1703, 16;
	xor.b32  	%r17654, %r17653, %r1703;
	shr.u32 	%r17655, %r17654, 12;
	shr.u32 	%r17656, %r17654, 4;
	shr.u32 	%r17657, %r17654, 8;
	xor.b32  	%r17658, %r17656, %r17655;
	xor.b32  	%r17659, %r17658, %r17657;
	xor.b32  	%r17660, %r17659, %r17654;
	shr.u32 	%r17661, %r17660, 2;
	xor.b32  	%r17662, %r17661, %r17660;
	cvt.u16.u32 	%rs402, %r17662;
	and.b16  	%rs401, %rs402, 3;
	setp.gt.s16 	%p602, %rs401, 1;
	@%p602 bra 	$L__BB0_1404;
	setp.eq.s16 	%p604, %rs401, 0;
	@%p604 bra 	$L__BB0_1407;
	not.b32 	%r17677, %r1699;
	shr.u32 	%r17678, %r1701, 16;
	and.b32  	%r17679, %r17678, 15;
	add.s32 	%r17680, %r17679, 1;
	shr.u32 	%r17681, %r17677, %r17680;
	xor.b32  	%r17682, %r17679, 31;
	shl.b32 	%r17683, %r17677, %r17682;
	or.b32  	%r17684, %r17681, %r17683;
	add.s32 	%r56186, %r17684, %r56184;
	bra.uni 	$L__BB0_1408;
$L__BB0_1404:
	setp.eq.s16 	%p603, %rs401, 2;
	@%p603 bra 	$L__BB0_1406;
	and.b32  	%r17663, %r1701, 15;
	add.s32 	%r17664, %r17663, 1;
	shr.u32 	%r17665, %r1699, %r17664;
	xor.b32  	%r17666, %r17663, 31;
	shl.b32 	%r17667, %r1699, %r17666;
	or.b32  	%r17668, %r17665, %r17667;
	xor.b32  	%r56186, %r17668, %r56184;
	bra.uni 	$L__BB0_1408;
$L__BB0_1406:
	not.b32 	%r17669, %r1699;
	shr.u32 	%r17670, %r1701, 8;
	and.b32  	%r17671, %r17670, 15;
	add.s32 	%r17672, %r17671, 1;
	shr.u32 	%r17673, %r17669, %r17672;
	xor.b32  	%r17674, %r17671, 31;
	shl.b32 	%r17675, %r17669, %r17674;
	or.b32  	%r17676, %r17673, %r17675;
	and.b32  	%r56186, %r17676, %r56184;
	bra.uni 	$L__BB0_1408;
$L__BB0_1407:
	add.s32 	%r17685, %r1702, 1;
	shr.u32 	%r17686, %r1699, %r17685;
	xor.b32  	%r17687, %r1702, 31;
	shl.b32 	%r17688, %r1699, %r17687;
	or.b32  	%r17689, %r17686, %r17688;
	xor.b32  	%r56186, %r17689, %r56184;
$L__BB0_1408:
	xor.b32  	%r1709, %r56186, %r1703;
	shr.u32 	%r17690, %r1709, 16;
	xor.b32  	%r17691, %r17690, %r1709;
	shr.u32 	%r17692, %r17691, 12;
	shr.u32 	%r17693, %r17691, 4;
	shr.u32 	%r17694, %r17691, 8;
	xor.b32  	%r17695, %r17693, %r17692;
	xor.b32  	%r17696, %r17695, %r17694;
	xor.b32  	%r17697, %r17696, %r17691;
	shr.u32 	%r17698, %r17697, 2;
	xor.b32  	%r17699, %r17698, %r17697;
	cvt.u16.u32 	%rs404, %r17699;
	and.b16  	%rs403, %rs404, 3;
	setp.gt.s16 	%p605, %rs403, 1;
	@%p605 bra 	$L__BB0_1411;
	setp.eq.s16 	%p607, %rs403, 0;
	@%p607 bra 	$L__BB0_1414;
	not.b32 	%r17708, %r1699;
	shr.u32 	%r17709, %r1701, 16;
	and.b32  	%r17710, %r17709, 15;
	add.s32 	%r17711, %r17710, 2;
	shf.r.wrap.b32 	%r17712, %r17708, %r17708, %r17711;
	add.s32 	%r56187, %r17712, %r56185;
	bra.uni 	$L__BB0_1415;
$L__BB0_1411:
	setp.eq.s16 	%p606, %rs403, 2;
	@%p606 bra 	$L__BB0_1413;
	and.b32  	%r17700, %r1701, 15;
	add.s32 	%r17701, %r17700, 2;
	shf.r.wrap.b32 	%r17702, %r1699, %r1699, %r17701;
	xor.b32  	%r56187, %r17702, %r56185;
	bra.uni 	$L__BB0_1415;
$L__BB0_1413:
	not.b32 	%r17703, %r1699;
	shr.u32 	%r17704, %r1701, 8;
	and.b32  	%r17705, %r17704, 15;
	add.s32 	%r17706, %r17705, 2;
	shf.r.wrap.b32 	%r17707, %r17703, %r17703, %r17706;
	and.b32  	%r56187, %r17707, %r56185;
	bra.uni 	$L__BB0_1415;
$L__BB0_1414:
	add.s32 	%r17713, %r1702, 2;
	shf.r.wrap.b32 	%r17714, %r1699, %r1699, %r17713;
	xor.b32  	%r56187, %r17714, %r56185;
$L__BB0_1415:
	add.s32 	%r17715, %r1709, %r56187;
	xor.b32  	%r1715, %r1699, %r17715;
	shr.u32 	%r17716, %r1699, 8;
	and.b32  	%r17717, %r17716, 31;
	mov.b32 	%r17718, 1;
	shl.b32 	%r17719, %r17718, %r17717;
	not.b32 	%r17720, %r17719;
	and.b32  	%r17721, %r1651, %r17720;
	or.b32  	%r17722, %r17719, %r1651;
	xor.b32  	%r17723, %r17719, %r1651;
	st.local.v4.u32 	[%rd14], {%r1651, %r17721, %r17722, %r17723};
	shl.b32 	%r17724, %r1699, 2;
	cvt.u64.u32 	%rd256, %r17724;
	and.b64  	%rd257, %rd256, 12;
	add.s64 	%rd258, %rd14, %rd257;
	ld.local.u32 	%r17725, [%rd258];
	shf.l.wrap.b32 	%r17726, %r17725, %r17725, 26;
	shf.l.wrap.b32 	%r17727, %r17725, %r17725, 21;
	xor.b32  	%r17728, %r17726, %r17727;
	shf.l.wrap.b32 	%r17729, %r17725, %r17725, 7;
	xor.b32  	%r17730, %r17728, %r17729;
	ld.const.u32 	%r17731, [hefty_gpu_blockHeader+36];
	add.s32 	%r17732, %r1668, %r17731;
	add.s32 	%r17733, %r17732, %r1192;
	add.s32 	%r17734, %r17733, %r1700;
	add.s32 	%r1720, %r17734, %r17730;
	shr.u32 	%r17735, %r1715, 4;
	xor.b32  	%r1721, %r17735, %r1715;
	shr.u32 	%r17736, %r1721, 24;
	and.b32  	%r1722, %r17736, 15;
	shf.r.wrap.b32 	%r17737, %r1715, %r1715, %r1722;
	xor.b32  	%r1723, %r17737, %r1703;
	shr.u32 	%r17738, %r1723, 16;
	xor.b32  	%r17739, %r17738, %r1723;
	shr.u32 	%r17740, %r17739, 12;
	shr.u32 	%r17741, %r17739, 4;
	shr.u32 	%r17742, %r17739, 8;
	xor.b32  	%r17743, %r17741, %r17740;
	xor.b32  	%r17744, %r17743, %r17742;
	xor.b32  	%r17745, %r17744, %r17739;
	shr.u32 	%r17746, %r17745, 2;
	xor.b32  	%r17747, %r17746, %r17745;
	cvt.u16.u32 	%rs406, %r17747;
	and.b16  	%rs405, %rs406, 3;
	setp.gt.s16 	%p608, %rs405, 1;
	@%p608 bra 	$L__BB0_1418;
	setp.eq.s16 	%p610, %rs405, 0;
	@%p610 bra 	$L__BB0_1421;
	not.b32 	%r17762, %r1715;
	shr.u32 	%r17763, %r1721, 16;
	and.b32  	%r17764, %r17763, 15;
	add.s32 	%r17765, %r17764, 1;
	shr.u32 	%r17766, %r17762, %r17765;
	xor.b32  	%r17767, %r17764, 31;
	shl.b32 	%r17768, %r17762, %r17767;
	or.b32  	%r17769, %r17766, %r17768;
	add.s32 	%r56188, %r17769, %r56186;
	bra.uni 	$L__BB0_1422;
$L__BB0_1418:
	setp.eq.s16 	%p609, %rs405, 2;
	@%p609 bra 	$L__BB0_1420;
	and.b32  	%r17748, %r1721, 15;
	add.s32 	%r17749, %r17748, 1;
	shr.u32 	%r17750, %r1715, %r17749;
	xor.b32  	%r17751, %r17748, 31;
	shl.b32 	%r17752, %r1715, %r17751;
	or.b32  	%r17753, %r17750, %r17752;
	xor.b32  	%r56188, %r17753, %r56186;
	bra.uni 	$L__BB0_1422;
$L__BB0_1420:
	not.b32 	%r17754, %r1715;
	shr.u32 	%r17755, %r1721, 8;
	and.b32  	%r17756, %r17755, 15;
	add.s32 	%r17757, %r17756, 1;
	shr.u32 	%r17758, %r17754, %r17757;
	xor.b32  	%r17759, %r17756, 31;
	shl.b32 	%r17760, %r17754, %r17759;
	or.b32  	%r17761, %r17758, %r17760;
	and.b32  	%r56188, %r17761, %r56186;
	bra.uni 	$L__BB0_1422;
$L__BB0_1421:
	add.s32 	%r17770, %r1722, 1;
	shr.u32 	%r17771, %r1715, %r17770;
	xor.b32  	%r17772, %r1722, 31;
	shl.b32 	%r17773, %r1715, %r17772;
	or.b32  	%r17774, %r17771, %r17773;
	xor.b32  	%r56188, %r17774, %r56186;
$L__BB0_1422:
	xor.b32  	%r1729, %r56188, %r1723;
	shr.u32 	%r17775, %r1729, 16;
	xor.b32  	%r17776, %r17775, %r1729;
	shr.u32 	%r17777, %r17776, 12;
	shr.u32 	%r17778, %r17776, 4;
	shr.u32 	%r17779, %r17776, 8;
	xor.b32  	%r17780, %r17778, %r17777;
	xor.b32  	%r17781, %r17780, %r17779;
	xor.b32  	%r17782, %r17781, %r17776;
	shr.u32 	%r17783, %r17782, 2;
	xor.b32  	%r17784, %r17783, %r17782;
	cvt.u16.u32 	%rs408, %r17784;
	and.b16  	%rs407, %rs408, 3;
	setp.gt.s16 	%p611, %rs407, 1;
	@%p611 bra 	$L__BB0_1425;
	setp.eq.s16 	%p613, %rs407, 0;
	@%p613 bra 	$L__BB0_1428;
	not.b32 	%r17793, %r1715;
	shr.u32 	%r17794, %r1721, 16;
	and.b32  	%r17795, %r17794, 15;
	add.s32 	%r17796, %r17795, 2;
	shf.r.wrap.b32 	%r17797, %r17793, %r17793, %r17796;
	add.s32 	%r56189, %r17797, %r56187;
	bra.uni 	$L__BB0_1429;
$L__BB0_1425:
	setp.eq.s16 	%p612, %rs407, 2;
	@%p612 bra 	$L__BB0_1427;
	and.b32  	%r17785, %r1721, 15;
	add.s32 	%r17786, %r17785, 2;
	shf.r.wrap.b32 	%r17787, %r1715, %r1715, %r17786;
	xor.b32  	%r56189, %r17787, %r56187;
	bra.uni 	$L__BB0_1429;
$L__BB0_1427:
	not.b32 	%r17788, %r1715;
	shr.u32 	%r17789, %r1721, 8;
	and.b32  	%r17790, %r17789, 15;
	add.s32 	%r17791, %r17790, 2;
	shf.r.wrap.b32 	%r17792, %r17788, %r17788, %r17791;
	and.b32  	%r56189, %r17792, %r56187;
	bra.uni 	$L__BB0_1429;
$L__BB0_1428:
	add.s32 	%r17798, %r1722, 2;
	shf.r.wrap.b32 	%r17799, %r1715, %r1715, %r17798;
	xor.b32  	%r56189, %r17799, %r56187;
$L__BB0_1429:
	add.s32 	%r17800, %r1729, %r56189;
	xor.b32  	%r1735, %r1715, %r17800;
	shr.u32 	%r17801, %r1715, 8;
	and.b32  	%r17802, %r17801, 31;
	mov.b32 	%r17803, 1;
	shl.b32 	%r17804, %r17803, %r17802;
	not.b32 	%r17805, %r17804;
	and.b32  	%r17806, %r1344, %r17805;
	or.b32  	%r17807, %r17804, %r1344;
	xor.b32  	%r17808, %r17804, %r1344;
	st.local.v4.u32 	[%rd13], {%r1344, %r17806, %r17807, %r17808};
	shl.b32 	%r17809, %r1715, 2;
	cvt.u64.u32 	%rd259, %r17809;
	and.b64  	%rd260, %rd259, 12;
	add.s64 	%rd261, %rd13, %rd260;
	ld.local.u32 	%r1736, [%rd261];
	shr.u32 	%r17810, %r1735, 4;
	xor.b32  	%r1737, %r17810, %r1735;
	shr.u32 	%r17811, %r1737, 24;
	and.b32  	%r1738, %r17811, 15;
	shf.r.wrap.b32 	%r17812, %r1735, %r1735, %r1738;
	xor.b32  	%r1739, %r17812, %r1723;
	shr.u32 	%r17813, %r1739, 16;
	xor.b32  	%r17814, %r17813, %r1739;
	shr.u32 	%r17815, %r17814, 12;
	shr.u32 	%r17816, %r17814, 4;
	shr.u32 	%r17817, %r17814, 8;
	xor.b32  	%r17818, %r17816, %r17815;
	xor.b32  	%r17819, %r17818, %r17817;
	xor.b32  	%r17820, %r17819, %r17814;
	shr.u32 	%r17821, %r17820, 2;
	xor.b32  	%r17822, %r17821, %r17820;
	cvt.u16.u32 	%rs410, %r17822;
	and.b16  	%rs409, %rs410, 3;
	setp.gt.s16 	%p614, %rs409, 1;
	@%p614 bra 	$L__BB0_1432;
	setp.eq.s16 	%p616, %rs409, 0;
	@%p616 bra 	$L__BB0_1435;
	not.b32 	%r17837, %r1735;
	shr.u32 	%r17838, %r1737, 16;
	and.b32  	%r17839, %r17838, 15;
	add.s32 	%r17840, %r17839, 1;
	shr.u32 	%r17841, %r17837, %r17840;
	xor.b32  	%r17842, %r17839, 31;
	shl.b32 	%r17843, %r17837, %r17842;
	or.b32  	%r17844, %r17841, %r17843;
	add.s32 	%r56190, %r17844, %r56188;
	bra.uni 	$L__BB0_1436;
$L__BB0_1432:
	setp.eq.s16 	%p615, %rs409, 2;
	@%p615 bra 	$L__BB0_1434;
	and.b32  	%r17823, %r1737, 15;
	add.s32 	%r17824, %r17823, 1;
	shr.u32 	%r17825, %r1735, %r17824;
	xor.b32  	%r17826, %r17823, 31;
	shl.b32 	%r17827, %r1735, %r17826;
	or.b32  	%r17828, %r17825, %r17827;
	xor.b32  	%r56190, %r17828, %r56188;
	bra.uni 	$L__BB0_1436;
$L__BB0_1434:
	not.b32 	%r17829, %r1735;
	shr.u32 	%r17830, %r1737, 8;
	and.b32  	%r17831, %r17830, 15;
	add.s32 	%r17832, %r17831, 1;
	shr.u32 	%r17833, %r17829, %r17832;
	xor.b32  	%r17834, %r17831, 31;
	shl.b32 	%r17835, %r17829, %r17834;
	or.b32  	%r17836, %r17833, %r17835;
	and.b32  	%r56190, %r17836, %r56188;
	bra.uni 	$L__BB0_1436;
$L__BB0_1435:
	add.s32 	%r17845, %r1738, 1;
	shr.u32 	%r17846, %r1735, %r17845;
	xor.b32  	%r17847, %r1738, 31;
	shl.b32 	%r17848, %r1735, %r17847;
	or.b32  	%r17849, %r17846, %r17848;
	xor.b32  	%r56190, %r17849, %r56188;
$L__BB0_1436:
	xor.b32  	%r1745, %r56190, %r1739;
	shr.u32 	%r17850, %r1745, 16;
	xor.b32  	%r17851, %r17850, %r1745;
	shr.u32 	%r17852, %r17851, 12;
	shr.u32 	%r17853, %r17851, 4;
	shr.u32 	%r17854, %r17851, 8;
	xor.b32  	%r17855, %r17853, %r17852;
	xor.b32  	%r17856, %r17855, %r17854;
	xor.b32  	%r17857, %r17856, %r17851;
	shr.u32 	%r17858, %r17857, 2;
	xor.b32  	%r17859, %r17858, %r17857;
	cvt.u16.u32 	%rs412, %r17859;
	and.b16  	%rs411, %rs412, 3;
	setp.gt.s16 	%p617, %rs411, 1;
	@%p617 bra 	$L__BB0_1439;
	setp.eq.s16 	%p619, %rs411, 0;
	@%p619 bra 	$L__BB0_1442;
	not.b32 	%r17868, %r1735;
	shr.u32 	%r17869, %r1737, 16;
	and.b32  	%r17870, %r17869, 15;
	add.s32 	%r17871, %r17870, 2;
	shf.r.wrap.b32 	%r17872, %r17868, %r17868, %r17871;
	add.s32 	%r56191, %r17872, %r56189;
	bra.uni 	$L__BB0_1443;
$L__BB0_1439:
	setp.eq.s16 	%p618, %rs411, 2;
	@%p618 bra 	$L__BB0_1441;
	and.b32  	%r17860, %r1737, 15;
	add.s32 	%r17861, %r17860, 2;
	shf.r.wrap.b32 	%r17862, %r1735, %r1735, %r17861;
	xor.b32  	%r56191, %r17862, %r56189;
	bra.uni 	$L__BB0_1443;
$L__BB0_1441:
	not.b32 	%r17863, %r1735;
	shr.u32 	%r17864, %r1737, 8;
	and.b32  	%r17865, %r17864, 15;
	add.s32 	%r17866, %r17865, 2;
	shf.r.wrap.b32 	%r17867, %r17863, %r17863, %r17866;
	and.b32  	%r56191, %r17867, %r56189;
	bra.uni 	$L__BB0_1443;
$L__BB0_1442:
	add.s32 	%r17873, %r1738, 2;
	shf.r.wrap.b32 	%r17874, %r1735, %r1735, %r17873;
	xor.b32  	%r56191, %r17874, %r56189;
$L__BB0_1443:
	add.s32 	%r17875, %r1745, %r56191;
	xor.b32  	%r1751, %r1735, %r17875;
	shr.u32 	%r17876, %r1735, 8;
	and.b32  	%r17877, %r17876, 31;
	mov.b32 	%r17878, 1;
	shl.b32 	%r17879, %r17878, %r17877;
	not.b32 	%r17880, %r17879;
	and.b32  	%r17881, %r1497, %r17880;
	or.b32  	%r17882, %r17879, %r1497;
	xor.b32  	%r17883, %r17879, %r1497;
	st.local.v4.u32 	[%rd12], {%r1497, %r17881, %r17882, %r17883};
	shl.b32 	%r17884, %r1735, 2;
	cvt.u64.u32 	%rd262, %r17884;
	and.b64  	%rd263, %rd262, 12;
	add.s64 	%rd264, %rd12, %rd263;
	ld.local.u32 	%r1752, [%rd264];
	shr.u32 	%r17885, %r1751, 4;
	xor.b32  	%r1753, %r17885, %r1751;
	shr.u32 	%r17886, %r1753, 24;
	and.b32  	%r1754, %r17886, 15;
	shf.r.wrap.b32 	%r17887, %r1751, %r1751, %r1754;
	xor.b32  	%r1755, %r17887, %r1739;
	shr.u32 	%r17888, %r1755, 16;
	xor.b32  	%r17889, %r17888, %r1755;
	shr.u32 	%r17890, %r17889, 12;
	shr.u32 	%r17891, %r17889, 4;
	shr.u32 	%r17892, %r17889, 8;
	xor.b32  	%r17893, %r17891, %r17890;
	xor.b32  	%r17894, %r17893, %r17892;
	xor.b32  	%r17895, %r17894, %r17889;
	shr.u32 	%r17896, %r17895, 2;
	xor.b32  	%r17897, %r17896, %r17895;
	cvt.u16.u32 	%rs414, %r17897;
	and.b16  	%rs413, %rs414, 3;
	setp.gt.s16 	%p620, %rs413, 1;
	@%p620 bra 	$L__BB0_1446;
	setp.eq.s16 	%p622, %rs413, 0;
	@%p622 bra 	$L__BB0_1449;
	not.b32 	%r17912, %r1751;
	shr.u32 	%r17913, %r1753, 16;
	and.b32  	%r17914, %r17913, 15;
	add.s32 	%r17915, %r17914, 1;
	shr.u32 	%r17916, %r17912, %r17915;
	xor.b32  	%r17917, %r17914, 31;
	shl.b32 	%r17918, %r17912, %r17917;
	or.b32  	%r17919, %r17916, %r17918;
	add.s32 	%r56192, %r17919, %r56190;
	bra.uni 	$L__BB0_1450;
$L__BB0_1446:
	setp.eq.s16 	%p621, %rs413, 2;
	@%p621 bra 	$L__BB0_1448;
	and.b32  	%r17898, %r1753, 15;
	add.s32 	%r17899, %r17898, 1;
	shr.u32 	%r17900, %r1751, %r17899;
	xor.b32  	%r17901, %r17898, 31;
	shl.b32 	%r17902, %r1751, %r17901;
	or.b32  	%r17903, %r17900, %r17902;
	xor.b32  	%r56192, %r17903, %r56190;
	bra.uni 	$L__BB0_1450;
$L__BB0_1448:
	not.b32 	%r17904, %r1751;
	shr.u32 	%r17905, %r1753, 8;
	and.b32  	%r17906, %r17905, 15;
	add.s32 	%r17907, %r17906, 1;
	shr.u32 	%r17908, %r17904, %r17907;
	xor.b32  	%r17909, %r17906, 31;
	shl.b32 	%r17910, %r17904, %r17909;
	or.b32  	%r17911, %r17908, %r17910;
	and.b32  	%r56192, %r17911, %r56190;
	bra.uni 	$L__BB0_1450;
$L__BB0_1449:
	add.s32 	%r17920, %r1754, 1;
	shr.u32 	%r17921, %r1751, %r17920;
	xor.b32  	%r17922, %r1754, 31;
	shl.b32 	%r17923, %r1751, %r17922;
	or.b32  	%r17924, %r17921, %r17923;
	xor.b32  	%r56192, %r17924, %r56190;
$L__BB0_1450:
	xor.b32  	%r1761, %r56192, %r1755;
	shr.u32 	%r17925, %r1761, 16;
	xor.b32  	%r17926, %r17925, %r1761;
	shr.u32 	%r17927, %r17926, 12;
	shr.u32 	%r17928, %r17926, 4;
	shr.u32 	%r17929, %r17926, 8;
	xor.b32  	%r17930, %r17928, %r17927;
	xor.b32  	%r17931, %r17930, %r17929;
	xor.b32  	%r17932, %r17931, %r17926;
	shr.u32 	%r17933, %r17932, 2;
	xor.b32  	%r17934, %r17933, %r17932;
	cvt.u16.u32 	%rs416, %r17934;
	and.b16  	%rs415, %rs416, 3;
	setp.gt.s16 	%p623, %rs415, 1;
	@%p623 bra 	$L__BB0_1453;
	setp.eq.s16 	%p625, %rs415, 0;
	@%p625 bra 	$L__BB0_1456;
	not.b32 	%r17943, %r1751;
	shr.u32 	%r17944, %r1753, 16;
	and.b32  	%r17945, %r17944, 15;
	add.s32 	%r17946, %r17945, 2;
	shf.r.wrap.b32 	%r17947, %r17943, %r17943, %r17946;
	add.s32 	%r56193, %r17947, %r56191;
	bra.uni 	$L__BB0_1457;
$L__BB0_1453:
	setp.eq.s16 	%p624, %rs415, 2;
	@%p624 bra 	$L__BB0_1455;
	and.b32  	%r17935, %r1753, 15;
	add.s32 	%r17936, %r17935, 2;
	shf.r.wrap.b32 	%r17937, %r1751, %r1751, %r17936;
	xor.b32  	%r56193, %r17937, %r56191;
	bra.uni 	$L__BB0_1457;
$L__BB0_1455:
	not.b32 	%r17938, %r1751;
	shr.u32 	%r17939, %r1753, 8;
	and.b32  	%r17940, %r17939, 15;
	add.s32 	%r17941, %r17940, 2;
	shf.r.wrap.b32 	%r17942, %r17938, %r17938, %r17941;
	and.b32  	%r56193, %r17942, %r56191;
	bra.uni 	$L__BB0_1457;
$L__BB0_1456:
	add.s32 	%r17948, %r1754, 2;
	shf.r.wrap.b32 	%r17949, %r1751, %r1751, %r17948;
	xor.b32  	%r56193, %r17949, %r56191;
$L__BB0_1457:
	add.s32 	%r17950, %r1761, %r56193;
	xor.b32  	%r1767, %r1751, %r17950;
	shr.u32 	%r17951, %r1751, 8;
	and.b32  	%r17952, %r17951, 31;
	mov.b32 	%r17953, 1;
	shl.b32 	%r17954, %r17953, %r17952;
	not.b32 	%r17955, %r17954;
	and.b32  	%r17956, %r1650, %r17955;
	or.b32  	%r17957, %r17954, %r1650;
	xor.b32  	%r17958, %r17954, %r1650;
	st.local.v4.u32 	[%rd11], {%r1650, %r17956, %r17957, %r17958};
	shl.b32 	%r17959, %r1751, 2;
	cvt.u64.u32 	%rd265, %r17959;
	and.b64  	%rd266, %rd265, 12;
	add.s64 	%rd267, %rd11, %rd266;
	ld.local.u32 	%r17960, [%rd267];
	or.b32  	%r17961, %r1752, %r1736;
	and.b32  	%r17962, %r17960, %r17961;
	and.b32  	%r17963, %r1752, %r1736;
	or.b32  	%r1772, %r17962, %r17963;
	shr.u32 	%r17964, %r1767, 4;
	xor.b32  	%r1773, %r17964, %r1767;
	shr.u32 	%r17965, %r1773, 24;
	and.b32  	%r1774, %r17965, 15;
	shf.r.wrap.b32 	%r17966, %r1767, %r1767, %r1774;
	xor.b32  	%r1775, %r17966, %r1755;
	shr.u32 	%r17967, %r1775, 16;
	xor.b32  	%r17968, %r17967, %r1775;
	shr.u32 	%r17969, %r17968, 12;
	shr.u32 	%r17970, %r17968, 4;
	shr.u32 	%r17971, %r17968, 8;
	xor.b32  	%r17972, %r17970, %r17969;
	xor.b32  	%r17973, %r17972, %r17971;
	xor.b32  	%r17974, %r17973, %r17968;
	shr.u32 	%r17975, %r17974, 2;
	xor.b32  	%r17976, %r17975, %r17974;
	cvt.u16.u32 	%rs418, %r17976;
	and.b16  	%rs417, %rs418, 3;
	setp.gt.s16 	%p626, %rs417, 1;
	@%p626 bra 	$L__BB0_1460;
	setp.eq.s16 	%p628, %rs417, 0;
	@%p628 bra 	$L__BB0_1463;
	not.b32 	%r17991, %r1767;
	shr.u32 	%r17992, %r1773, 16;
	and.b32  	%r17993, %r17992, 15;
	add.s32 	%r17994, %r17993, 1;
	shr.u32 	%r17995, %r17991, %r17994;
	xor.b32  	%r17996, %r17993, 31;
	shl.b32 	%r17997, %r17991, %r17996;
	or.b32  	%r17998, %r17995, %r17997;
	add.s32 	%r56194, %r17998, %r56192;
	bra.uni 	$L__BB0_1464;
$L__BB0_1460:
	setp.eq.s16 	%p627, %rs417, 2;
	@%p627 bra 	$L__BB0_1462;
	and.b32  	%r17977, %r1773, 15;
	add.s32 	%r17978, %r17977, 1;
	shr.u32 	%r17979, %r1767, %r17978;
	xor.b32  	%r17980, %r17977, 31;
	shl.b32 	%r17981, %r1767, %r17980;
	or.b32  	%r17982, %r17979, %r17981;
	xor.b32  	%r56194, %r17982, %r56192;
	bra.uni 	$L__BB0_1464;
$L__BB0_1462:
	not.b32 	%r17983, %r1767;
	shr.u32 	%r17984, %r1773, 8;
	and.b32  	%r17985, %r17984, 15;
	add.s32 	%r17986, %r17985, 1;
	shr.u32 	%r17987, %r17983, %r17986;
	xor.b32  	%r17988, %r17985, 31;
	shl.b32 	%r17989, %r17983, %r17988;
	or.b32  	%r17990, %r17987, %r17989;
	and.b32  	%r56194, %r17990, %r56192;
	bra.uni 	$L__BB0_1464;
$L__BB0_1463:
	add.s32 	%r17999, %r1774, 1;
	shr.u32 	%r18000, %r1767, %r17999;
	xor.b32  	%r18001, %r1774, 31;
	shl.b32 	%r18002, %r1767, %r18001;
	or.b32  	%r18003, %r18000, %r18002;
	xor.b32  	%r56194, %r18003, %r56192;
$L__BB0_1464:
	xor.b32  	%r1781, %r56194, %r1775;
	shr.u32 	%r18004, %r1781, 16;
	xor.b32  	%r18005, %r18004, %r1781;
	shr.u32 	%r18006, %r18005, 12;
	shr.u32 	%r18007, %r18005, 4;
	shr.u32 	%r18008, %r18005, 8;
	xor.b32  	%r18009, %r18007, %r18006;
	xor.b32  	%r18010, %r18009, %r18008;
	xor.b32  	%r18011, %r18010, %r18005;
	shr.u32 	%r18012, %r18011, 2;
	xor.b32  	%r18013, %r18012, %r18011;
	cvt.u16.u32 	%rs420, %r18013;
	and.b16  	%rs419, %rs420, 3;
	setp.gt.s16 	%p629, %rs419, 1;
	@%p629 bra 	$L__BB0_1467;
	setp.eq.s16 	%p631, %rs419, 0;
	@%p631 bra 	$L__BB0_1470;
	not.b32 	%r18022, %r1767;
	shr.u32 	%r18023, %r1773, 16;
	and.b32  	%r18024, %r18023, 15;
	add.s32 	%r18025, %r18024, 2;
	shf.r.wrap.b32 	%r18026, %r18022, %r18022, %r18025;
	add.s32 	%r56195, %r18026, %r56193;
	bra.uni 	$L__BB0_1471;
$L__BB0_1467:
	setp.eq.s16 	%p630, %rs419, 2;
	@%p630 bra 	$L__BB0_1469;
	and.b32  	%r18014, %r1773, 15;
	add.s32 	%r18015, %r18014, 2;
	shf.r.wrap.b32 	%r18016, %r1767, %r1767, %r18015;
	xor.b32  	%r56195, %r18016, %r56193;
	bra.uni 	$L__BB0_1471;
$L__BB0_1469:
	not.b32 	%r18017, %r1767;
	shr.u32 	%r18018, %r1773, 8;
	and.b32  	%r18019, %r18018, 15;
	add.s32 	%r18020, %r18019, 2;
	shf.r.wrap.b32 	%r18021, %r18017, %r18017, %r18020;
	and.b32  	%r56195, %r18021, %r56193;
	bra.uni 	$L__BB0_1471;
$L__BB0_1470:
	add.s32 	%r18027, %r1774, 2;
	shf.r.wrap.b32 	%r18028, %r1767, %r1767, %r18027;
	xor.b32  	%r56195, %r18028, %r56193;
$L__BB0_1471:
	add.s32 	%r18029, %r1781, %r56195;
	xor.b32  	%r1787, %r1767, %r18029;
	shr.u32 	%r18030, %r1767, 8;
	and.b32  	%r18031, %r18030, 31;
	mov.b32 	%r18032, 1;
	shl.b32 	%r18033, %r18032, %r18031;
	not.b32 	%r18034, %r18033;
	and.b32  	%r18035, %r1650, %r18034;
	or.b32  	%r18036, %r18033, %r1650;
	xor.b32  	%r18037, %r18033, %r1650;
	st.local.v4.u32 	[%rd10], {%r1650, %r18035, %r18036, %r18037};
	shl.b32 	%r18038, %r1767, 2;
	cvt.u64.u32 	%rd268, %r18038;
	and.b64  	%rd269, %rd268, 12;
	add.s64 	%rd270, %rd10, %rd269;
	ld.local.u32 	%r1788, [%rd270];
	shr.u32 	%r18039, %r1787, 4;
	xor.b32  	%r1789, %r18039, %r1787;
	shr.u32 	%r18040, %r1789, 24;
	and.b32  	%r1790, %r18040, 15;
	shf.r.wrap.b32 	%r18041, %r1787, %r1787, %r1790;
	xor.b32  	%r1791, %r18041, %r1775;
	shr.u32 	%r18042, %r1791, 16;
	xor.b32  	%r18043, %r18042, %r1791;
	shr.u32 	%r18044, %r18043, 12;
	shr.u32 	%r18045, %r18043, 4;
	shr.u32 	%r18046, %r18043, 8;
	xor.b32  	%r18047, %r18045, %r18044;
	xor.b32  	%r18048, %r18047, %r18046;
	xor.b32  	%r18049, %r18048, %r18043;
	shr.u32 	%r18050, %r18049, 2;
	xor.b32  	%r18051, %r18050, %r18049;
	cvt.u16.u32 	%rs422, %r18051;
	and.b16  	%rs421, %rs422, 3;
	setp.gt.s16 	%p632, %rs421, 1;
	@%p632 bra 	$L__BB0_1474;
	setp.eq.s16 	%p634, %rs421, 0;
	@%p634 bra 	$L__BB0_1477;
	not.b32 	%r18066, %r1787;
	shr.u32 	%r18067, %r1789, 16;
	and.b32  	%r18068, %r18067, 15;
	add.s32 	%r18069, %r18068, 1;
	shr.u32 	%r18070, %r18066, %r18069;
	xor.b32  	%r18071, %r18068, 31;
	shl.b32 	%r18072, %r18066, %r18071;
	or.b32  	%r18073, %r18070, %r18072;
	add.s32 	%r56196, %r18073, %r56194;
	bra.uni 	$L__BB0_1478;
$L__BB0_1474:
	setp.eq.s16 	%p633, %rs421, 2;
	@%p633 bra 	$L__BB0_1476;
	and.b32  	%r18052, %r1789, 15;
	add.s32 	%r18053, %r18052, 1;
	shr.u32 	%r18054, %r1787, %r18053;
	xor.b32  	%r18055, %r18052, 31;
	shl.b32 	%r18056, %r1787, %r18055;
	or.b32  	%r18057, %r18054, %r18056;
	xor.b32  	%r56196, %r18057, %r56194;
	bra.uni 	$L__BB0_1478;
$L__BB0_1476:
	not.b32 	%r18058, %r1787;
	shr.u32 	%r18059, %r1789, 8;
	and.b32  	%r18060, %r18059, 15;
	add.s32 	%r18061, %r18060, 1;
	shr.u32 	%r18062, %r18058, %r18061;
	xor.b32  	%r18063, %r18060, 31;
	shl.b32 	%r18064, %r18058, %r18063;
	or.b32  	%r18065, %r18062, %r18064;
	and.b32  	%r56196, %r18065, %r56194;
	bra.uni 	$L__BB0_1478;
$L__BB0_1477:
	add.s32 	%r18074, %r1790, 1;
	shr.u32 	%r18075, %r1787, %r18074;
	xor.b32  	%r18076, %r1790, 31;
	shl.b32 	%r18077, %r1787, %r18076;
	or.b32  	%r18078, %r18075, %r18077;
	xor.b32  	%r56196, %r18078, %r56194;
$L__BB0_1478:
	xor.b32  	%r1797, %r56196, %r1791;
	shr.u32 	%r18079, %r1797, 16;
	xor.b32  	%r18080, %r18079, %r1797;
	shr.u32 	%r18081, %r18080, 12;
	shr.u32 	%r18082, %r18080, 4;
	shr.u32 	%r18083, %r18080, 8;
	xor.b32  	%r18084, %r18082, %r18081;
	xor.b32  	%r18085, %r18084, %r18083;
	xor.b32  	%r18086, %r18085, %r18080;
	shr.u32 	%r18087, %r18086, 2;
	xor.b32  	%r18088, %r18087, %r18086;
	cvt.u16.u32 	%rs424, %r18088;
	and.b16  	%rs423, %rs424, 3;
	setp.gt.s16 	%p635, %rs423, 1;
	@%p635 bra 	$L__BB0_1481;
	setp.eq.s16 	%p637, %rs423, 0;
	@%p637 bra 	$L__BB0_1484;
	not.b32 	%r18097, %r1787;
	shr.u32 	%r18098, %r1789, 16;
	and.b32  	%r18099, %r18098, 15;
	add.s32 	%r18100, %r18099, 2;
	shf.r.wrap.b32 	%r18101, %r18097, %r18097, %r18100;
	add.s32 	%r56197, %r18101, %r56195;
	bra.uni 	$L__BB0_1485;
$L__BB0_1481:
	setp.eq.s16 	%p636, %rs423, 2;
	@%p636 bra 	$L__BB0_1483;
	and.b32  	%r18089, %r1789, 15;
	add.s32 	%r18090, %r18089, 2;
	shf.r.wrap.b32 	%r18091, %r1787, %r1787, %r18090;
	xor.b32  	%r56197, %r18091, %r56195;
	bra.uni 	$L__BB0_1485;
$L__BB0_1483:
	not.b32 	%r18092, %r1787;
	shr.u32 	%r18093, %r1789, 8;
	and.b32  	%r18094, %r18093, 15;
	add.s32 	%r18095, %r18094, 2;
	shf.r.wrap.b32 	%r18096, %r18092, %r18092, %r18095;
	and.b32  	%r56197, %r18096, %r56195;
	bra.uni 	$L__BB0_1485;
$L__BB0_1484:
	add.s32 	%r18102, %r1790, 2;
	shf.r.wrap.b32 	%r18103, %r1787, %r1787, %r18102;
	xor.b32  	%r56197, %r18103, %r56195;
$L__BB0_1485:
	add.s32 	%r18104, %r1797, %r56197;
	xor.b32  	%r18105, %r1787, %r18104;
	shr.u32 	%r18106, %r1787, 8;
	and.b32  	%r18107, %r18106, 31;
	mov.b32 	%r18108, 1;
	shl.b32 	%r18109, %r18108, %r18107;
	not.b32 	%r18110, %r18109;
	and.b32  	%r18111, %r1720, %r18110;
	or.b32  	%r18112, %r18109, %r1720;
	xor.b32  	%r18113, %r18109, %r1720;
	st.local.v4.u32 	[%rd9], {%r1720, %r18111, %r18112, %r18113};
	shl.b32 	%r18114, %r1787, 2;
	cvt.u64.u32 	%rd271, %r18114;
	and.b64  	%rd272, %rd271, 12;
	add.s64 	%rd273, %rd9, %rd272;
	ld.local.u32 	%r18115, [%rd273];
	add.s32 	%r18116, %r1772, %r1720;
	shf.l.wrap.b32 	%r18117, %r1788, %r1788, 10;
	shf.l.wrap.b32 	%r18118, %r1788, %r1788, 19;
	shf.l.wrap.b32 	%r18119, %r1788, %r1788, 30;
	xor.b32  	%r18120, %r18119, %r18118;
	xor.b32  	%r18121, %r18120, %r18117;
	add.s32 	%r1803, %r18116, %r18121;
	add.s32 	%r1804, %r1191, %r18115;
	xor.b32  	%r18122, %r1344, %r18105;
	xor.b32  	%r1805, %r18122, %r1345;
	shr.u32 	%r18123, %r1805, 4;
	xor.b32  	%r1806, %r18123, %r1805;
	shr.u32 	%r18124, %r1806, 24;
	and.b32  	%r1807, %r18124, 15;
	shf.r.wrap.b32 	%r18125, %r1805, %r1805, %r1807;
	xor.b32  	%r1808, %r18125, %r1791;
	shr.u32 	%r18126, %r1808, 16;
	xor.b32  	%r18127, %r18126, %r1808;
	shr.u32 	%r18128, %r18127, 12;
	shr.u32 	%r18129, %r18127, 4;
	shr.u32 	%r18130, %r18127, 8;
	xor.b32  	%r18131, %r18129, %r18128;
	xor.b32  	%r18132, %r18131, %r18130;
	xor.b32  	%r18133, %r18132, %r18127;
	shr.u32 	%r18134, %r18133, 2;
	xor.b32  	%r18135, %r18134, %r18133;
	cvt.u16.u32 	%rs426, %r18135;
	and.b16  	%rs425, %rs426, 3;
	setp.gt.s16 	%p638, %rs425, 1;
	@%p638 bra 	$L__BB0_1488;
	setp.eq.s16 	%p640, %rs425, 0;
	@%p640 bra 	$L__BB0_1491;
	not.b32 	%r18150, %r1805;
	shr.u32 	%r18151, %r1806, 16;
	and.b32  	%r18152, %r18151, 15;
	add.s32 	%r18153, %r18152, 1;
	shr.u32 	%r18154, %r18150, %r18153;
	xor.b32  	%r18155, %r18152, 31;
	shl.b32 	%r18156, %r18150, %r18155;
	or.b32  	%r18157, %r18154, %r18156;
	add.s32 	%r56198, %r18157, %r56196;
	bra.uni 	$L__BB0_1492;
$L__BB0_1488:
	setp.eq.s16 	%p639, %rs425, 2;
	@%p639 bra 	$L__BB0_1490;
	and.b32  	%r18136, %r1806, 15;
	add.s32 	%r18137, %r18136, 1;
	shr.u32 	%r18138, %r1805, %r18137;
	xor.b32  	%r18139, %r18136, 31;
	shl.b32 	%r18140, %r1805, %r18139;
	or.b32  	%r18141, %r18138, %r18140;
	xor.b32  	%r56198, %r18141, %r56196;
	bra.uni 	$L__BB0_1492;
$L__BB0_1490:
	not.b32 	%r18142, %r1805;
	shr.u32 	%r18143, %r1806, 8;
	and.b32  	%r18144, %r18143, 15;
	add.s32 	%r18145, %r18144, 1;
	shr.u32 	%r18146, %r18142, %r18145;
	xor.b32  	%r18147, %r18144, 31;
	shl.b32 	%r18148, %r18142, %r18147;
	or.b32  	%r18149, %r18146, %r18148;
	and.b32  	%r56198, %r18149, %r56196;
	bra.uni 	$L__BB0_1492;
$L__BB0_1491:
	add.s32 	%r18158, %r1807, 1;
	shr.u32 	%r18159, %r1805, %r18158;
	xor.b32  	%r18160, %r1807, 31;
	shl.b32 	%r18161, %r1805, %r18160;
	or.b32  	%r18162, %r18159, %r18161;
	xor.b32  	%r56198, %r18162, %r56196;
$L__BB0_1492:
	xor.b32  	%r1814, %r56198, %r1808;
	shr.u32 	%r18163, %r1814, 16;
	xor.b32  	%r18164, %r18163, %r1814;
	shr.u32 	%r18165, %r18164, 12;
	shr.u32 	%r18166, %r18164, 4;
	shr.u32 	%r18167, %r18164, 8;
	xor.b32  	%r18168, %r18166, %r18165;
	xor.b32  	%r18169, %r18168, %r18167;
	xor.b32  	%r18170, %r18169, %r18164;
	shr.u32 	%r18171, %r18170, 2;
	xor.b32  	%r18172, %r18171, %r18170;
	cvt.u16.u32 	%rs428, %r18172;
	and.b16  	%rs427, %rs428, 3;
	setp.gt.s16 	%p641, %rs427, 1;
	@%p641 bra 	$L__BB0_1495;
	setp.eq.s16 	%p643, %rs427, 0;
	@%p643 bra 	$L__BB0_1498;
	not.b32 	%r18181, %r1805;
	shr.u32 	%r18182, %r1806, 16;
	and.b32  	%r18183, %r18182, 15;
	add.s32 	%r18184, %r18183, 2;
	shf.r.wrap.b32 	%r18185, %r18181, %r18181, %r18184;
	add.s32 	%r56199, %r18185, %r56197;
	bra.uni 	$L__BB0_1499;
$L__BB0_1495:
	setp.eq.s16 	%p642, %rs427, 2;
	@%p642 bra 	$L__BB0_1497;
	and.b32  	%r18173, %r1806, 15;
	add.s32 	%r18174, %r18173, 2;
	shf.r.wrap.b32 	%r18175, %r1805, %r1805, %r18174;
	xor.b32  	%r56199, %r18175, %r56197;
	bra.uni 	$L__BB0_1499;
$L__BB0_1497:
	not.b32 	%r18176, %r1805;
	shr.u32 	%r18177, %r1806, 8;
	and.b32  	%r18178, %r18177, 15;
	add.s32 	%r18179, %r18178, 2;
	shf.r.wrap.b32 	%r18180, %r18176, %r18176, %r18179;
	and.b32  	%r56199, %r18180, %r56197;
	bra.uni 	$L__BB0_1499;
$L__BB0_1498:
	add.s32 	%r18186, %r1807, 2;
	shf.r.wrap.b32 	%r18187, %r1805, %r1805, %r18186;
	xor.b32  	%r56199, %r18187, %r56197;
$L__BB0_1499:
	add.s32 	%r18188, %r1814, %r56199;
	xor.b32  	%r1820, %r1805, %r18188;
	ld.const.u32 	%r1821, [hefty_gpu_constantTable+40];
	shr.u32 	%r18189, %r1820, 4;
	xor.b32  	%r1822, %r18189, %r1820;
	shr.u32 	%r18190, %r1822, 24;
	and.b32  	%r1823, %r18190, 15;
	shf.r.wrap.b32 	%r18191, %r1820, %r1820, %r1823;
	xor.b32  	%r1824, %r18191, %r1808;
	shr.u32 	%r18192, %r1824, 16;
	xor.b32  	%r18193, %r18192, %r1824;
	shr.u32 	%r18194, %r18193, 12;
	shr.u32 	%r18195, %r18193, 4;
	shr.u32 	%r18196, %r18193, 8;
	xor.b32  	%r18197, %r18195, %r18194;
	xor.b32  	%r18198, %r18197, %r18196;
	xor.b32  	%r18199, %r18198, %r18193;
	shr.u32 	%r18200, %r18199, 2;
	xor.b32  	%r18201, %r18200, %r18199;
	cvt.u16.u32 	%rs430, %r18201;
	and.b16  	%rs429, %rs430, 3;
	setp.gt.s16 	%p644, %rs429, 1;
	@%p644 bra 	$L__BB0_1502;
	setp.eq.s16 	%p646, %rs429, 0;
	@%p646 bra 	$L__BB0_1505;
	not.b32 	%r18216, %r1820;
	shr.u32 	%r18217, %r1822, 16;
	and.b32  	%r18218, %r18217, 15;
	add.s32 	%r18219, %r18218, 1;
	shr.u32 	%r18220, %r18216, %r18219;
	xor.b32  	%r18221, %r18218, 31;
	shl.b32 	%r18222, %r18216, %r18221;
	or.b32  	%r18223, %r18220, %r18222;
	add.s32 	%r56200, %r18223, %r56198;
	bra.uni 	$L__BB0_1506;
$L__BB0_1502:
	setp.eq.s16 	%p645, %rs429, 2;
	@%p645 bra 	$L__BB0_1504;
	and.b32  	%r18202, %r1822, 15;
	add.s32 	%r18203, %r18202, 1;
	shr.u32 	%r18204, %r1820, %r18203;
	xor.b32  	%r18205, %r18202, 31;
	shl.b32 	%r18206, %r1820, %r18205;
	or.b32  	%r18207, %r18204, %r18206;
	xor.b32  	%r56200, %r18207, %r56198;
	bra.uni 	$L__BB0_1506;
$L__BB0_1504:
	not.b32 	%r18208, %r1820;
	shr.u32 	%r18209, %r1822, 8;
	and.b32  	%r18210, %r18209, 15;
	add.s32 	%r18211, %r18210, 1;
	shr.u32 	%r18212, %r18208, %r18211;
	xor.b32  	%r18213, %r18210, 31;
	shl.b32 	%r18214, %r18208, %r18213;
	or.b32  	%r18215, %r18212, %r18214;
	and.b32  	%r56200, %r18215, %r56198;
	bra.uni 	$L__BB0_1506;
$L__BB0_1505:
	add.s32 	%r18224, %r1823, 1;
	shr.u32 	%r18225, %r1820, %r18224;
	xor.b32  	%r18226, %r1823, 31;
	shl.b32 	%r18227, %r1820, %r18226;
	or.b32  	%r18228, %r18225, %r18227;
	xor.b32  	%r56200, %r18228, %r56198;
$L__BB0_1506:
	xor.b32  	%r1830, %r56200, %r1824;
	shr.u32 	%r18229, %r1830, 16;
	xor.b32  	%r18230, %r18229, %r1830;
	shr.u32 	%r18231, %r18230, 12;
	shr.u32 	%r18232, %r18230, 4;
	shr.u32 	%r18233, %r18230, 8;
	xor.b32  	%r18234, %r18232, %r18231;
	xor.b32  	%r18235, %r18234, %r18233;
	xor.b32  	%r18236, %r18235, %r18230;
	shr.u32 	%r18237, %r18236, 2;
	xor.b32  	%r18238, %r18237, %r18236;
	cvt.u16.u32 	%rs432, %r18238;
	and.b16  	%rs431, %rs432, 3;
	setp.gt.s16 	%p647, %rs431, 1;
	@%p647 bra 	$L__BB0_1509;
	setp.eq.s16 	%p649, %rs431, 0;
	@%p649 bra 	$L__BB0_1512;
	not.b32 	%r18247, %r1820;
	shr.u32 	%r18248, %r1822, 16;
	and.b32  	%r18249, %r18248, 15;
	add.s32 	%r18250, %r18249, 2;
	shf.r.wrap.b32 	%r18251, %r18247, %r18247, %r18250;
	add.s32 	%r56201, %r18251, %r56199;
	bra.uni 	$L__BB0_1513;
$L__BB0_1509:
	setp.eq.s16 	%p648, %rs431, 2;
	@%p648 bra 	$L__BB0_1511;
	and.b32  	%r18239, %r1822, 15;
	add.s32 	%r18240, %r18239, 2;
	shf.r.wrap.b32 	%r18241, %r1820, %r1820, %r18240;
	xor.b32  	%r56201, %r18241, %r56199;
	bra.uni 	$L__BB0_1513;
$L__BB0_1511:
	not.b32 	%r18242, %r1820;
	shr.u32 	%r18243, %r1822, 8;
	and.b32  	%r18244, %r18243, 15;
	add.s32 	%r18245, %r18244, 2;
	shf.r.wrap.b32 	%r18246, %r18242, %r18242, %r18245;
	and.b32  	%r56201, %r18246, %r56199;
	bra.uni 	$L__BB0_1513;
$L__BB0_1512:
	add.s32 	%r18252, %r1823, 2;
	shf.r.wrap.b32 	%r18253, %r1820, %r1820, %r18252;
	xor.b32  	%r56201, %r18253, %r56199;
$L__BB0_1513:
	add.s32 	%r18254, %r1830, %r56201;
	xor.b32  	%r1836, %r1820, %r18254;
	shr.u32 	%r18255, %r1820, 8;
	and.b32  	%r18256, %r18255, 31;
	mov.b32 	%r18257, 1;
	shl.b32 	%r18258, %r18257, %r18256;
	not.b32 	%r18259, %r18258;
	and.b32  	%r18260, %r1498, %r18259;
	or.b32  	%r18261, %r18258, %r1498;
	xor.b32  	%r18262, %r18258, %r1498;
	st.local.v4.u32 	[%rd16], {%r1498, %r18260, %r18261, %r18262};
	shl.b32 	%r18263, %r1820, 2;
	cvt.u64.u32 	%rd274, %r18263;
	and.b64  	%rd275, %rd274, 12;
	add.s64 	%rd276, %rd16, %rd275;
	ld.local.u32 	%r1837, [%rd276];
	shr.u32 	%r18264, %r1836, 4;
	xor.b32  	%r1838, %r18264, %r1836;
	shr.u32 	%r18265, %r1838, 24;
	and.b32  	%r1839, %r18265, 15;
	shf.r.wrap.b32 	%r18266, %r1836, %r1836, %r1839;
	xor.b32  	%r1840, %r18266, %r1824;
	shr.u32 	%r18267, %r1840, 16;
	xor.b32  	%r18268, %r18267, %r1840;
	shr.u32 	%r18269, %r18268, 12;
	shr.u32 	%r18270, %r18268, 4;
	shr.u32 	%r18271, %r18268, 8;
	xor.b32  	%r18272, %r18270, %r18269;
	xor.b32  	%r18273, %r18272, %r18271;
	xor.b32  	%r18274, %r18273, %r18268;
	shr.u32 	%r18275, %r18274, 2;
	xor.b32  	%r18276, %r18275, %r18274;
	cvt.u16.u32 	%rs434, %r18276;
	and.b16  	%rs433, %rs434, 3;
	setp.gt.s16 	%p650, %rs433, 1;
	@%p650 bra 	$L__BB0_1516;
	setp.eq.s16 	%p652, %rs433, 0;
	@%p652 bra 	$L__BB0_1519;
	not.b32 	%r18291, %r1836;
	shr.u32 	%r18292, %r1838, 16;
	and.b32  	%r18293, %r18292, 15;
	add.s32 	%r18294, %r18293, 1;
	shr.u32 	%r18295, %r18291, %r18294;
	xor.b32  	%r18296, %r18293, 31;
	shl.b32 	%r18297, %r18291, %r18296;
	or.b32  	%r18298, %r18295, %r18297;
	add.s32 	%r56202, %r18298, %r56200;
	bra.uni 	$L__BB0_1520;
$L__BB0_1516:
	setp.eq.s16 	%p651, %rs433, 2;
	@%p651 bra 	$L__BB0_1518;
	and.b32  	%r18277, %r1838, 15;
	add.s32 	%r18278, %r18277, 1;
	shr.u32 	%r18279, %r1836, %r18278;
	xor.b32  	%r18280, %r18277, 31;
	shl.b32 	%r18281, %r1836, %r18280;
	or.b32  	%r18282, %r18279, %r18281;
	xor.b32  	%r56202, %r18282, %r56200;
	bra.uni 	$L__BB0_1520;
$L__BB0_1518:
	not.b32 	%r18283, %r1836;
	shr.u32 	%r18284, %r1838, 8;
	and.b32  	%r18285, %r18284, 15;
	add.s32 	%r18286, %r18285, 1;
	shr.u32 	%r18287, %r18283, %r18286;
	xor.b32  	%r18288, %r18285, 31;
	shl.b32 	%r18289, %r18283, %r18288;
	or.b32  	%r18290, %r18287, %r18289;
	and.b32  	%r56202, %r18290, %r56200;
	bra.uni 	$L__BB0_1520;
$L__BB0_1519:
	add.s32 	%r18299, %r1839, 1;
	shr.u32 	%r18300, %r1836, %r18299;
	xor.b32  	%r18301, %r1839, 31;
	shl.b32 	%r18302, %r1836, %r18301;
	or.b32  	%r18303, %r18300, %r18302;
	xor.b32  	%r56202, %r18303, %r56200;
$L__BB0_1520:
	xor.b32  	%r1846, %r56202, %r1840;
	shr.u32 	%r18304, %r1846, 16;
	xor.b32  	%r18305, %r18304, %r1846;
	shr.u32 	%r18306, %r18305, 12;
	shr.u32 	%r18307, %r18305, 4;
	shr.u32 	%r18308, %r18305, 8;
	xor.b32  	%r18309, %r18307, %r18306;
	xor.b32  	%r18310, %r18309, %r18308;
	xor.b32  	%r18311, %r18310, %r18305;
	shr.u32 	%r18312, %r18311, 2;
	xor.b32  	%r18313, %r18312, %r18311;
	cvt.u16.u32 	%rs436, %r18313;
	and.b16  	%rs435, %rs436, 3;
	setp.gt.s16 	%p653, %rs435, 1;
	@%p653 bra 	$L__BB0_1523;
	setp.eq.s16 	%p655, %rs435, 0;
	@%p655 bra 	$L__BB0_1526;
	not.b32 	%r18322, %r1836;
	shr.u32 	%r18323, %r1838, 16;
	and.b32  	%r18324, %r18323, 15;
	add.s32 	%r18325, %r18324, 2;
	shf.r.wrap.b32 	%r18326, %r18322, %r18322, %r18325;
	add.s32 	%r56203, %r18326, %r56201;
	bra.uni 	$L__BB0_1527;
$L__BB0_1523:
	setp.eq.s16 	%p654, %rs435, 2;
	@%p654 bra 	$L__BB0_1525;
	and.b32  	%r18314, %r1838, 15;
	add.s32 	%r18315, %r18314, 2;
	shf.r.wrap.b32 	%r18316, %r1836, %r1836, %r18315;
	xor.b32  	%r56203, %r18316, %r56201;
	bra.uni 	$L__BB0_1527;
$L__BB0_1525:
	not.b32 	%r18317, %r1836;
	shr.u32 	%r18318, %r1838, 8;
	and.b32  	%r18319, %r18318, 15;
	add.s32 	%r18320, %r18319, 2;
	shf.r.wrap.b32 	%r18321, %r18317, %r18317, %r18320;
	and.b32  	%r56203, %r18321, %r56201;
	bra.uni 	$L__BB0_1527;
$L__BB0_1526:
	add.s32 	%r18327, %r1839, 2;
	shf.r.wrap.b32 	%r18328, %r1836, %r1836, %r18327;
	xor.b32  	%r56203, %r18328, %r56201;
$L__BB0_1527:
	add.s32 	%r18329, %r1846, %r56203;
	xor.b32  	%r1852, %r1836, %r18329;
	shr.u32 	%r18330, %r1836, 8;
	and.b32  	%r18331, %r18330, 31;
	mov.b32 	%r18332, 1;
	shl.b32 	%r18333, %r18332, %r18331;
	not.b32 	%r18334, %r18333;
	and.b32  	%r18335, %r1651, %r18334;
	or.b32  	%r18336, %r18333, %r1651;
	xor.b32  	%r18337, %r18333, %r1651;
	st.local.v4.u32 	[%rd15], {%r1651, %r18335, %r18336, %r18337};
	shl.b32 	%r18338, %r1836, 2;
	cvt.u64.u32 	%rd277, %r18338;
	and.b64  	%rd278, %rd277, 12;
	add.s64 	%rd279, %rd15, %rd278;
	ld.local.u32 	%r18339, [%rd279];
	xor.b32  	%r18340, %r18339, %r1837;
	and.b32  	%r18341, %r1804, %r18340;
	xor.b32  	%r1853, %r18341, %r1837;
	shr.u32 	%r18342, %r1852, 4;
	xor.b32  	%r1854, %r18342, %r1852;
	shr.u32 	%r18343, %r1854, 24;
	and.b32  	%r1855, %r18343, 15;
	shf.r.wrap.b32 	%r18344, %r1852, %r1852, %r1855;
	xor.b32  	%r1856, %r18344, %r1840;
	shr.u32 	%r18345, %r1856, 16;
	xor.b32  	%r18346, %r18345, %r1856;
	shr.u32 	%r18347, %r18346, 12;
	shr.u32 	%r18348, %r18346, 4;
	shr.u32 	%r18349, %r18346, 8;
	xor.b32  	%r18350, %r18348, %r18347;
	xor.b32  	%r18351, %r18350, %r18349;
	xor.b32  	%r18352, %r18351, %r18346;
	shr.u32 	%r18353, %r18352, 2;
	xor.b32  	%r18354, %r18353, %r18352;
	cvt.u16.u32 	%rs438, %r18354;
	and.b16  	%rs437, %rs438, 3;
	setp.gt.s16 	%p656, %rs437, 1;
	@%p656 bra 	$L__BB0_1530;
	setp.eq.s16 	%p658, %rs437, 0;
	@%p658 bra 	$L__BB0_1533;
	not.b32 	%r18369, %r1852;
	shr.u32 	%r18370, %r1854, 16;
	and.b32  	%r18371, %r18370, 15;
	add.s32 	%r18372, %r18371, 1;
	shr.u32 	%r18373, %r18369, %r18372;
	xor.b32  	%r18374, %r18371, 31;
	shl.b32 	%r18375, %r18369, %r18374;
	or.b32  	%r18376, %r18373, %r18375;
	add.s32 	%r56204, %r18376, %r56202;
	bra.uni 	$L__BB0_1534;
$L__BB0_1530:
	setp.eq.s16 	%p657, %rs437, 2;
	@%p657 bra 	$L__BB0_1532;
	and.b32  	%r18355, %r1854, 15;
	add.s32 	%r18356, %r18355, 1;
	shr.u32 	%r18357, %r1852, %r18356;
	xor.b32  	%r18358, %r18355, 31;
	shl.b32 	%r18359, %r1852, %r18358;
	or.b32  	%r18360, %r18357, %r18359;
	xor.b32  	%r56204, %r18360, %r56202;
	bra.uni 	$L__BB0_1534;
$L__BB0_1532:
	not.b32 	%r18361, %r1852;
	shr.u32 	%r18362, %r1854, 8;
	and.b32  	%r18363, %r18362, 15;
	add.s32 	%r18364, %r18363, 1;
	shr.u32 	%r18365, %r18361, %r18364;
	xor.b32  	%r18366, %r18363, 31;
	shl.b32 	%r18367, %r18361, %r18366;
	or.b32  	%r18368, %r18365, %r18367;
	and.b32  	%r56204, %r18368, %r56202;
	bra.uni 	$L__BB0_1534;
$L__BB0_1533:
	add.s32 	%r18377, %r1855, 1;
	shr.u32 	%r18378, %r1852, %r18377;
	xor.b32  	%r18379, %r1855, 31;
	shl.b32 	%r18380, %r1852, %r18379;
	or.b32  	%r18381, %r18378, %r18380;
	xor.b32  	%r56204, %r18381, %r56202;
$L__BB0_1534:
	xor.b32  	%r1862, %r56204, %r1856;
	shr.u32 	%r18382, %r1862, 16;
	xor.b32  	%r18383, %r18382, %r1862;
	shr.u32 	%r18384, %r18383, 12;
	shr.u32 	%r18385, %r18383, 4;
	shr.u32 	%r18386, %r18383, 8;
	xor.b32  	%r18387, %r18385, %r18384;
	xor.b32  	%r18388, %r18387, %r18386;
	xor.b32  	%r18389, %r18388, %r18383;
	shr.u32 	%r18390, %r18389, 2;
	xor.b32  	%r18391, %r18390, %r18389;
	cvt.u16.u32 	%rs440, %r18391;
	and.b16  	%rs439, %rs440, 3;
	setp.gt.s16 	%p659, %rs439, 1;
	@%p659 bra 	$L__BB0_1537;
	setp.eq.s16 	%p661, %rs439, 0;
	@%p661 bra 	$L__BB0_1540;
	not.b32 	%r18400, %r1852;
	shr.u32 	%r18401, %r1854, 16;
	and.b32  	%r18402, %r18401, 15;
	add.s32 	%r18403, %r18402, 2;
	shf.r.wrap.b32 	%r18404, %r18400, %r18400, %r18403;
	add.s32 	%r56205, %r18404, %r56203;
	bra.uni 	$L__BB0_1541;
$L__BB0_1537:
	setp.eq.s16 	%p660, %rs439, 2;
	@%p660 bra 	$L__BB0_1539;
	and.b32  	%r18392, %r1854, 15;
	add.s32 	%r18393, %r18392, 2;
	shf.r.wrap.b32 	%r18394, %r1852, %r1852, %r18393;
	xor.b32  	%r56205, %r18394, %r56203;
	bra.uni 	$L__BB0_1541;
$L__BB0_1539:
	not.b32 	%r18395, %r1852;
	shr.u32 	%r18396, %r1854, 8;
	and.b32  	%r18397, %r18396, 15;
	add.s32 	%r18398, %r18397, 2;
	shf.r.wrap.b32 	%r18399, %r18395, %r18395, %r18398;
	and.b32  	%r56205, %r18399, %r56203;
	bra.uni 	$L__BB0_1541;
$L__BB0_1540:
	add.s32 	%r18405, %r1855, 2;
	shf.r.wrap.b32 	%r18406, %r1852, %r1852, %r18405;
	xor.b32  	%r56205, %r18406, %r56203;
$L__BB0_1541:
	add.s32 	%r18407, %r1862, %r56205;
	xor.b32  	%r1868, %r1852, %r18407;
	shr.u32 	%r18408, %r1852, 8;
	and.b32  	%r18409, %r18408, 31;
	mov.b32 	%r18410, 1;
	shl.b32 	%r18411, %r18410, %r18409;
	not.b32 	%r18412, %r18411;
	and.b32  	%r18413, %r1804, %r18412;
	or.b32  	%r18414, %r18411, %r1804;
	xor.b32  	%r18415, %r18411, %r1804;
	st.local.v4.u32 	[%rd14], {%r1804, %r18413, %r18414, %r18415};
	shl.b32 	%r18416, %r1852, 2;
	cvt.u64.u32 	%rd280, %r18416;
	and.b64  	%rd281, %rd280, 12;
	add.s64 	%rd282, %rd14, %rd281;
	ld.local.u32 	%r18417, [%rd282];
	shf.l.wrap.b32 	%r18418, %r18417, %r18417, 26;
	shf.l.wrap.b32 	%r18419, %r18417, %r18417, 21;
	xor.b32  	%r18420, %r18418, %r18419;
	shf.l.wrap.b32 	%r18421, %r18417, %r18417, 7;
	xor.b32  	%r18422, %r18420, %r18421;
	ld.const.u32 	%r18423, [hefty_gpu_blockHeader+40];
	add.s32 	%r18424, %r1821, %r18423;
	add.s32 	%r18425, %r18424, %r1345;
	add.s32 	%r18426, %r18425, %r1853;
	add.s32 	%r1873, %r18426, %r18422;
	shr.u32 	%r18427, %r1868, 4;
	xor.b32  	%r1874, %r18427, %r1868;
	shr.u32 	%r18428, %r1874, 24;
	and.b32  	%r1875, %r18428, 15;
	shf.r.wrap.b32 	%r18429, %r1868, %r1868, %r1875;
	xor.b32  	%r1876, %r18429, %r1856;
	shr.u32 	%r18430, %r1876, 16;
	xor.b32  	%r18431, %r18430, %r1876;
	shr.u32 	%r18432, %r18431, 12;
	shr.u32 	%r18433, %r18431, 4;
	shr.u32 	%r18434, %r18431, 8;
	xor.b32  	%r18435, %r18433, %r18432;
	xor.b32  	%r18436, %r18435, %r18434;
	xor.b32  	%r18437, %r18436, %r18431;
	shr.u32 	%r18438, %r18437, 2;
	xor.b32  	%r18439, %r18438, %r18437;
	cvt.u16.u32 	%rs442, %r18439;
	and.b16  	%rs441, %rs442, 3;
	setp.gt.s16 	%p662, %rs441, 1;
	@%p662 bra 	$L__BB0_1544;
	setp.eq.s16 	%p664, %rs441, 0;
	@%p664 bra 	$L__BB0_1547;
	not.b32 	%r18454, %r1868;
	shr.u32 	%r18455, %r1874, 16;
	and.b32  	%r18456, %r18455, 15;
	add.s32 	%r18457, %r18456, 1;
	shr.u32 	%r18458, %r18454, %r18457;
	xor.b32  	%r18459, %r18456, 31;
	shl.b32 	%r18460, %r18454, %r18459;
	or.b32  	%r18461, %r18458, %r18460;
	add.s32 	%r56206, %r18461, %r56204;
	bra.uni 	$L__BB0_1548;
$L__BB0_1544:
	setp.eq.s16 	%p663, %rs441, 2;
	@%p663 bra 	$L__BB0_1546;
	and.b32  	%r18440, %r1874, 15;
	add.s32 	%r18441, %r18440, 1;
	shr.u32 	%r18442, %r1868, %r18441;
	xor.b32  	%r18443, %r18440, 31;
	shl.b32 	%r18444, %r1868, %r18443;
	or.b32  	%r18445, %r18442, %r18444;
	xor.b32  	%r56206, %r18445, %r56204;
	bra.uni 	$L__BB0_1548;
$L__BB0_1546:
	not.b32 	%r18446, %r1868;
	shr.u32 	%r18447, %r1874, 8;
	and.b32  	%r18448, %r18447, 15;
	add.s32 	%r18449, %r18448, 1;
	shr.u32 	%r18450, %r18446, %r18449;
	xor.b32  	%r18451, %r18448, 31;
	shl.b32 	%r18452, %r18446, %r18451;
	or.b32  	%r18453, %r18450, %r18452;
	and.b32  	%r56206, %r18453, %r56204;
	bra.uni 	$L__BB0_1548;
$L__BB0_1547:
	add.s32 	%r18462, %r1875, 1;
	shr.u32 	%r18463, %r1868, %r18462;
	xor.b32  	%r18464, %r1875, 31;
	shl.b32 	%r18465, %r1868, %r18464;
	or.b32  	%r18466, %r18463, %r18465;
	xor.b32  	%r56206, %r18466, %r56204;
$L__BB0_1548:
	xor.b32  	%r1882, %r56206, %r1876;
	shr.u32 	%r18467, %r1882, 16;
	xor.b32  	%r18468, %r18467, %r1882;
	shr.u32 	%r18469, %r18468, 12;
	shr.u32 	%r18470, %r18468, 4;
	shr.u32 	%r18471, %r18468, 8;
	xor.b32  	%r18472, %r18470, %r18469;
	xor.b32  	%r18473, %r18472, %r18471;
	xor.b32  	%r18474, %r18473, %r18468;
	shr.u32 	%r18475, %r18474, 2;
	xor.b32  	%r18476, %r18475, %r18474;
	cvt.u16.u32 	%rs444, %r18476;
	and.b16  	%rs443, %rs444, 3;
	setp.gt.s16 	%p665, %rs443, 1;
	@%p665 bra 	$L__BB0_1551;
	setp.eq.s16 	%p667, %rs443, 0;
	@%p667 bra 	$L__BB0_1554;
	not.b32 	%r18485, %r1868;
	shr.u32 	%r18486, %r1874, 16;
	and.b32  	%r18487, %r18486, 15;
	add.s32 	%r18488, %r18487, 2;
	shf.r.wrap.b32 	%r18489, %r18485, %r18485, %r18488;
	add.s32 	%r56207, %r18489, %r56205;
	bra.uni 	$L__BB0_1555;
$L__BB0_1551:
	setp.eq.s16 	%p666, %rs443, 2;
	@%p666 bra 	$L__BB0_1553;
	and.b32  	%r18477, %r1874, 15;
	add.s32 	%r18478, %r18477, 2;
	shf.r.wrap.b32 	%r18479, %r1868, %r1868, %r18478;
	xor.b32  	%r56207, %r18479, %r56205;
	bra.uni 	$L__BB0_1555;
$L__BB0_1553:
	not.b32 	%r18480, %r1868;
	shr.u32 	%r18481, %r1874, 8;
	and.b32  	%r18482, %r18481, 15;
	add.s32 	%r18483, %r18482, 2;
	shf.r.wrap.b32 	%r18484, %r18480, %r18480, %r18483;
	and.b32  	%r56207, %r18484, %r56205;
	bra.uni 	$L__BB0_1555;
$L__BB0_1554:
	add.s32 	%r18490, %r1875, 2;
	shf.r.wrap.b32 	%r18491, %r1868, %r1868, %r18490;
	xor.b32  	%r56207, %r18491, %r56205;
$L__BB0_1555:
	add.s32 	%r18492, %r1882, %r56207;
	xor.b32  	%r1888, %r1868, %r18492;
	shr.u32 	%r18493, %r1868, 8;
	and.b32  	%r18494, %r18493, 31;
	mov.b32 	%r18495, 1;
	shl.b32 	%r18496, %r18495, %r18494;
	not.b32 	%r18497, %r18496;
	and.b32  	%r18498, %r1497, %r18497;
	or.b32  	%r18499, %r18496, %r1497;
	xor.b32  	%r18500, %r18496, %r1497;
	st.local.v4.u32 	[%rd13], {%r1497, %r18498, %r18499, %r18500};
	shl.b32 	%r18501, %r1868, 2;
	cvt.u64.u32 	%rd283, %r18501;
	and.b64  	%rd284, %rd283, 12;
	add.s64 	%rd285, %rd13, %rd284;
	ld.local.u32 	%r1889, [%rd285];
	shr.u32 	%r18502, %r1888, 4;
	xor.b32  	%r1890, %r18502, %r1888;
	shr.u32 	%r18503, %r1890, 24;
	and.b32  	%r1891, %r18503, 15;
	shf.r.wrap.b32 	%r18504, %r1888, %r1888, %r1891;
	xor.b32  	%r1892, %r18504, %r1876;
	shr.u32 	%r18505, %r1892, 16;
	xor.b32  	%r18506, %r18505, %r1892;
	shr.u32 	%r18507, %r18506, 12;
	shr.u32 	%r18508, %r18506, 4;
	shr.u32 	%r18509, %r18506, 8;
	xor.b32  	%r18510, %r18508, %r18507;
	xor.b32  	%r18511, %r18510, %r18509;
	xor.b32  	%r18512, %r18511, %r18506;
	shr.u32 	%r18513, %r18512, 2;
	xor.b32  	%r18514, %r18513, %r18512;
	cvt.u16.u32 	%rs446, %r18514;
	and.b16  	%rs445, %rs446, 3;
	setp.gt.s16 	%p668, %rs445, 1;
	@%p668 bra 	$L__BB0_1558;
	setp.eq.s16 	%p670, %rs445, 0;
	@%p670 bra 	$L__BB0_1561;
	not.b32 	%r18529, %r1888;
	shr.u32 	%r18530, %r1890, 16;
	and.b32  	%r18531, %r18530, 15;
	add.s32 	%r18532, %r18531, 1;
	shr.u32 	%r18533, %r18529, %r18532;
	xor.b32  	%r18534, %r18531, 31;
	shl.b32 	%r18535, %r18529, %r18534;
	or.b32  	%r18536, %r18533, %r18535;
	add.s32 	%r56208, %r18536, %r56206;
	bra.uni 	$L__BB0_1562;
$L__BB0_1558:
	setp.eq.s16 	%p669, %rs445, 2;
	@%p669 bra 	$L__BB0_1560;
	and.b32  	%r18515, %r1890, 15;
	add.s32 	%r18516, %r18515, 1;
	shr.u32 	%r18517, %r1888, %r18516;
	xor.b32  	%r18518, %r18515, 31;
	shl.b32 	%r18519, %r1888, %r18518;
	or.b32  	%r18520, %r18517, %r18519;
	xor.b32  	%r56208, %r18520, %r56206;
	bra.uni 	$L__BB0_1562;
$L__BB0_1560:
	not.b32 	%r18521, %r1888;
	shr.u32 	%r18522, %r1890, 8;
	and.b32  	%r18523, %r18522, 15;
	add.s32 	%r18524, %r18523, 1;
	shr.u32 	%r18525, %r18521, %r18524;
	xor.b32  	%r18526, %r18523, 31;
	shl.b32 	%r18527, %r18521, %r18526;
	or.b32  	%r18528, %r18525, %r18527;
	and.b32  	%r56208, %r18528, %r56206;
	bra.uni 	$L__BB0_1562;
$L__BB0_1561:
	add.s32 	%r18537, %r1891, 1;
	shr.u32 	%r18538, %r1888, %r18537;
	xor.b32  	%r18539, %r1891, 31;
	shl.b32 	%r18540, %r1888, %r18539;
	or.b32  	%r18541, %r18538, %r18540;
	xor.b32  	%r56208, %r18541, %r56206;
$L__BB0_1562:
	xor.b32  	%r1898, %r56208, %r1892;
	shr.u32 	%r18542, %r1898, 16;
	xor.b32  	%r18543, %r18542, %r1898;
	shr.u32 	%r18544, %r18543, 12;
	shr.u32 	%r18545, %r18543, 4;
	shr.u32 	%r18546, %r18543, 8;
	xor.b32  	%r18547, %r18545, %r18544;
	xor.b32  	%r18548, %r18547, %r18546;
	xor.b32  	%r18549, %r18548, %r18543;
	shr.u32 	%r18550, %r18549, 2;
	xor.b32  	%r18551, %r18550, %r18549;
	cvt.u16.u32 	%rs448, %r18551;
	and.b16  	%rs447, %rs448, 3;
	setp.gt.s16 	%p671, %rs447, 1;
	@%p671 bra 	$L__BB0_1565;
	setp.eq.s16 	%p673, %rs447, 0;
	@%p673 bra 	$L__BB0_1568;
	not.b32 	%r18560, %r1888;
	shr.u32 	%r18561, %r1890, 16;
	and.b32  	%r18562, %r18561, 15;
	add.s32 	%r18563, %r18562, 2;
	shf.r.wrap.b32 	%r18564, %r18560, %r18560, %r18563;
	add.s32 	%r56209, %r18564, %r56207;
	bra.uni 	$L__BB0_1569;
$L__BB0_1565:
	setp.eq.s16 	%p672, %rs447, 2;
	@%p672 bra 	$L__BB0_1567;
	and.b32  	%r18552, %r1890, 15;
	add.s32 	%r18553, %r18552, 2;
	shf.r.wrap.b32 	%r18554, %r1888, %r1888, %r18553;
	xor.b32  	%r56209, %r18554, %r56207;
	bra.uni 	$L__BB0_1569;
$L__BB0_1567:
	not.b32 	%r18555, %r1888;
	shr.u32 	%r18556, %r1890, 8;
	and.b32  	%r18557, %r18556, 15;
	add.s32 	%r18558, %r18557, 2;
	shf.r.wrap.b32 	%r18559, %r18555, %r18555, %r18558;
	and.b32  	%r56209, %r18559, %r56207;
	bra.uni 	$L__BB0_1569;
$L__BB0_1568:
	add.s32 	%r18565, %r1891, 2;
	shf.r.wrap.b32 	%r18566, %r1888, %r1888, %r18565;
	xor.b32  	%r56209, %r18566, %r56207;
$L__BB0_1569:
	add.s32 	%r18567, %r1898, %r56209;
	xor.b32  	%r1904, %r1888, %r18567;
	shr.u32 	%r18568, %r1888, 8;
	and.b32  	%r18569, %r18568, 31;
	mov.b32 	%r18570, 1;
	shl.b32 	%r18571, %r18570, %r18569;
	not.b32 	%r18572, %r18571;
	and.b32  	%r18573, %r1650, %r18572;
	or.b32  	%r18574, %r18571, %r1650;
	xor.b32  	%r18575, %r18571, %r1650;
	st.local.v4.u32 	[%rd12], {%r1650, %r18573, %r18574, %r18575};
	shl.b32 	%r18576, %r1888, 2;
	cvt.u64.u32 	%rd286, %r18576;
	and.b64  	%rd287, %rd286, 12;
	add.s64 	%rd288, %rd12, %rd287;
	ld.local.u32 	%r1905, [%rd288];
	shr.u32 	%r18577, %r1904, 4;
	xor.b32  	%r1906, %r18577, %r1904;
	shr.u32 	%r18578, %r1906, 24;
	and.b32  	%r1907, %r18578, 15;
	shf.r.wrap.b32 	%r18579, %r1904, %r1904, %r1907;
	xor.b32  	%r1908, %r18579, %r1892;
	shr.u32 	%r18580, %r1908, 16;
	xor.b32  	%r18581, %r18580, %r1908;
	shr.u32 	%r18582, %r18581, 12;
	shr.u32 	%r18583, %r18581, 4;
	shr.u32 	%r18584, %r18581, 8;
	xor.b32  	%r18585, %r18583, %r18582;
	xor.b32  	%r18586, %r18585, %r18584;
	xor.b32  	%r18587, %r18586, %r18581;
	shr.u32 	%r18588, %r18587, 2;
	xor.b32  	%r18589, %r18588, %r18587;
	cvt.u16.u32 	%rs450, %r18589;
	and.b16  	%rs449, %rs450, 3;
	setp.gt.s16 	%p674, %rs449, 1;
	@%p674 bra 	$L__BB0_1572;
	setp.eq.s16 	%p676, %rs449, 0;
	@%p676 bra 	$L__BB0_1575;
	not.b32 	%r18604, %r1904;
	shr.u32 	%r18605, %r1906, 16;
	and.b32  	%r18606, %r18605, 15;
	add.s32 	%r18607, %r18606, 1;
	shr.u32 	%r18608, %r18604, %r18607;
	xor.b32  	%r18609, %r18606, 31;
	shl.b32 	%r18610, %r18604, %r18609;
	or.b32  	%r18611, %r18608, %r18610;
	add.s32 	%r56210, %r18611, %r56208;
	bra.uni 	$L__BB0_1576;
$L__BB0_1572:
	setp.eq.s16 	%p675, %rs449, 2;
	@%p675 bra 	$L__BB0_1574;
	and.b32  	%r18590, %r1906, 15;
	add.s32 	%r18591, %r18590, 1;
	shr.u32 	%r18592, %r1904, %r18591;
	xor.b32  	%r18593, %r18590, 31;
	shl.b32 	%r18594, %r1904, %r18593;
	or.b32  	%r18595, %r18592, %r18594;
	xor.b32  	%r56210, %r18595, %r56208;
	bra.uni 	$L__BB0_1576;
$L__BB0_1574:
	not.b32 	%r18596, %r1904;
	shr.u32 	%r18597, %r1906, 8;
	and.b32  	%r18598, %r18597, 15;
	add.s32 	%r18599, %r18598, 1;
	shr.u32 	%r18600, %r18596, %r18599;
	xor.b32  	%r18601, %r18598, 31;
	shl.b32 	%r18602, %r18596, %r18601;
	or.b32  	%r18603, %r18600, %r18602;
	and.b32  	%r56210, %r18603, %r56208;
	bra.uni 	$L__BB0_1576;
$L__BB0_1575:
	add.s32 	%r18612, %r1907, 1;
	shr.u32 	%r18613, %r1904, %r18612;
	xor.b32  	%r18614, %r1907, 31;
	shl.b32 	%r18615, %r1904, %r18614;
	or.b32  	%r18616, %r18613, %r18615;
	xor.b32  	%r56210, %r18616, %r56208;
$L__BB0_1576:
	xor.b32  	%r1914, %r56210, %r1908;
	shr.u32 	%r18617, %r1914, 16;
	xor.b32  	%r18618, %r18617, %r1914;
	shr.u32 	%r18619, %r18618, 12;
	shr.u32 	%r18620, %r18618, 4;
	shr.u32 	%r18621, %r18618, 8;
	xor.b32  	%r18622, %r18620, %r18619;
	xor.b32  	%r18623, %r18622, %r18621;
	xor.b32  	%r18624, %r18623, %r18618;
	shr.u32 	%r18625, %r18624, 2;
	xor.b32  	%r18626, %r18625, %r18624;
	cvt.u16.u32 	%rs452, %r18626;
	and.b16  	%rs451, %rs452, 3;
	setp.gt.s16 	%p677, %rs451, 1;
	@%p677 bra 	$L__BB0_1579;
	setp.eq.s16 	%p679, %rs451, 0;
	@%p679 bra 	$L__BB0_1582;
	not.b32 	%r18635, %r1904;
	shr.u32 	%r18636, %r1906, 16;
	and.b32  	%r18637, %r18636, 15;
	add.s32 	%r18638, %r18637, 2;
	shf.r.wrap.b32 	%r18639, %r18635, %r18635, %r18638;
	add.s32 	%r56211, %r18639, %r56209;
	bra.uni 	$L__BB0_1583;
$L__BB0_1579:
	setp.eq.s16 	%p678, %rs451, 2;
	@%p678 bra 	$L__BB0_1581;
	and.b32  	%r18627, %r1906, 15;
	add.s32 	%r18628, %r18627, 2;
	shf.r.wrap.b32 	%r18629, %r1904, %r1904, %r18628;
	xor.b32  	%r56211, %r18629, %r56209;
	bra.uni 	$L__BB0_1583;
$L__BB0_1581:
	not.b32 	%r18630, %r1904;
	shr.u32 	%r18631, %r1906, 8;
	and.b32  	%r18632, %r18631, 15;
	add.s32 	%r18633, %r18632, 2;
	shf.r.wrap.b32 	%r18634, %r18630, %r18630, %r18633;
	and.b32  	%r56211, %r18634, %r56209;
	bra.uni 	$L__BB0_1583;
$L__BB0_1582:
	add.s32 	%r18640, %r1907, 2;
	shf.r.wrap.b32 	%r18641, %r1904, %r1904, %r18640;
	xor.b32  	%r56211, %r18641, %r56209;
$L__BB0_1583:
	add.s32 	%r18642, %r1914, %r56211;
	xor.b32  	%r1920, %r1904, %r18642;
	shr.u32 	%r18643, %r1904, 8;
	and.b32  	%r18644, %r18643, 31;
	mov.b32 	%r18645, 1;
	shl.b32 	%r18646, %r18645, %r18644;
	not.b32 	%r18647, %r18646;
	and.b32  	%r18648, %r1803, %r18647;
	or.b32  	%r18649, %r18646, %r1803;
	xor.b32  	%r18650, %r18646, %r1803;
	st.local.v4.u32 	[%rd11], {%r1803, %r18648, %r18649, %r18650};
	shl.b32 	%r18651, %r1904, 2;
	cvt.u64.u32 	%rd289, %r18651;
	and.b64  	%rd290, %rd289, 12;
	add.s64 	%rd291, %rd11, %rd290;
	ld.local.u32 	%r18652, [%rd291];
	or.b32  	%r18653, %r1905, %r1889;
	and.b32  	%r18654, %r18652, %r18653;
	and.b32  	%r18655, %r1905, %r1889;
	or.b32  	%r1925, %r18654, %r18655;
	shr.u32 	%r18656, %r1920, 4;
	xor.b32  	%r1926, %r18656, %r1920;
	shr.u32 	%r18657, %r1926, 24;
	and.b32  	%r1927, %r18657, 15;
	shf.r.wrap.b32 	%r18658, %r1920, %r1920, %r1927;
	xor.b32  	%r1928, %r18658, %r1908;
	shr.u32 	%r18659, %r1928, 16;
	xor.b32  	%r18660, %r18659, %r1928;
	shr.u32 	%r18661, %r18660, 12;
	shr.u32 	%r18662, %r18660, 4;
	shr.u32 	%r18663, %r18660, 8;
	xor.b32  	%r18664, %r18662, %r18661;
	xor.b32  	%r18665, %r18664, %r18663;
	xor.b32  	%r18666, %r18665, %r18660;
	shr.u32 	%r18667, %r18666, 2;
	xor.b32  	%r18668, %r18667, %r18666;
	cvt.u16.u32 	%rs454, %r18668;
	and.b16  	%rs453, %rs454, 3;
	setp.gt.s16 	%p680, %rs453, 1;
	@%p680 bra 	$L__BB0_1586;
	setp.eq.s16 	%p682, %rs453, 0;
	@%p682 bra 	$L__BB0_1589;
	not.b32 	%r18683, %r1920;
	shr.u32 	%r18684, %r1926, 16;
	and.b32  	%r18685, %r18684, 15;
	add.s32 	%r18686, %r18685, 1;
	shr.u32 	%r18687, %r18683, %r18686;
	xor.b32  	%r18688, %r18685, 31;
	shl.b32 	%r18689, %r18683, %r18688;
	or.b32  	%r18690, %r18687, %r18689;
	add.s32 	%r56212, %r18690, %r56210;
	bra.uni 	$L__BB0_1590;
$L__BB0_1586:
	setp.eq.s16 	%p681, %rs453, 2;
	@%p681 bra 	$L__BB0_1588;
	and.b32  	%r18669, %r1926, 15;
	add.s32 	%r18670, %r18669, 1;
	shr.u32 	%r18671, %r1920, %r18670;
	xor.b32  	%r18672, %r18669, 31;
	shl.b32 	%r18673, %r1920, %r18672;
	or.b32  	%r18674, %r18671, %r18673;
	xor.b32  	%r56212, %r18674, %r56210;
	bra.uni 	$L__BB0_1590;
$L__BB0_1588:
	not.b32 	%r18675, %r1920;
	shr.u32 	%r18676, %r1926, 8;
	and.b32  	%r18677, %r18676, 15;
	add.s32 	%r18678, %r18677, 1;
	shr.u32 	%r18679, %r18675, %r18678;
	xor.b32  	%r18680, %r18677, 31;
	shl.b32 	%r18681, %r18675, %r18680;
	or.b32  	%r18682, %r18679, %r18681;
	and.b32  	%r56212, %r18682, %r56210;
	bra.uni 	$L__BB0_1590;
$L__BB0_1589:
	add.s32 	%r18691, %r1927, 1;
	shr.u32 	%r18692, %r1920, %r18691;
	xor.b32  	%r18693, %r1927, 31;
	shl.b32 	%r18694, %r1920, %r18693;
	or.b32  	%r18695, %r18692, %r18694;
	xor.b32  	%r56212, %r18695, %r56210;
$L__BB0_1590:
	xor.b32  	%r1934, %r56212, %r1928;
	shr.u32 	%r18696, %r1934, 16;
	xor.b32  	%r18697, %r18696, %r1934;
	shr.u32 	%r18698, %r18697, 12;
	shr.u32 	%r18699, %r18697, 4;
	shr.u32 	%r18700, %r18697, 8;
	xor.b32  	%r18701, %r18699, %r18698;
	xor.b32  	%r18702, %r18701, %r18700;
	xor.b32  	%r18703, %r18702, %r18697;
	shr.u32 	%r18704, %r18703, 2;
	xor.b32  	%r18705, %r18704, %r18703;
	cvt.u16.u32 	%rs456, %r18705;
	and.b16  	%rs455, %rs456, 3;
	setp.gt.s16 	%p683, %rs455, 1;
	@%p683 bra 	$L__BB0_1593;
	setp.eq.s16 	%p685, %rs455, 0;
	@%p685 bra 	$L__BB0_1596;
	not.b32 	%r18714, %r1920;
	shr.u32 	%r18715, %r1926, 16;
	and.b32  	%r18716, %r18715, 15;
	add.s32 	%r18717, %r18716, 2;
	shf.r.wrap.b32 	%r18718, %r18714, %r18714, %r18717;
	add.s32 	%r56213, %r18718, %r56211;
	bra.uni 	$L__BB0_1597;
$L__BB0_1593:
	setp.eq.s16 	%p684, %rs455, 2;
	@%p684 bra 	$L__BB0_1595;
	and.b32  	%r18706, %r1926, 15;
	add.s32 	%r18707, %r18706, 2;
	shf.r.wrap.b32 	%r18708, %r1920, %r1920, %r18707;
	xor.b32  	%r56213, %r18708, %r56211;
	bra.uni 	$L__BB0_1597;
$L__BB0_1595:
	not.b32 	%r18709, %r1920;
	shr.u32 	%r18710, %r1926, 8;
	and.b32  	%r18711, %r18710, 15;
	add.s32 	%r18712, %r18711, 2;
	shf.r.wrap.b32 	%r18713, %r18709, %r18709, %r18712;
	and.b32  	%r56213, %r18713, %r56211;
	bra.uni 	$L__BB0_1597;
$L__BB0_1596:
	add.s32 	%r18719, %r1927, 2;
	shf.r.wrap.b32 	%r18720, %r1920, %r1920, %r18719;
	xor.b32  	%r56213, %r18720, %r56211;
$L__BB0_1597:
	add.s32 	%r18721, %r1934, %r56213;
	xor.b32  	%r1940, %r1920, %r18721;
	shr.u32 	%r18722, %r1920, 8;
	and.b32  	%r18723, %r18722, 31;
	mov.b32 	%r18724, 1;
	shl.b32 	%r18725, %r18724, %r18723;
	not.b32 	%r18726, %r18725;
	and.b32  	%r18727, %r1803, %r18726;
	or.b32  	%r18728, %r18725, %r1803;
	xor.b32  	%r18729, %r18725, %r1803;
	st.local.v4.u32 	[%rd10], {%r1803, %r18727, %r18728, %r18729};
	shl.b32 	%r18730, %r1920, 2;
	cvt.u64.u32 	%rd292, %r18730;
	and.b64  	%rd293, %rd292, 12;
	add.s64 	%rd294, %rd10, %rd293;
	ld.local.u32 	%r1941, [%rd294];
	shr.u32 	%r18731, %r1940, 4;
	xor.b32  	%r1942, %r18731, %r1940;
	shr.u32 	%r18732, %r1942, 24;
	and.b32  	%r1943, %r18732, 15;
	shf.r.wrap.b32 	%r18733, %r1940, %r1940, %r1943;
	xor.b32  	%r1944, %r18733, %r1928;
	shr.u32 	%r18734, %r1944, 16;
	xor.b32  	%r18735, %r18734, %r1944;
	shr.u32 	%r18736, %r18735, 12;
	shr.u32 	%r18737, %r18735, 4;
	shr.u32 	%r18738, %r18735, 8;
	xor.b32  	%r18739, %r18737, %r18736;
	xor.b32  	%r18740, %r18739, %r18738;
	xor.b32  	%r18741, %r18740, %r18735;
	shr.u32 	%r18742, %r18741, 2;
	xor.b32  	%r18743, %r18742, %r18741;
	cvt.u16.u32 	%rs458, %r18743;
	and.b16  	%rs457, %rs458, 3;
	setp.gt.s16 	%p686, %rs457, 1;
	@%p686 bra 	$L__BB0_1600;
	setp.eq.s16 	%p688, %rs457, 0;
	@%p688 bra 	$L__BB0_1603;
	not.b32 	%r18758, %r1940;
	shr.u32 	%r18759, %r1942, 16;
	and.b32  	%r18760, %r18759, 15;
	add.s32 	%r18761, %r18760, 1;
	shr.u32 	%r18762, %r18758, %r18761;
	xor.b32  	%r18763, %r18760, 31;
	shl.b32 	%r18764, %r18758, %r18763;
	or.b32  	%r18765, %r18762, %r18764;
	add.s32 	%r56214, %r18765, %r56212;
	bra.uni 	$L__BB0_1604;
$L__BB0_1600:
	setp.eq.s16 	%p687, %rs457, 2;
	@%p687 bra 	$L__BB0_1602;
	and.b32  	%r18744, %r1942, 15;
	add.s32 	%r18745, %r18744, 1;
	shr.u32 	%r18746, %r1940, %r18745;
	xor.b32  	%r18747, %r18744, 31;
	shl.b32 	%r18748, %r1940, %r18747;
	or.b32  	%r18749, %r18746, %r18748;
	xor.b32  	%r56214, %r18749, %r56212;
	bra.uni 	$L__BB0_1604;
$L__BB0_1602:
	not.b32 	%r18750, %r1940;
	shr.u32 	%r18751, %r1942, 8;
	and.b32  	%r18752, %r18751, 15;
	add.s32 	%r18753, %r18752, 1;
	shr.u32 	%r18754, %r18750, %r18753;
	xor.b32  	%r18755, %r18752, 31;
	shl.b32 	%r18756, %r18750, %r18755;
	or.b32  	%r18757, %r18754, %r18756;
	and.b32  	%r56214, %r18757, %r56212;
	bra.uni 	$L__BB0_1604;
$L__BB0_1603:
	add.s32 	%r18766, %r1943, 1;
	shr.u32 	%r18767, %r1940, %r18766;
	xor.b32  	%r18768, %r1943, 31;
	shl.b32 	%r18769, %r1940, %r18768;
	or.b32  	%r18770, %r18767, %r18769;
	xor.b32  	%r56214, %r18770, %r56212;
$L__BB0_1604:
	xor.b32  	%r1950, %r56214, %r1944;
	shr.u32 	%r18771, %r1950, 16;
	xor.b32  	%r18772, %r18771, %r1950;
	shr.u32 	%r18773, %r18772, 12;
	shr.u32 	%r18774, %r18772, 4;
	shr.u32 	%r18775, %r18772, 8;
	xor.b32  	%r18776, %r18774, %r18773;
	xor.b32  	%r18777, %r18776, %r18775;
	xor.b32  	%r18778, %r18777, %r18772;
	shr.u32 	%r18779, %r18778, 2;
	xor.b32  	%r18780, %r18779, %r18778;
	cvt.u16.u32 	%rs460, %r18780;
	and.b16  	%rs459, %rs460, 3;
	setp.gt.s16 	%p689, %rs459, 1;
	@%p689 bra 	$L__BB0_1607;
	setp.eq.s16 	%p691, %rs459, 0;
	@%p691 bra 	$L__BB0_1610;
	not.b32 	%r18789, %r1940;
	shr.u32 	%r18790, %r1942, 16;
	and.b32  	%r18791, %r18790, 15;
	add.s32 	%r18792, %r18791, 2;
	shf.r.wrap.b32 	%r18793, %r18789, %r18789, %r18792;
	add.s32 	%r56215, %r18793, %r56213;
	bra.uni 	$L__BB0_1611;
$L__BB0_1607:
	setp.eq.s16 	%p690, %rs459, 2;
	@%p690 bra 	$L__BB0_1609;
	and.b32  	%r18781, %r1942, 15;
	add.s32 	%r18782, %r18781, 2;
	shf.r.wrap.b32 	%r18783, %r1940, %r1940, %r18782;
	xor.b32  	%r56215, %r18783, %r56213;
	bra.uni 	$L__BB0_1611;
$L__BB0_1609:
	not.b32 	%r18784, %r1940;
	shr.u32 	%r18785, %r1942, 8;
	and.b32  	%r18786, %r18785, 15;
	add.s32 	%r18787, %r18786, 2;
	shf.r.wrap.b32 	%r18788, %r18784, %r18784, %r18787;
	and.b32  	%r56215, %r18788, %r56213;
	bra.uni 	$L__BB0_1611;
$L__BB0_1610:
	add.s32 	%r18794, %r1943, 2;
	shf.r.wrap.b32 	%r18795, %r1940, %r1940, %r18794;
	xor.b32  	%r56215, %r18795, %r56213;
$L__BB0_1611:
	add.s32 	%r18796, %r1950, %r56215;
	xor.b32  	%r18797, %r1940, %r18796;
	shr.u32 	%r18798, %r1940, 8;
	and.b32  	%r18799, %r18798, 31;
	mov.b32 	%r18800, 1;
	shl.b32 	%r18801, %r18800, %r18799;
	not.b32 	%r18802, %r18801;
	and.b32  	%r18803, %r1873, %r18802;
	or.b32  	%r18804, %r18801, %r1873;
	xor.b32  	%r18805, %r18801, %r1873;
	st.local.v4.u32 	[%rd9], {%r1873, %r18803, %r18804, %r18805};
	shl.b32 	%r18806, %r1940, 2;
	cvt.u64.u32 	%rd295, %r18806;
	and.b64  	%rd296, %rd295, 12;
	add.s64 	%rd297, %rd9, %rd296;
	ld.local.u32 	%r18807, [%rd297];
	add.s32 	%r18808, %r1925, %r1873;
	shf.l.wrap.b32 	%r18809, %r1941, %r1941, 10;
	shf.l.wrap.b32 	%r18810, %r1941, %r1941, 19;
	shf.l.wrap.b32 	%r18811, %r1941, %r1941, 30;
	xor.b32  	%r18812, %r18811, %r18810;
	xor.b32  	%r18813, %r18812, %r18809;
	add.s32 	%r1956, %r18808, %r18813;
	add.s32 	%r1957, %r1344, %r18807;
	xor.b32  	%r18814, %r1497, %r18797;
	xor.b32  	%r1958, %r18814, %r1498;
	shr.u32 	%r18815, %r1958, 4;
	xor.b32  	%r1959, %r18815, %r1958;
	shr.u32 	%r18816, %r1959, 24;
	and.b32  	%r1960, %r18816, 15;
	shf.r.wrap.b32 	%r18817, %r1958, %r1958, %r1960;
	xor.b32  	%r1961, %r18817, %r1944;
	shr.u32 	%r18818, %r1961, 16;
	xor.b32  	%r18819, %r18818, %r1961;
	shr.u32 	%r18820, %r18819, 12;
	shr.u32 	%r18821, %r18819, 4;
	shr.u32 	%r18822, %r18819, 8;
	xor.b32  	%r18823, %r18821, %r18820;
	xor.b32  	%r18824, %r18823, %r18822;
	xor.b32  	%r18825, %r18824, %r18819;
	shr.u32 	%r18826, %r18825, 2;
	xor.b32  	%r18827, %r18826, %r18825;
	cvt.u16.u32 	%rs462, %r18827;
	and.b16  	%rs461, %rs462, 3;
	setp.gt.s16 	%p692, %rs461, 1;
	@%p692 bra 	$L__BB0_1614;
	setp.eq.s16 	%p694, %rs461, 0;
	@%p694 bra 	$L__BB0_1617;
	not.b32 	%r18842, %r1958;
	shr.u32 	%r18843, %r1959, 16;
	and.b32  	%r18844, %r18843, 15;
	add.s32 	%r18845, %r18844, 1;
	shr.u32 	%r18846, %r18842, %r18845;
	xor.b32  	%r18847, %r18844, 31;
	shl.b32 	%r18848, %r18842, %r18847;
	or.b32  	%r18849, %r18846, %r18848;
	add.s32 	%r56216, %r18849, %r56214;
	bra.uni 	$L__BB0_1618;
$L__BB0_1614:
	setp.eq.s16 	%p693, %rs461, 2;
	@%p693 bra 	$L__BB0_1616;
	and.b32  	%r18828, %r1959, 15;
	add.s32 	%r18829, %r18828, 1;
	shr.u32 	%r18830, %r1958, %r18829;
	xor.b32  	%r18831, %r18828, 31;
	shl.b32 	%r18832, %r1958, %r18831;
	or.b32  	%r18833, %r18830, %r18832;
	xor.b32  	%r56216, %r18833, %r56214;
	bra.uni 	$L__BB0_1618;
$L__BB0_1616:
	not.b32 	%r18834, %r1958;
	shr.u32 	%r18835, %r1959, 8;
	and.b32  	%r18836, %r18835, 15;
	add.s32 	%r18837, %r18836, 1;
	shr.u32 	%r18838, %r18834, %r18837;
	xor.b32  	%r18839, %r18836, 31;
	shl.b32 	%r18840, %r18834, %r18839;
	or.b32  	%r18841, %r18838, %r18840;
	and.b32  	%r56216, %r18841, %r56214;
	bra.uni 	$L__BB0_1618;
$L__BB0_1617:
	add.s32 	%r18850, %r1960, 1;
	shr.u32 	%r18851, %r1958, %r18850;
	xor.b32  	%r18852, %r1960, 31;
	shl.b32 	%r18853, %r1958, %r18852;
	or.b32  	%r18854, %r18851, %r18853;
	xor.b32  	%r56216, %r18854, %r56214;
$L__BB0_1618:
	xor.b32  	%r1967, %r56216, %r1961;
	shr.u32 	%r18855, %r1967, 16;
	xor.b32  	%r18856, %r18855, %r1967;
	shr.u32 	%r18857, %r18856, 12;
	shr.u32 	%r18858, %r18856, 4;
	shr.u32 	%r18859, %r18856, 8;
	xor.b32  	%r18860, %r18858, %r18857;
	xor.b32  	%r18861, %r18860, %r18859;
	xor.b32  	%r18862, %r18861, %r18856;
	shr.u32 	%r18863, %r18862, 2;
	xor.b32  	%r18864, %r18863, %r18862;
	cvt.u16.u32 	%rs464, %r18864;
	and.b16  	%rs463, %rs464, 3;
	setp.gt.s16 	%p695, %rs463, 1;
	@%p695 bra 	$L__BB0_1621;
	setp.eq.s16 	%p697, %rs463, 0;
	@%p697 bra 	$L__BB0_1624;
	not.b32 	%r18873, %r1958;
	shr.u32 	%r18874, %r1959, 16;
	and.b32  	%r18875, %r18874, 15;
	add.s32 	%r18876, %r18875, 2;
	shf.r.wrap.b32 	%r18877, %r18873, %r18873, %r18876;
	add.s32 	%r56217, %r18877, %r56215;
	bra.uni 	$L__BB0_1625;
$L__BB0_1621:
	setp.eq.s16 	%p696, %rs463, 2;
	@%p696 bra 	$L__BB0_1623;
	and.b32  	%r18865, %r1959, 15;
	add.s32 	%r18866, %r18865, 2;
	shf.r.wrap.b32 	%r18867, %r1958, %r1958, %r18866;
	xor.b32  	%r56217, %r18867, %r56215;
	bra.uni 	$L__BB0_1625;
$L__BB0_1623:
	not.b32 	%r18868, %r1958;
	shr.u32 	%r18869, %r1959, 8;
	and.b32  	%r18870, %r18869, 15;
	add.s32 	%r18871, %r18870, 2;
	shf.r.wrap.b32 	%r18872, %r18868, %r18868, %r18871;
	and.b32  	%r56217, %r18872, %r56215;
	bra.uni 	$L__BB0_1625;
$L__BB0_1624:
	add.s32 	%r18878, %r1960, 2;
	shf.r.wrap.b32 	%r18879, %r1958, %r1958, %r18878;
	xor.b32  	%r56217, %r18879, %r56215;
$L__BB0_1625:
	add.s32 	%r18880, %r1967, %r56217;
	xor.b32  	%r1973, %r1958, %r18880;
	ld.const.u32 	%r1974, [hefty_gpu_constantTable+44];
	shr.u32 	%r18881, %r1973, 4;
	xor.b32  	%r1975, %r18881, %r1973;
	shr.u32 	%r18882, %r1975, 24;
	and.b32  	%r1976, %r18882, 15;
	shf.r.wrap.b32 	%r18883, %r1973, %r1973, %r1976;
	xor.b32  	%r1977, %r18883, %r1961;
	shr.u32 	%r18884, %r1977, 16;
	xor.b32  	%r18885, %r18884, %r1977;
	shr.u32 	%r18886, %r18885, 12;
	shr.u32 	%r18887, %r18885, 4;
	shr.u32 	%r18888, %r18885, 8;
	xor.b32  	%r18889, %r18887, %r18886;
	xor.b32  	%r18890, %r18889, %r18888;
	xor.b32  	%r18891, %r18890, %r18885;
	shr.u32 	%r18892, %r18891, 2;
	xor.b32  	%r18893, %r18892, %r18891;
	cvt.u16.u32 	%rs466, %r18893;
	and.b16  	%rs465, %rs466, 3;
	setp.gt.s16 	%p698, %rs465, 1;
	@%p698 bra 	$L__BB0_1628;
	setp.eq.s16 	%p700, %rs465, 0;
	@%p700 bra 	$L__BB0_1631;
	not.b32 	%r18908, %r1973;
	shr.u32 	%r18909, %r1975, 16;
	and.b32  	%r18910, %r18909, 15;
	add.s32 	%r18911, %r18910, 1;
	shr.u32 	%r18912, %r18908, %r18911;
	xor.b32  	%r18913, %r18910, 31;
	shl.b32 	%r18914, %r18908, %r18913;
	or.b32  	%r18915, %r18912, %r18914;
	add.s32 	%r56218, %r18915, %r56216;
	bra.uni 	$L__BB0_1632;
$L__BB0_1628:
	setp.eq.s16 	%p699, %rs465, 2;
	@%p699 bra 	$L__BB0_1630;
	and.b32  	%r18894, %r1975, 15;
	add.s32 	%r18895, %r18894, 1;
	shr.u32 	%r18896, %r1973, %r18895;
	xor.b32  	%r18897, %r18894, 31;
	shl.b32 	%r18898, %r1973, %r18897;
	or.b32  	%r18899, %r18896, %r18898;
	xor.b32  	%r56218, %r18899, %r56216;
	bra.uni 	$L__BB0_1632;
$L__BB0_1630:
	not.b32 	%r18900, %r1973;
	shr.u32 	%r18901, %r1975, 8;
	and.b32  	%r18902, %r18901, 15;
	add.s32 	%r18903, %r18902, 1;
	shr.u32 	%r18904, %r18900, %r18903;
	xor.b32  	%r18905, %r18902, 31;
	shl.b32 	%r18906, %r18900, %r18905;
	or.b32  	%r18907, %r18904, %r18906;
	and.b32  	%r56218, %r18907, %r56216;
	bra.uni 	$L__BB0_1632;
$L__BB0_1631:
	add.s32 	%r18916, %r1976, 1;
	shr.u32 	%r18917, %r1973, %r18916;
	xor.b32  	%r18918, %r1976, 31;
	shl.b32 	%r18919, %r1973, %r18918;
	or.b32  	%r18920, %r18917, %r18919;
	xor.b32  	%r56218, %r18920, %r56216;
$L__BB0_1632:
	xor.b32  	%r1983, %r56218, %r1977;
	shr.u32 	%r18921, %r1983, 16;
	xor.b32  	%r18922, %r18921, %r1983;
	shr.u32 	%r18923, %r18922, 12;
	shr.u32 	%r18924, %r18922, 4;
	shr.u32 	%r18925, %r18922, 8;
	xor.b32  	%r18926, %r18924, %r18923;
	xor.b32  	%r18927, %r18926, %r18925;
	xor.b32  	%r18928, %r18927, %r18922;
	shr.u32 	%r18929, %r18928, 2;
	xor.b32  	%r18930, %r18929, %r18928;
	cvt.u16.u32 	%rs468, %r18930;
	and.b16  	%rs467, %rs468, 3;
	setp.gt.s16 	%p701, %rs467, 1;
	@%p701 bra 	$L__BB0_1635;
	setp.eq.s16 	%p703, %rs467, 0;
	@%p703 bra 	$L__BB0_1638;
	not.b32 	%r18939, %r1973;
	shr.u32 	%r18940, %r1975, 16;
	and.b32  	%r18941, %r18940, 15;
	add.s32 	%r18942, %r18941, 2;
	shf.r.wrap.b32 	%r18943, %r18939, %r18939, %r18942;
	add.s32 	%r56219, %r18943, %r56217;
	bra.uni 	$L__BB0_1639;
$L__BB0_1635:
	setp.eq.s16 	%p702, %rs467, 2;
	@%p702 bra 	$L__BB0_1637;
	and.b32  	%r18931, %r1975, 15;
	add.s32 	%r18932, %r18931, 2;
	shf.r.wrap.b32 	%r18933, %r1973, %r1973, %r18932;
	xor.b32  	%r56219, %r18933, %r56217;
	bra.uni 	$L__BB0_1639;
$L__BB0_1637:
	not.b32 	%r18934, %r1973;
	shr.u32 	%r18935, %r1975, 8;
	and.b32  	%r18936, %r18935, 15;
	add.s32 	%r18937, %r18936, 2;
	shf.r.wrap.b32 	%r18938, %r18934, %r18934, %r18937;
	and.b32  	%r56219, %r18938, %r56217;
	bra.uni 	$L__BB0_1639;
$L__BB0_1638:
	add.s32 	%r18944, %r1976, 2;
	shf.r.wrap.b32 	%r18945, %r1973, %r1973, %r18944;
	xor.b32  	%r56219, %r18945, %r56217;
$L__BB0_1639:
	add.s32 	%r18946, %r1983, %r56219;
	xor.b32  	%r1989, %r1973, %r18946;
	shr.u32 	%r18947, %r1973, 8;
	and.b32  	%r18948, %r18947, 31;
	mov.b32 	%r18949, 1;
	shl.b32 	%r18950, %r18949, %r18948;
	not.b32 	%r18951, %r18950;
	and.b32  	%r18952, %r1651, %r18951;
	or.b32  	%r18953, %r18950, %r1651;
	xor.b32  	%r18954, %r18950, %r1651;
	st.local.v4.u32 	[%rd16], {%r1651, %r18952, %r18953, %r18954};
	shl.b32 	%r18955, %r1973, 2;
	cvt.u64.u32 	%rd298, %r18955;
	and.b64  	%rd299, %rd298, 12;
	add.s64 	%rd300, %rd16, %rd299;
	ld.local.u32 	%r1990, [%rd300];
	shr.u32 	%r18956, %r1989, 4;
	xor.b32  	%r1991, %r18956, %r1989;
	shr.u32 	%r18957, %r1991, 24;
	and.b32  	%r1992, %r18957, 15;
	shf.r.wrap.b32 	%r18958, %r1989, %r1989, %r1992;
	xor.b32  	%r1993, %r18958, %r1977;
	shr.u32 	%r18959, %r1993, 16;
	xor.b32  	%r18960, %r18959, %r1993;
	shr.u32 	%r18961, %r18960, 12;
	shr.u32 	%r18962, %r18960, 4;
	shr.u32 	%r18963, %r18960, 8;
	xor.b32  	%r18964, %r18962, %r18961;
	xor.b32  	%r18965, %r18964, %r18963;
	xor.b32  	%r18966, %r18965, %r18960;
	shr.u32 	%r18967, %r18966, 2;
	xor.b32  	%r18968, %r18967, %r18966;
	cvt.u16.u32 	%rs470, %r18968;
	and.b16  	%rs469, %rs470, 3;
	setp.gt.s16 	%p704, %rs469, 1;
	@%p704 bra 	$L__BB0_1642;
	setp.eq.s16 	%p706, %rs469, 0;
	@%p706 bra 	$L__BB0_1645;
	not.b32 	%r18983, %r1989;
	shr.u32 	%r18984, %r1991, 16;
	and.b32  	%r18985, %r18984, 15;
	add.s32 	%r18986, %r18985, 1;
	shr.u32 	%r18987, %r18983, %r18986;
	xor.b32  	%r18988, %r18985, 31;
	shl.b32 	%r18989, %r18983, %r18988;
	or.b32  	%r18990, %r18987, %r18989;
	add.s32 	%r56220, %r18990, %r56218;
	bra.uni 	$L__BB0_1646;
$L__BB0_1642:
	setp.eq.s16 	%p705, %rs469, 2;
	@%p705 bra 	$L__BB0_1644;
	and.b32  	%r18969, %r1991, 15;
	add.s32 	%r18970, %r18969, 1;
	shr.u32 	%r18971, %r1989, %r18970;
	xor.b32  	%r18972, %r18969, 31;
	shl.b32 	%r18973, %r1989, %r18972;
	or.b32  	%r18974, %r18971, %r18973;
	xor.b32  	%r56220, %r18974, %r56218;
	bra.uni 	$L__BB0_1646;
$L__BB0_1644:
	not.b32 	%r18975, %r1989;
	shr.u32 	%r18976, %r1991, 8;
	and.b32  	%r18977, %r18976, 15;
	add.s32 	%r18978, %r18977, 1;
	shr.u32 	%r18979, %r18975, %r18978;
	xor.b32  	%r18980, %r18977, 31;
	shl.b32 	%r18981, %r18975, %r18980;
	or.b32  	%r18982, %r18979, %r18981;
	and.b32  	%r56220, %r18982, %r56218;
	bra.uni 	$L__BB0_1646;
$L__BB0_1645:
	add.s32 	%r18991, %r1992, 1;
	shr.u32 	%r18992, %r1989, %r18991;
	xor.b32  	%r18993, %r1992, 31;
	shl.b32 	%r18994, %r1989, %r18993;
	or.b32  	%r18995, %r18992, %r18994;
	xor.b32  	%r56220, %r18995, %r56218;
$L__BB0_1646:
	xor.b32  	%r1999, %r56220, %r1993;
	shr.u32 	%r18996, %r1999, 16;
	xor.b32  	%r18997, %r18996, %r1999;
	shr.u32 	%r18998, %r18997, 12;
	shr.u32 	%r18999, %r18997, 4;
	shr.u32 	%r19000, %r18997, 8;
	xor.b32  	%r19001, %r18999, %r18998;
	xor.b32  	%r19002, %r19001, %r19000;
	xor.b32  	%r19003, %r19002, %r18997;
	shr.u32 	%r19004, %r19003, 2;
	xor.b32  	%r19005, %r19004, %r19003;
	cvt.u16.u32 	%rs472, %r19005;
	and.b16  	%rs471, %rs472, 3;
	setp.gt.s16 	%p707, %rs471, 1;
	@%p707 bra 	$L__BB0_1649;
	setp.eq.s16 	%p709, %rs471, 0;
	@%p709 bra 	$L__BB0_1652;
	not.b32 	%r19014, %r1989;
	shr.u32 	%r19015, %r1991, 16;
	and.b32  	%r19016, %r19015, 15;
	add.s32 	%r19017, %r19016, 2;
	shf.r.wrap.b32 	%r19018, %r19014, %r19014, %r19017;
	add.s32 	%r56221, %r19018, %r56219;
	bra.uni 	$L__BB0_1653;
$L__BB0_1649:
	setp.eq.s16 	%p708, %rs471, 2;
	@%p708 bra 	$L__BB0_1651;
	and.b32  	%r19006, %r1991, 15;
	add.s32 	%r19007, %r19006, 2;
	shf.r.wrap.b32 	%r19008, %r1989, %r1989, %r19007;
	xor.b32  	%r56221, %r19008, %r56219;
	bra.uni 	$L__BB0_1653;
$L__BB0_1651:
	not.b32 	%r19009, %r1989;
	shr.u32 	%r19010, %r1991, 8;
	and.b32  	%r19011, %r19010, 15;
	add.s32 	%r19012, %r19011, 2;
	shf.r.wrap.b32 	%r19013, %r19009, %r19009, %r19012;
	and.b32  	%r56221, %r19013, %r56219;
	bra.uni 	$L__BB0_1653;
$L__BB0_1652:
	add.s32 	%r19019, %r1992, 2;
	shf.r.wrap.b32 	%r19020, %r1989, %r1989, %r19019;
	xor.b32  	%r56221, %r19020, %r56219;
$L__BB0_1653:
	add.s32 	%r19021, %r1999, %r56221;
	xor.b32  	%r2005, %r1989, %r19021;
	shr.u32 	%r19022, %r1989, 8;
	and.b32  	%r19023, %r19022, 31;
	mov.b32 	%r19024, 1;
	shl.b32 	%r19025, %r19024, %r19023;
	not.b32 	%r19026, %r19025;
	and.b32  	%r19027, %r1804, %r19026;
	or.b32  	%r19028, %r19025, %r1804;
	xor.b32  	%r19029, %r19025, %r1804;
	st.local.v4.u32 	[%rd15], {%r1804, %r19027, %r19028, %r19029};
	shl.b32 	%r19030, %r1989, 2;
	cvt.u64.u32 	%rd301, %r19030;
	and.b64  	%rd302, %rd301, 12;
	add.s64 	%rd303, %rd15, %rd302;
	ld.local.u32 	%r19031, [%rd303];
	xor.b32  	%r19032, %r19031, %r1990;
	and.b32  	%r19033, %r1957, %r19032;
	xor.b32  	%r2006, %r19033, %r1990;
	shr.u32 	%r19034, %r2005, 4;
	xor.b32  	%r2007, %r19034, %r2005;
	shr.u32 	%r19035, %r2007, 24;
	and.b32  	%r2008, %r19035, 15;
	shf.r.wrap.b32 	%r19036, %r2005, %r2005, %r2008;
	xor.b32  	%r2009, %r19036, %r1993;
	shr.u32 	%r19037, %r2009, 16;
	xor.b32  	%r19038, %r19037, %r2009;
	shr.u32 	%r19039, %r19038, 12;
	shr.u32 	%r19040, %r19038, 4;
	shr.u32 	%r19041, %r19038, 8;
	xor.b32  	%r19042, %r19040, %r19039;
	xor.b32  	%r19043, %r19042, %r19041;
	xor.b32  	%r19044, %r19043, %r19038;
	shr.u32 	%r19045, %r19044, 2;
	xor.b32  	%r19046, %r19045, %r19044;
	cvt.u16.u32 	%rs474, %r19046;
	and.b16  	%rs473, %rs474, 3;
	setp.gt.s16 	%p710, %rs473, 1;
	@%p710 bra 	$L__BB0_1656;
	setp.eq.s16 	%p712, %rs473, 0;
	@%p712 bra 	$L__BB0_1659;
	not.b32 	%r19061, %r2005;
	shr.u32 	%r19062, %r2007, 16;
	and.b32  	%r19063, %r19062, 15;
	add.s32 	%r19064, %r19063, 1;
	shr.u32 	%r19065, %r19061, %r19064;
	xor.b32  	%r19066, %r19063, 31;
	shl.b32 	%r19067, %r19061, %r19066;
	or.b32  	%r19068, %r19065, %r19067;
	add.s32 	%r56222, %r19068, %r56220;
	bra.uni 	$L__BB0_1660;
$L__BB0_1656:
	setp.eq.s16 	%p711, %rs473, 2;
	@%p711 bra 	$L__BB0_1658;
	and.b32  	%r19047, %r2007, 15;
	add.s32 	%r19048, %r19047, 1;
	shr.u32 	%r19049, %r2005, %r19048;
	xor.b32  	%r19050, %r19047, 31;
	shl.b32 	%r19051, %r2005, %r19050;
	or.b32  	%r19052, %r19049, %r19051;
	xor.b32  	%r56222, %r19052, %r56220;
	bra.uni 	$L__BB0_1660;
$L__BB0_1658:
	not.b32 	%r19053, %r2005;
	shr.u32 	%r19054, %r2007, 8;
	and.b32  	%r19055, %r19054, 15;
	add.s32 	%r19056, %r19055, 1;
	shr.u32 	%r19057, %r19053, %r19056;
	xor.b32  	%r19058, %r19055, 31;
	shl.b32 	%r19059, %r19053, %r19058;
	or.b32  	%r19060, %r19057, %r19059;
	and.b32  	%r56222, %r19060, %r56220;
	bra.uni 	$L__BB0_1660;
$L__BB0_1659:
	add.s32 	%r19069, %r2008, 1;
	shr.u32 	%r19070, %r2005, %r19069;
	xor.b32  	%r19071, %r2008, 31;
	shl.b32 	%r19072, %r2005, %r19071;
	or.b32  	%r19073, %r19070, %r19072;
	xor.b32  	%r56222, %r19073, %r56220;
$L__BB0_1660:
	xor.b32  	%r2015, %r56222, %r2009;
	shr.u32 	%r19074, %r2015, 16;
	xor.b32  	%r19075, %r19074, %r2015;
	shr.u32 	%r19076, %r19075, 12;
	shr.u32 	%r19077, %r19075, 4;
	shr.u32 	%r19078, %r19075, 8;
	xor.b32  	%r19079, %r19077, %r19076;
	xor.b32  	%r19080, %r19079, %r19078;
	xor.b32  	%r19081, %r19080, %r19075;
	shr.u32 	%r19082, %r19081, 2;
	xor.b32  	%r19083, %r19082, %r19081;
	cvt.u16.u32 	%rs476, %r19083;
	and.b16  	%rs475, %rs476, 3;
	setp.gt.s16 	%p713, %rs475, 1;
	@%p713 bra 	$L__BB0_1663;
	setp.eq.s16 	%p715, %rs475, 0;
	@%p715 bra 	$L__BB0_1666;
	not.b32 	%r19092, %r2005;
	shr.u32 	%r19093, %r2007, 16;
	and.b32  	%r19094, %r19093, 15;
	add.s32 	%r19095, %r19094, 2;
	shf.r.wrap.b32 	%r19096, %r19092, %r19092, %r19095;
	add.s32 	%r56223, %r19096, %r56221;
	bra.uni 	$L__BB0_1667;
$L__BB0_1663:
	setp.eq.s16 	%p714, %rs475, 2;
	@%p714 bra 	$L__BB0_1665;
	and.b32  	%r19084, %r2007, 15;
	add.s32 	%r19085, %r19084, 2;
	shf.r.wrap.b32 	%r19086, %r2005, %r2005, %r19085;
	xor.b32  	%r56223, %r19086, %r56221;
	bra.uni 	$L__BB0_1667;
$L__BB0_1665:
	not.b32 	%r19087, %r2005;
	shr.u32 	%r19088, %r2007, 8;
	and.b32  	%r19089, %r19088, 15;
	add.s32 	%r19090, %r19089, 2;
	shf.r.wrap.b32 	%r19091, %r19087, %r19087, %r19090;
	and.b32  	%r56223, %r19091, %r56221;
	bra.uni 	$L__BB0_1667;
$L__BB0_1666:
	add.s32 	%r19097, %r2008, 2;
	shf.r.wrap.b32 	%r19098, %r2005, %r2005, %r19097;
	xor.b32  	%r56223, %r19098, %r56221;
$L__BB0_1667:
	add.s32 	%r19099, %r2015, %r56223;
	xor.b32  	%r2021, %r2005, %r19099;
	shr.u32 	%r19100, %r2005, 8;
	and.b32  	%r19101, %r19100, 31;
	mov.b32 	%r19102, 1;
	shl.b32 	%r19103, %r19102, %r19101;
	not.b32 	%r19104, %r19103;
	and.b32  	%r19105, %r1957, %r19104;
	or.b32  	%r19106, %r19103, %r1957;
	xor.b32  	%r19107, %r19103, %r1957;
	st.local.v4.u32 	[%rd14], {%r1957, %r19105, %r19106, %r19107};
	shl.b32 	%r19108, %r2005, 2;
	cvt.u64.u32 	%rd304, %r19108;
	and.b64  	%rd305, %rd304, 12;
	add.s64 	%rd306, %rd14, %rd305;
	ld.local.u32 	%r19109, [%rd306];
	shf.l.wrap.b32 	%r19110, %r19109, %r19109, 26;
	shf.l.wrap.b32 	%r19111, %r19109, %r19109, 21;
	xor.b32  	%r19112, %r19110, %r19111;
	shf.l.wrap.b32 	%r19113, %r19109, %r19109, 7;
	xor.b32  	%r19114, %r19112, %r19113;
	ld.const.u32 	%r19115, [hefty_gpu_blockHeader+44];
	add.s32 	%r19116, %r1974, %r19115;
	add.s32 	%r19117, %r19116, %r1498;
	add.s32 	%r19118, %r19117, %r2006;
	add.s32 	%r2026, %r19118, %r19114;
	shr.u32 	%r19119, %r2021, 4;
	xor.b32  	%r2027, %r19119, %r2021;
	shr.u32 	%r19120, %r2027, 24;
	and.b32  	%r2028, %r19120, 15;
	shf.r.wrap.b32 	%r19121, %r2021, %r2021, %r2028;
	xor.b32  	%r2029, %r19121, %r2009;
	shr.u32 	%r19122, %r2029, 16;
	xor.b32  	%r19123, %r19122, %r2029;
	shr.u32 	%r19124, %r19123, 12;
	shr.u32 	%r19125, %r19123, 4;
	shr.u32 	%r19126, %r19123, 8;
	xor.b32  	%r19127, %r19125, %r19124;
	xor.b32  	%r19128, %r19127, %r19126;
	xor.b32  	%r19129, %r19128, %r19123;
	shr.u32 	%r19130, %r19129, 2;
	xor.b32  	%r19131, %r19130, %r19129;
	cvt.u16.u32 	%rs478, %r19131;
	and.b16  	%rs477, %rs478, 3;
	setp.gt.s16 	%p716, %rs477, 1;
	@%p716 bra 	$L__BB0_1670;
	setp.eq.s16 	%p718, %rs477, 0;
	@%p718 bra 	$L__BB0_1673;
	not.b32 	%r19146, %r2021;
	shr.u32 	%r19147, %r2027, 16;
	and.b32  	%r19148, %r19147, 15;
	add.s32 	%r19149, %r19148, 1;
	shr.u32 	%r19150, %r19146, %r19149;
	xor.b32  	%r19151, %r19148, 31;
	shl.b32 	%r19152, %r19146, %r19151;
	or.b32  	%r19153, %r19150, %r19152;
	add.s32 	%r56224, %r19153, %r56222;
	bra.uni 	$L__BB0_1674;
$L__BB0_1670:
	setp.eq.s16 	%p717, %rs477, 2;
	@%p717 bra 	$L__BB0_1672;
	and.b32  	%r19132, %r2027, 15;
	add.s32 	%r19133, %r19132, 1;
	shr.u32 	%r19134, %r2021, %r19133;
	xor.b32  	%r19135, %r19132, 31;
	shl.b32 	%r19136, %r2021, %r19135;
	or.b32  	%r19137, %r19134, %r19136;
	xor.b32  	%r56224, %r19137, %r56222;
	bra.uni 	$L__BB0_1674;
$L__BB0_1672:
	not.b32 	%r19138, %r2021;
	shr.u32 	%r19139, %r2027, 8;
	and.b32  	%r19140, %r19139, 15;
	add.s32 	%r19141, %r19140, 1;
	shr.u32 	%r19142, %r19138, %r19141;
	xor.b32  	%r19143, %r19140, 31;
	shl.b32 	%r19144, %r19138, %r19143;
	or.b32  	%r19145, %r19142, %r19144;
	and.b32  	%r56224, %r19145, %r56222;
	bra.uni 	$L__BB0_1674;
$L__BB0_1673:
	add.s32 	%r19154, %r2028, 1;
	shr.u32 	%r19155, %r2021, %r19154;
	xor.b32  	%r19156, %r2028, 31;
	shl.b32 	%r19157, %r2021, %r19156;
	or.b32  	%r19158, %r19155, %r19157;
	xor.b32  	%r56224, %r19158, %r56222;
$L__BB0_1674:
	xor.b32  	%r2035, %r56224, %r2029;
	shr.u32 	%r19159, %r2035, 16;
	xor.b32  	%r19160, %r19159, %r2035;
	shr.u32 	%r19161, %r19160, 12;
	shr.u32 	%r19162, %r19160, 4;
	shr.u32 	%r19163, %r19160, 8;
	xor.b32  	%r19164, %r19162, %r19161;
	xor.b32  	%r19165, %r19164, %r19163;
	xor.b32  	%r19166, %r19165, %r19160;
	shr.u32 	%r19167, %r19166, 2;
	xor.b32  	%r19168, %r19167, %r19166;
	cvt.u16.u32 	%rs480, %r19168;
	and.b16  	%rs479, %rs480, 3;
	setp.gt.s16 	%p719, %rs479, 1;
	@%p719 bra 	$L__BB0_1677;
	setp.eq.s16 	%p721, %rs479, 0;
	@%p721 bra 	$L__BB0_1680;
	not.b32 	%r19177, %r2021;
	shr.u32 	%r19178, %r2027, 16;
	and.b32  	%r19179, %r19178, 15;
	add.s32 	%r19180, %r19179, 2;
	shf.r.wrap.b32 	%r19181, %r19177, %r19177, %r19180;
	add.s32 	%r56225, %r19181, %r56223;
	bra.uni 	$L__BB0_1681;
$L__BB0_1677:
	setp.eq.s16 	%p720, %rs479, 2;
	@%p720 bra 	$L__BB0_1679;
	and.b32  	%r19169, %r2027, 15;
	add.s32 	%r19170, %r19169, 2;
	shf.r.wrap.b32 	%r19171, %r2021, %r2021, %r19170;
	xor.b32  	%r56225, %r19171, %r56223;
	bra.uni 	$L__BB0_1681;
$L__BB0_1679:
	not.b32 	%r19172, %r2021;
	shr.u32 	%r19173, %r2027, 8;
	and.b32  	%r19174, %r19173, 15;
	add.s32 	%r19175, %r19174, 2;
	shf.r.wrap.b32 	%r19176, %r19172, %r19172, %r19175;
	and.b32  	%r56225, %r19176, %r56223;
	bra.uni 	$L__BB0_1681;
$L__BB0_1680:
	add.s32 	%r19182, %r2028, 2;
	shf.r.wrap.b32 	%r19183, %r2021, %r2021, %r19182;
	xor.b32  	%r56225, %r19183, %r56223;
$L__BB0_1681:
	add.s32 	%r19184, %r2035, %r56225;
	xor.b32  	%r2041, %r2021, %r19184;
	shr.u32 	%r19185, %r2021, 8;
	and.b32  	%r19186, %r19185, 31;
	mov.b32 	%r19187, 1;
	shl.b32 	%r19188, %r19187, %r19186;
	not.b32 	%r19189, %r19188;
	and.b32  	%r19190, %r1650, %r19189;
	or.b32  	%r19191, %r19188, %r1650;
	xor.b32  	%r19192, %r19188, %r1650;
	st.local.v4.u32 	[%rd13], {%r1650, %r19190, %r19191, %r19192};
	shl.b32 	%r19193, %r2021, 2;
	cvt.u64.u32 	%rd307, %r19193;
	and.b64  	%rd308, %rd307, 12;
	add.s64 	%rd309, %rd13, %rd308;
	ld.local.u32 	%r2042, [%rd309];
	shr.u32 	%r19194, %r2041, 4;
	xor.b32  	%r2043, %r19194, %r2041;
	shr.u32 	%r19195, %r2043, 24;
	and.b32  	%r2044, %r19195, 15;
	shf.r.wrap.b32 	%r19196, %r2041, %r2041, %r2044;
	xor.b32  	%r2045, %r19196, %r2029;
	shr.u32 	%r19197, %r2045, 16;
	xor.b32  	%r19198, %r19197, %r2045;
	shr.u32 	%r19199, %r19198, 12;
	shr.u32 	%r19200, %r19198, 4;
	shr.u32 	%r19201, %r19198, 8;
	xor.b32  	%r19202, %r19200, %r19199;
	xor.b32  	%r19203, %r19202, %r19201;
	xor.b32  	%r19204, %r19203, %r19198;
	shr.u32 	%r19205, %r19204, 2;
	xor.b32  	%r19206, %r19205, %r19204;
	cvt.u16.u32 	%rs482, %r19206;
	and.b16  	%rs481, %rs482, 3;
	setp.gt.s16 	%p722, %rs481, 1;
	@%p722 bra 	$L__BB0_1684;
	setp.eq.s16 	%p724, %rs481, 0;
	@%p724 bra 	$L__BB0_1687;
	not.b32 	%r19221, %r2041;
	shr.u32 	%r19222, %r2043, 16;
	and.b32  	%r19223, %r19222, 15;
	add.s32 	%r19224, %r19223, 1;
	shr.u32 	%r19225, %r19221, %r19224;
	xor.b32  	%r19226, %r19223, 31;
	shl.b32 	%r19227, %r19221, %r19226;
	or.b32  	%r19228, %r19225, %r19227;
	add.s32 	%r56226, %r19228, %r56224;
	bra.uni 	$L__BB0_1688;
$L__BB0_1684:
	setp.eq.s16 	%p723, %rs481, 2;
	@%p723 bra 	$L__BB0_1686;
	and.b32  	%r19207, %r2043, 15;
	add.s32 	%r19208, %r19207, 1;
	shr.u32 	%r19209, %r2041, %r19208;
	xor.b32  	%r19210, %r19207, 31;
	shl.b32 	%r19211, %r2041, %r19210;
	or.b32  	%r19212, %r19209, %r19211;
	xor.b32  	%r56226, %r19212, %r56224;
	bra.uni 	$L__BB0_1688;
$L__BB0_1686:
	not.b32 	%r19213, %r2041;
	shr.u32 	%r19214, %r2043, 8;
	and.b32  	%r19215, %r19214, 15;
	add.s32 	%r19216, %r19215, 1;
	shr.u32 	%r19217, %r19213, %r19216;
	xor.b32  	%r19218, %r19215, 31;
	shl.b32 	%r19219, %r19213, %r19218;
	or.b32  	%r19220, %r19217, %r19219;
	and.b32  	%r56226, %r19220, %r56224;
	bra.uni 	$L__BB0_1688;
$L__BB0_1687:
	add.s32 	%r19229, %r2044, 1;
	shr.u32 	%r19230, %r2041, %r19229;
	xor.b32  	%r19231, %r2044, 31;
	shl.b32 	%r19232, %r2041, %r19231;
	or.b32  	%r19233, %r19230, %r19232;
	xor.b32  	%r56226, %r19233, %r56224;
$L__BB0_1688:
	xor.b32  	%r2051, %r56226, %r2045;
	shr.u32 	%r19234, %r2051, 16;
	xor.b32  	%r19235, %r19234, %r2051;
	shr.u32 	%r19236, %r19235, 12;
	shr.u32 	%r19237, %r19235, 4;
	shr.u32 	%r19238, %r19235, 8;
	xor.b32  	%r19239, %r19237, %r19236;
	xor.b32  	%r19240, %r19239, %r19238;
	xor.b32  	%r19241, %r19240, %r19235;
	shr.u32 	%r19242, %r19241, 2;
	xor.b32  	%r19243, %r19242, %r19241;
	cvt.u16.u32 	%rs484, %r19243;
	and.b16  	%rs483, %rs484, 3;
	setp.gt.s16 	%p725, %rs483, 1;
	@%p725 bra 	$L__BB0_1691;
	setp.eq.s16 	%p727, %rs483, 0;
	@%p727 bra 	$L__BB0_1694;
	not.b32 	%r19252, %r2041;
	shr.u32 	%r19253, %r2043, 16;
	and.b32  	%r19254, %r19253, 15;
	add.s32 	%r19255, %r19254, 2;
	shf.r.wrap.b32 	%r19256, %r19252, %r19252, %r19255;
	add.s32 	%r56227, %r19256, %r56225;
	bra.uni 	$L__BB0_1695;
$L__BB0_1691:
	setp.eq.s16 	%p726, %rs483, 2;
	@%p726 bra 	$L__BB0_1693;
	and.b32  	%r19244, %r2043, 15;
	add.s32 	%r19245, %r19244, 2;
	shf.r.wrap.b32 	%r19246, %r2041, %r2041, %r19245;
	xor.b32  	%r56227, %r19246, %r56225;
	bra.uni 	$L__BB0_1695;
$L__BB0_1693:
	not.b32 	%r19247, %r2041;
	shr.u32 	%r19248, %r2043, 8;
	and.b32  	%r19249, %r19248, 15;
	add.s32 	%r19250, %r19249, 2;
	shf.r.wrap.b32 	%r19251, %r19247, %r19247, %r19250;
	and.b32  	%r56227, %r19251, %r56225;
	bra.uni 	$L__BB0_1695;
$L__BB0_1694:
	add.s32 	%r19257, %r2044, 2;
	shf.r.wrap.b32 	%r19258, %r2041, %r2041, %r19257;
	xor.b32  	%r56227, %r19258, %r56225;
$L__BB0_1695:
	add.s32 	%r19259, %r2051, %r56227;
	xor.b32  	%r2057, %r2041, %r19259;
	shr.u32 	%r19260, %r2041, 8;
	and.b32  	%r19261, %r19260, 31;
	mov.b32 	%r19262, 1;
	shl.b32 	%r19263, %r19262, %r19261;
	not.b32 	%r19264, %r19263;
	and.b32  	%r19265, %r1803, %r19264;
	or.b32  	%r19266, %r19263, %r1803;
	xor.b32  	%r19267, %r19263, %r1803;
	st.local.v4.u32 	[%rd12], {%r1803, %r19265, %r19266, %r19267};
	shl.b32 	%r19268, %r2041, 2;
	cvt.u64.u32 	%rd310, %r19268;
	and.b64  	%rd311, %rd310, 12;
	add.s64 	%rd312, %rd12, %rd311;
	ld.local.u32 	%r2058, [%rd312];
	shr.u32 	%r19269, %r2057, 4;
	xor.b32  	%r2059, %r19269, %r2057;
	shr.u32 	%r19270, %r2059, 24;
	and.b32  	%r2060, %r19270, 15;
	shf.r.wrap.b32 	%r19271, %r2057, %r2057, %r2060;
	xor.b32  	%r2061, %r19271, %r2045;
	shr.u32 	%r19272, %r2061, 16;
	xor.b32  	%r19273, %r19272, %r2061;
	shr.u32 	%r19274, %r19273, 12;
	shr.u32 	%r19275, %r19273, 4;
	shr.u32 	%r19276, %r19273, 8;
	xor.b32  	%r19277, %r19275, %r19274;
	xor.b32  	%r19278, %r19277, %r19276;
	xor.b32  	%r19279, %r19278, %r19273;
	shr.u32 	%r19280, %r19279, 2;
	xor.b32  	%r19281, %r19280, %r19279;
	cvt.u16.u32 	%rs486, %r19281;
	and.b16  	%rs485, %rs486, 3;
	setp.gt.s16 	%p728, %rs485, 1;
	@%p728 bra 	$L__BB0_1698;
	setp.eq.s16 	%p730, %rs485, 0;
	@%p730 bra 	$L__BB0_1701;
	not.b32 	%r19296, %r2057;
	shr.u32 	%r19297, %r2059, 16;
	and.b32  	%r19298, %r19297, 15;
	add.s32 	%r19299, %r19298, 1;
	shr.u32 	%r19300, %r19296, %r19299;
	xor.b32  	%r19301, %r19298, 31;
	shl.b32 	%r19302, %r19296, %r19301;
	or.b32  	%r19303, %r19300, %r19302;
	add.s32 	%r56228, %r19303, %r56226;
	bra.uni 	$L__BB0_1702;
$L__BB0_1698:
	setp.eq.s16 	%p729, %rs485, 2;
	@%p729 bra 	$L__BB0_1700;
	and.b32  	%r19282, %r2059, 15;
	add.s32 	%r19283, %r19282, 1;
	shr.u32 	%r19284, %r2057, %r19283;
	xor.b32  	%r19285, %r19282, 31;
	shl.b32 	%r19286, %r2057, %r19285;
	or.b32  	%r19287, %r19284, %r19286;
	xor.b32  	%r56228, %r19287, %r56226;
	bra.uni 	$L__BB0_1702;
$L__BB0_1700:
	not.b32 	%r19288, %r2057;
	shr.u32 	%r19289, %r2059, 8;
	and.b32  	%r19290, %r19289, 15;
	add.s32 	%r19291, %r19290, 1;
	shr.u32 	%r19292, %r19288, %r19291;
	xor.b32  	%r19293, %r19290, 31;
	shl.b32 	%r19294, %r19288, %r19293;
	or.b32  	%r19295, %r19292, %r19294;
	and.b32  	%r56228, %r19295, %r56226;
	bra.uni 	$L__BB0_1702;
$L__BB0_1701:
	add.s32 	%r19304, %r2060, 1;
	shr.u32 	%r19305, %r2057, %r19304;
	xor.b32  	%r19306, %r2060, 31;
	shl.b32 	%r19307, %r2057, %r19306;
	or.b32  	%r19308, %r19305, %r19307;
	xor.b32  	%r56228, %r19308, %r56226;
$L__BB0_1702:
	xor.b32  	%r2067, %r56228, %r2061;
	shr.u32 	%r19309, %r2067, 16;
	xor.b32  	%r19310, %r19309, %r2067;
	shr.u32 	%r19311, %r19310, 12;
	shr.u32 	%r19312, %r19310, 4;
	shr.u32 	%r19313, %r19310, 8;
	xor.b32  	%r19314, %r19312, %r19311;
	xor.b32  	%r19315, %r19314, %r19313;
	xor.b32  	%r19316, %r19315, %r19310;
	shr.u32 	%r19317, %r19316, 2;
	xor.b32  	%r19318, %r19317, %r19316;
	cvt.u16.u32 	%rs488, %r19318;
	and.b16  	%rs487, %rs488, 3;
	setp.gt.s16 	%p731, %rs487, 1;
	@%p731 bra 	$L__BB0_1705;
	setp.eq.s16 	%p733, %rs487, 0;
	@%p733 bra 	$L__BB0_1708;
	not.b32 	%r19327, %r2057;
	shr.u32 	%r19328, %r2059, 16;
	and.b32  	%r19329, %r19328, 15;
	add.s32 	%r19330, %r19329, 2;
	shf.r.wrap.b32 	%r19331, %r19327, %r19327, %r19330;
	add.s32 	%r56229, %r19331, %r56227;
	bra.uni 	$L__BB0_1709;
$L__BB0_1705:
	setp.eq.s16 	%p732, %rs487, 2;
	@%p732 bra 	$L__BB0_1707;
	and.b32  	%r19319, %r2059, 15;
	add.s32 	%r19320, %r19319, 2;
	shf.r.wrap.b32 	%r19321, %r2057, %r2057, %r19320;
	xor.b32  	%r56229, %r19321, %r56227;
	bra.uni 	$L__BB0_1709;
$L__BB0_1707:
	not.b32 	%r19322, %r2057;
	shr.u32 	%r19323, %r2059, 8;
	and.b32  	%r19324, %r19323, 15;
	add.s32 	%r19325, %r19324, 2;
	shf.r.wrap.b32 	%r19326, %r19322, %r19322, %r19325;
	and.b32  	%r56229, %r19326, %r56227;
	bra.uni 	$L__BB0_1709;
$L__BB0_1708:
	add.s32 	%r19332, %r2060, 2;
	shf.r.wrap.b32 	%r19333, %r2057, %r2057, %r19332;
	xor.b32  	%r56229, %r19333, %r56227;
$L__BB0_1709:
	add.s32 	%r19334, %r2067, %r56229;
	xor.b32  	%r2073, %r2057, %r19334;
	shr.u32 	%r19335, %r2057, 8;
	and.b32  	%r19336, %r19335, 31;
	mov.b32 	%r19337, 1;
	shl.b32 	%r19338, %r19337, %r19336;
	not.b32 	%r19339, %r19338;
	and.b32  	%r19340, %r1956, %r19339;
	or.b32  	%r19341, %r19338, %r1956;
	xor.b32  	%r19342, %r19338, %r1956;
	st.local.v4.u32 	[%rd11], {%r1956, %r19340, %r19341, %r19342};
	shl.b32 	%r19343, %r2057, 2;
	cvt.u64.u32 	%rd313, %r19343;
	and.b64  	%rd314, %rd313, 12;
	add.s64 	%rd315, %rd11, %rd314;
	ld.local.u32 	%r19344, [%rd315];
	or.b32  	%r19345, %r2058, %r2042;
	and.b32  	%r19346, %r19344, %r19345;
	and.b32  	%r19347, %r2058, %r2042;
	or.b32  	%r2078, %r19346, %r19347;
	shr.u32 	%r19348, %r2073, 4;
	xor.b32  	%r2079, %r19348, %r2073;
	shr.u32 	%r19349, %r2079, 24;
	and.b32  	%r2080, %r19349, 15;
	shf.r.wrap.b32 	%r19350, %r2073, %r2073, %r2080;
	xor.b32  	%r2081, %r19350, %r2061;
	shr.u32 	%r19351, %r2081, 16;
	xor.b32  	%r19352, %r19351, %r2081;
	shr.u32 	%r19353, %r19352, 12;
	shr.u32 	%r19354, %r19352, 4;
	shr.u32 	%r19355, %r19352, 8;
	xor.b32  	%r19356, %r19354, %r19353;
	xor.b32  	%r19357, %r19356, %r19355;
	xor.b32  	%r19358, %r19357, %r19352;
	shr.u32 	%r19359, %r19358, 2;
	xor.b32  	%r19360, %r19359, %r19358;
	cvt.u16.u32 	%rs490, %r19360;
	and.b16  	%rs489, %rs490, 3;
	setp.gt.s16 	%p734, %rs489, 1;
	@%p734 bra 	$L__BB0_1712;
	setp.eq.s16 	%p736, %rs489, 0;
	@%p736 bra 	$L__BB0_1715;
	not.b32 	%r19375, %r2073;
	shr.u32 	%r19376, %r2079, 16;
	and.b32  	%r19377, %r19376, 15;
	add.s32 	%r19378, %r19377, 1;
	shr.u32 	%r19379, %r19375, %r19378;
	xor.b32  	%r19380, %r19377, 31;
	shl.b32 	%r19381, %r19375, %r19380;
	or.b32  	%r19382, %r19379, %r19381;
	add.s32 	%r56230, %r19382, %r56228;
	bra.uni 	$L__BB0_1716;
$L__BB0_1712:
	setp.eq.s16 	%p735, %rs489, 2;
	@%p735 bra 	$L__BB0_1714;
	and.b32  	%r19361, %r2079, 15;
	add.s32 	%r19362, %r19361, 1;
	shr.u32 	%r19363, %r2073, %r19362;
	xor.b32  	%r19364, %r19361, 31;
	shl.b32 	%r19365, %r2073, %r19364;
	or.b32  	%r19366, %r19363, %r19365;
	xor.b32  	%r56230, %r19366, %r56228;
	bra.uni 	$L__BB0_1716;
$L__BB0_1714:
	not.b32 	%r19367, %r2073;
	shr.u32 	%r19368, %r2079, 8;
	and.b32  	%r19369, %r19368, 15;
	add.s32 	%r19370, %r19369, 1;
	shr.u32 	%r19371, %r19367, %r19370;
	xor.b32  	%r19372, %r19369, 31;
	shl.b32 	%r19373, %r19367, %r19372;
	or.b32  	%r19374, %r19371, %r19373;
	and.b32  	%r56230, %r19374, %r56228;
	bra.uni 	$L__BB0_1716;
$L__BB0_1715:
	add.s32 	%r19383, %r2080, 1;
	shr.u32 	%r19384, %r2073, %r19383;
	xor.b32  	%r19385, %r2080, 31;
	shl.b32 	%r19386, %r2073, %r19385;
	or.b32  	%r19387, %r19384, %r19386;
	xor.b32  	%r56230, %r19387, %r56228;
$L__BB0_1716:
	xor.b32  	%r2087, %r56230, %r2081;
	shr.u32 	%r19388, %r2087, 16;
	xor.b32  	%r19389, %r19388, %r2087;
	shr.u32 	%r19390, %r19389, 12;
	shr.u32 	%r19391, %r19389, 4;
	shr.u32 	%r19392, %r19389, 8;
	xor.b32  	%r19393, %r19391, %r19390;
	xor.b32  	%r19394, %r19393, %r19392;
	xor.b32  	%r19395, %r19394, %r19389;
	shr.u32 	%r19396, %r19395, 2;
	xor.b32  	%r19397, %r19396, %r19395;
	cvt.u16.u32 	%rs492, %r19397;
	and.b16  	%rs491, %rs492, 3;
	setp.gt.s16 	%p737, %rs491, 1;
	@%p737 bra 	$L__BB0_1719;
	setp.eq.s16 	%p739, %rs491, 0;
	@%p739 bra 	$L__BB0_1722;
	not.b32 	%r19406, %r2073;
	shr.u32 	%r19407, %r2079, 16;
	and.b32  	%r19408, %r19407, 15;
	add.s32 	%r19409, %r19408, 2;
	shf.r.wrap.b32 	%r19410, %r19406, %r19406, %r19409;
	add.s32 	%r56231, %r19410, %r56229;
	bra.uni 	$L__BB0_1723;
$L__BB0_1719:
	setp.eq.s16 	%p738, %rs491, 2;
	@%p738 bra 	$L__BB0_1721;
	and.b32  	%r19398, %r2079, 15;
	add.s32 	%r19399, %r19398, 2;
	shf.r.wrap.b32 	%r19400, %r2073, %r2073, %r19399;
	xor.b32  	%r56231, %r19400, %r56229;
	bra.uni 	$L__BB0_1723;
$L__BB0_1721:
	not.b32 	%r19401, %r2073;
	shr.u32 	%r19402, %r2079, 8;
	and.b32  	%r19403, %r19402, 15;
	add.s32 	%r19404, %r19403, 2;
	shf.r.wrap.b32 	%r19405, %r19401, %r19401, %r19404;
	and.b32  	%r56231, %r19405, %r56229;
	bra.uni 	$L__BB0_1723;
$L__BB0_1722:
	add.s32 	%r19411, %r2080, 2;
	shf.r.wrap.b32 	%r19412, %r2073, %r2073, %r19411;
	xor.b32  	%r56231, %r19412, %r56229;
$L__BB0_1723:
	add.s32 	%r19413, %r2087, %r56231;
	xor.b32  	%r2093, %r2073, %r19413;
	shr.u32 	%r19414, %r2073, 8;
	and.b32  	%r19415, %r19414, 31;
	mov.b32 	%r19416, 1;
	shl.b32 	%r19417, %r19416, %r19415;
	not.b32 	%r19418, %r19417;
	and.b32  	%r19419, %r1956, %r19418;
	or.b32  	%r19420, %r19417, %r1956;
	xor.b32  	%r19421, %r19417, %r1956;
	st.local.v4.u32 	[%rd10], {%r1956, %r19419, %r19420, %r19421};
	shl.b32 	%r19422, %r2073, 2;
	cvt.u64.u32 	%rd316, %r19422;
	and.b64  	%rd317, %rd316, 12;
	add.s64 	%rd318, %rd10, %rd317;
	ld.local.u32 	%r2094, [%rd318];
	shr.u32 	%r19423, %r2093, 4;
	xor.b32  	%r2095, %r19423, %r2093;
	shr.u32 	%r19424, %r2095, 24;
	and.b32  	%r2096, %r19424, 15;
	shf.r.wrap.b32 	%r19425, %r2093, %r2093, %r2096;
	xor.b32  	%r2097, %r19425, %r2081;
	shr.u32 	%r19426, %r2097, 16;
	xor.b32  	%r19427, %r19426, %r2097;
	shr.u32 	%r19428, %r19427, 12;
	shr.u32 	%r19429, %r19427, 4;
	shr.u32 	%r19430, %r19427, 8;
	xor.b32  	%r19431, %r19429, %r19428;
	xor.b32  	%r19432, %r19431, %r19430;
	xor.b32  	%r19433, %r19432, %r19427;
	shr.u32 	%r19434, %r19433, 2;
	xor.b32  	%r19435, %r19434, %r19433;
	cvt.u16.u32 	%rs494, %r19435;
	and.b16  	%rs493, %rs494, 3;
	setp.gt.s16 	%p740, %rs493, 1;
	@%p740 bra 	$L__BB0_1726;
	setp.eq.s16 	%p742, %rs493, 0;
	@%p742 bra 	$L__BB0_1729;
	not.b32 	%r19450, %r2093;
	shr.u32 	%r19451, %r2095, 16;
	and.b32  	%r19452, %r19451, 15;
	add.s32 	%r19453, %r19452, 1;
	shr.u32 	%r19454, %r19450, %r19453;
	xor.b32  	%r19455, %r19452, 31;
	shl.b32 	%r19456, %r19450, %r19455;
	or.b32  	%r19457, %r19454, %r19456;
	add.s32 	%r56232, %r19457, %r56230;
	bra.uni 	$L__BB0_1730;
$L__BB0_1726:
	setp.eq.s16 	%p741, %rs493, 2;
	@%p741 bra 	$L__BB0_1728;
	and.b32  	%r19436, %r2095, 15;
	add.s32 	%r19437, %r19436, 1;
	shr.u32 	%r19438, %r2093, %r19437;
	xor.b32  	%r19439, %r19436, 31;
	shl.b32 	%r19440, %r2093, %r19439;
	or.b32  	%r19441, %r19438, %r19440;
	xor.b32  	%r56232, %r19441, %r56230;
	bra.uni 	$L__BB0_1730;
$L__BB0_1728:
	not.b32 	%r19442, %r2093;
	shr.u32 	%r19443, %r2095, 8;
	and.b32  	%r19444, %r19443, 15;
	add.s32 	%r19445, %r19444, 1;
	shr.u32 	%r19446, %r19442, %r19445;
	xor.b32  	%r19447, %r19444, 31;
	shl.b32 	%r19448, %r19442, %r19447;
	or.b32  	%r19449, %r19446, %r19448;
	and.b32  	%r56232, %r19449, %r56230;
	bra.uni 	$L__BB0_1730;
$L__BB0_1729:
	add.s32 	%r19458, %r2096, 1;
	shr.u32 	%r19459, %r2093, %r19458;
	xor.b32  	%r19460, %r2096, 31;
	shl.b32 	%r19461, %r2093, %r19460;
	or.b32  	%r19462, %r19459, %r19461;
	xor.b32  	%r56232, %r19462, %r56230;
$L__BB0_1730:
	xor.b32  	%r2103, %r56232, %r2097;
	shr.u32 	%r19463, %r2103, 16;
	xor.b32  	%r19464, %r19463, %r2103;
	shr.u32 	%r19465, %r19464, 12;
	shr.u32 	%r19466, %r19464, 4;
	shr.u32 	%r19467, %r19464, 8;
	xor.b32  	%r19468, %r19466, %r19465;
	xor.b32  	%r19469, %r19468, %r19467;
	xor.b32  	%r19470, %r19469, %r19464;
	shr.u32 	%r19471, %r19470, 2;
	xor.b32  	%r19472, %r19471, %r19470;
	cvt.u16.u32 	%rs496, %r19472;
	and.b16  	%rs495, %rs496, 3;
	setp.gt.s16 	%p743, %rs495, 1;
	@%p743 bra 	$L__BB0_1733;
	setp.eq.s16 	%p745, %rs495, 0;
	@%p745 bra 	$L__BB0_1736;
	not.b32 	%r19481, %r2093;
	shr.u32 	%r19482, %r2095, 16;
	and.b32  	%r19483, %r19482, 15;
	add.s32 	%r19484, %r19483, 2;
	shf.r.wrap.b32 	%r19485, %r19481, %r19481, %r19484;
	add.s32 	%r56233, %r19485, %r56231;
	bra.uni 	$L__BB0_1737;
$L__BB0_1733:
	setp.eq.s16 	%p744, %rs495, 2;
	@%p744 bra 	$L__BB0_1735;
	and.b32  	%r19473, %r2095, 15;
	add.s32 	%r19474, %r19473, 2;
	shf.r.wrap.b32 	%r19475, %r2093, %r2093, %r19474;
	xor.b32  	%r56233, %r19475, %r56231;
	bra.uni 	$L__BB0_1737;
$L__BB0_1735:
	not.b32 	%r19476, %r2093;
	shr.u32 	%r19477, %r2095, 8;
	and.b32  	%r19478, %r19477, 15;
	add.s32 	%r19479, %r19478, 2;
	shf.r.wrap.b32 	%r19480, %r19476, %r19476, %r19479;
	and.b32  	%r56233, %r19480, %r56231;
	bra.uni 	$L__BB0_1737;
$L__BB0_1736:
	add.s32 	%r19486, %r2096, 2;
	shf.r.wrap.b32 	%r19487, %r2093, %r2093, %r19486;
	xor.b32  	%r56233, %r19487, %r56231;
$L__BB0_1737:
	add.s32 	%r19488, %r2103, %r56233;
	xor.b32  	%r19489, %r2093, %r19488;
	shr.u32 	%r19490, %r2093, 8;
	and.b32  	%r19491, %r19490, 31;
	mov.b32 	%r19492, 1;
	shl.b32 	%r19493, %r19492, %r19491;
	not.b32 	%r19494, %r19493;
	and.b32  	%r19495, %r2026, %r19494;
	or.b32  	%r19496, %r19493, %r2026;
	xor.b32  	%r19497, %r19493, %r2026;
	st.local.v4.u32 	[%rd9], {%r2026, %r19495, %r19496, %r19497};
	shl.b32 	%r19498, %r2093, 2;
	cvt.u64.u32 	%rd319, %r19498;
	and.b64  	%rd320, %rd319, 12;
	add.s64 	%rd321, %rd9, %rd320;
	ld.local.u32 	%r19499, [%rd321];
	add.s32 	%r19500, %r2078, %r2026;
	shf.l.wrap.b32 	%r19501, %r2094, %r2094, 10;
	shf.l.wrap.b32 	%r19502, %r2094, %r2094, 19;
	shf.l.wrap.b32 	%r19503, %r2094, %r2094, 30;
	xor.b32  	%r19504, %r19503, %r19502;
	xor.b32  	%r19505, %r19504, %r19501;
	add.s32 	%r2109, %r19500, %r19505;
	add.s32 	%r2110, %r1497, %r19499;
	xor.b32  	%r19506, %r1650, %r19489;
	xor.b32  	%r2111, %r19506, %r1651;
	shr.u32 	%r19507, %r2111, 4;
	xor.b32  	%r2112, %r19507, %r2111;
	shr.u32 	%r19508, %r2112, 24;
	and.b32  	%r2113, %r19508, 15;
	shf.r.wrap.b32 	%r19509, %r2111, %r2111, %r2113;
	xor.b32  	%r2114, %r19509, %r2097;
	shr.u32 	%r19510, %r2114, 16;
	xor.b32  	%r19511, %r19510, %r2114;
	shr.u32 	%r19512, %r19511, 12;
	shr.u32 	%r19513, %r19511, 4;
	shr.u32 	%r19514, %r19511, 8;
	xor.b32  	%r19515, %r19513, %r19512;
	xor.b32  	%r19516, %r19515, %r19514;
	xor.b32  	%r19517, %r19516, %r19511;
	shr.u32 	%r19518, %r19517, 2;
	xor.b32  	%r19519, %r19518, %r19517;
	cvt.u16.u32 	%rs498, %r19519;
	and.b16  	%rs497, %rs498, 3;
	setp.gt.s16 	%p746, %rs497, 1;
	@%p746 bra 	$L__BB0_1740;
	setp.eq.s16 	%p748, %rs497, 0;
	@%p748 bra 	$L__BB0_1743;
	not.b32 	%r19534, %r2111;
	shr.u32 	%r19535, %r2112, 16;
	and.b32  	%r19536, %r19535, 15;
	add.s32 	%r19537, %r19536, 1;
	shr.u32 	%r19538, %r19534, %r19537;
	xor.b32  	%r19539, %r19536, 31;
	shl.b32 	%r19540, %r19534, %r19539;
	or.b32  	%r19541, %r19538, %r19540;
	add.s32 	%r56234, %r19541, %r56232;
	bra.uni 	$L__BB0_1744;
$L__BB0_1740:
	setp.eq.s16 	%p747, %rs497, 2;
	@%p747 bra 	$L__BB0_1742;
	and.b32  	%r19520, %r2112, 15;
	add.s32 	%r19521, %r19520, 1;
	shr.u32 	%r19522, %r2111, %r19521;
	xor.b32  	%r19523, %r19520, 31;
	shl.b32 	%r19524, %r2111, %r19523;
	or.b32  	%r19525, %r19522, %r19524;
	xor.b32  	%r56234, %r19525, %r56232;
	bra.uni 	$L__BB0_1744;
$L__BB0_1742:
	not.b32 	%r19526, %r2111;
	shr.u32 	%r19527, %r2112, 8;
	and.b32  	%r19528, %r19527, 15;
	add.s32 	%r19529, %r19528, 1;
	shr.u32 	%r19530, %r19526, %r19529;
	xor.b32  	%r19531, %r19528, 31;
	shl.b32 	%r19532, %r19526, %r19531;
	or.b32  	%r19533, %r19530, %r19532;
	and.b32  	%r56234, %r19533, %r56232;
	bra.uni 	$L__BB0_1744;
$L__BB0_1743:
	add.s32 	%r19542, %r2113, 1;
	shr.u32 	%r19543, %r2111, %r19542;
	xor.b32  	%r19544, %r2113, 31;
	shl.b32 	%r19545, %r2111, %r19544;
	or.b32  	%r19546, %r19543, %r19545;
	xor.b32  	%r56234, %r19546, %r56232;
$L__BB0_1744:
	xor.b32  	%r2120, %r56234, %r2114;
	shr.u32 	%r19547, %r2120, 16;
	xor.b32  	%r19548, %r19547, %r2120;
	shr.u32 	%r19549, %r19548, 12;
	shr.u32 	%r19550, %r19548, 4;
	shr.u32 	%r19551, %r19548, 8;
	xor.b32  	%r19552, %r19550, %r19549;
	xor.b32  	%r19553, %r19552, %r19551;
	xor.b32  	%r19554, %r19553, %r19548;
	shr.u32 	%r19555, %r19554, 2;
	xor.b32  	%r19556, %r19555, %r19554;
	cvt.u16.u32 	%rs500, %r19556;
	and.b16  	%rs499, %rs500, 3;
	setp.gt.s16 	%p749, %rs499, 1;
	@%p749 bra 	$L__BB0_1747;
	setp.eq.s16 	%p751, %rs499, 0;
	@%p751 bra 	$L__BB0_1750;
	not.b32 	%r19565, %r2111;
	shr.u32 	%r19566, %r2112, 16;
	and.b32  	%r19567, %r19566, 15;
	add.s32 	%r19568, %r19567, 2;
	shf.r.wrap.b32 	%r19569, %r19565, %r19565, %r19568;
	add.s32 	%r56235, %r19569, %r56233;
	bra.uni 	$L__BB0_1751;
$L__BB0_1747:
	setp.eq.s16 	%p750, %rs499, 2;
	@%p750 bra 	$L__BB0_1749;
	and.b32  	%r19557, %r2112, 15;
	add.s32 	%r19558, %r19557, 2;
	shf.r.wrap.b32 	%r19559, %r2111, %r2111, %r19558;
	xor.b32  	%r56235, %r19559, %r56233;
	bra.uni 	$L__BB0_1751;
$L__BB0_1749:
	not.b32 	%r19560, %r2111;
	shr.u32 	%r19561, %r2112, 8;
	and.b32  	%r19562, %r19561, 15;
	add.s32 	%r19563, %r19562, 2;
	shf.r.wrap.b32 	%r19564, %r19560, %r19560, %r19563;
	and.b32  	%r56235, %r19564, %r56233;
	bra.uni 	$L__BB0_1751;
$L__BB0_1750:
	add.s32 	%r19570, %r2113, 2;
	shf.r.wrap.b32 	%r19571, %r2111, %r2111, %r19570;
	xor.b32  	%r56235, %r19571, %r56233;
$L__BB0_1751:
	add.s32 	%r19572, %r2120, %r56235;
	xor.b32  	%r2126, %r2111, %r19572;
	ld.const.u32 	%r2127, [hefty_gpu_constantTable+48];
	shr.u32 	%r19573, %r2126, 4;
	xor.b32  	%r2128, %r19573, %r2126;
	shr.u32 	%r19574, %r2128, 24;
	and.b32  	%r2129, %r19574, 15;
	shf.r.wrap.b32 	%r19575, %r2126, %r2126, %r2129;
	xor.b32  	%r2130, %r19575, %r2114;
	shr.u32 	%r19576, %r2130, 16;
	xor.b32  	%r19577, %r19576, %r2130;
	shr.u32 	%r19578, %r19577, 12;
	shr.u32 	%r19579, %r19577, 4;
	shr.u32 	%r19580, %r19577, 8;
	xor.b32  	%r19581, %r19579, %r19578;
	xor.b32  	%r19582, %r19581, %r19580;
	xor.b32  	%r19583, %r19582, %r19577;
	shr.u32 	%r19584, %r19583, 2;
	xor.b32  	%r19585, %r19584, %r19583;
	cvt.u16.u32 	%rs502, %r19585;
	and.b16  	%rs501, %rs502, 3;
	setp.gt.s16 	%p752, %rs501, 1;
	@%p752 bra 	$L__BB0_1754;
	setp.eq.s16 	%p754, %rs501, 0;
	@%p754 bra 	$L__BB0_1757;
	not.b32 	%r19600, %r2126;
	shr.u32 	%r19601, %r2128, 16;
	and.b32  	%r19602, %r19601, 15;
	add.s32 	%r19603, %r19602, 1;
	shr.u32 	%r19604, %r19600, %r19603;
	xor.b32  	%r19605, %r19602, 31;
	shl.b32 	%r19606, %r19600, %r19605;
	or.b32  	%r19607, %r19604, %r19606;
	add.s32 	%r56236, %r19607, %r56234;
	bra.uni 	$L__BB0_1758;
$L__BB0_1754:
	setp.eq.s16 	%p753, %rs501, 2;
	@%p753 bra 	$L__BB0_1756;
	and.b32  	%r19586, %r2128, 15;
	add.s32 	%r19587, %r19586, 1;
	shr.u32 	%r19588, %r2126, %r19587;
	xor.b32  	%r19589, %r19586, 31;
	shl.b32 	%r19590, %r2126, %r19589;
	or.b32  	%r19591, %r19588, %r19590;
	xor.b32  	%r56236, %r19591, %r56234;
	bra.uni 	$L__BB0_1758;
$L__BB0_1756:
	not.b32 	%r19592, %r2126;
	shr.u32 	%r19593, %r2128, 8;
	and.b32  	%r19594, %r19593, 15;
	add.s32 	%r19595, %r19594, 1;
	shr.u32 	%r19596, %r19592, %r19595;
	xor.b32  	%r19597, %r19594, 31;
	shl.b32 	%r19598, %r19592, %r19597;
	or.b32  	%r19599, %r19596, %r19598;
	and.b32  	%r56236, %r19599, %r56234;
	bra.uni 	$L__BB0_1758;
$L__BB0_1757:
	add.s32 	%r19608, %r2129, 1;
	shr.u32 	%r19609, %r2126, %r19608;
	xor.b32  	%r19610, %r2129, 31;
	shl.b32 	%r19611, %r2126, %r19610;
	or.b32  	%r19612, %r19609, %r19611;
	xor.b32  	%r56236, %r19612, %r56234;
$L__BB0_1758:
	xor.b32  	%r2136, %r56236, %r2130;
	shr.u32 	%r19613, %r2136, 16;
	xor.b32  	%r19614, %r19613, %r2136;
	shr.u32 	%r19615, %r19614, 12;
	shr.u32 	%r19616, %r19614, 4;
	shr.u32 	%r19617, %r19614, 8;
	xor.b32  	%r19618, %r19616, %r19615;
	xor.b32  	%r19619, %r19618, %r19617;
	xor.b32  	%r19620, %r19619, %r19614;
	shr.u32 	%r19621, %r19620, 2;
	xor.b32  	%r19622, %r19621, %r19620;
	cvt.u16.u32 	%rs504, %r19622;
	and.b16  	%rs503, %rs504, 3;
	setp.gt.s16 	%p755, %rs503, 1;
	@%p755 bra 	$L__BB0_1761;
	setp.eq.s16 	%p757, %rs503, 0;
	@%p757 bra 	$L__BB0_1764;
	not.b32 	%r19631, %r2126;
	shr.u32 	%r19632, %r2128, 16;
	and.b32  	%r19633, %r19632, 15;
	add.s32 	%r19634, %r19633, 2;
	shf.r.wrap.b32 	%r19635, %r19631, %r19631, %r19634;
	add.s32 	%r56237, %r19635, %r56235;
	bra.uni 	$L__BB0_1765;
$L__BB0_1761:
	setp.eq.s16 	%p756, %rs503, 2;
	@%p756 bra 	$L__BB0_1763;
	and.b32  	%r19623, %r2128, 15;
	add.s32 	%r19624, %r19623, 2;
	shf.r.wrap.b32 	%r19625, %r2126, %r2126, %r19624;
	xor.b32  	%r56237, %r19625, %r56235;
	bra.uni 	$L__BB0_1765;
$L__BB0_1763:
	not.b32 	%r19626, %r2126;
	shr.u32 	%r19627, %r2128, 8;
	and.b32  	%r19628, %r19627, 15;
	add.s32 	%r19629, %r19628, 2;
	shf.r.wrap.b32 	%r19630, %r19626, %r19626, %r19629;
	and.b32  	%r56237, %r19630, %r56235;
	bra.uni 	$L__BB0_1765;
$L__BB0_1764:
	add.s32 	%r19636, %r2129, 2;
	shf.r.wrap.b32 	%r19637, %r2126, %r2126, %r19636;
	xor.b32  	%r56237, %r19637, %r56235;
$L__BB0_1765:
	add.s32 	%r19638, %r2136, %r56237;
	xor.b32  	%r2142, %r2126, %r19638;
	shr.u32 	%r19639, %r2126, 8;
	and.b32  	%r19640, %r19639, 31;
	mov.b32 	%r19641, 1;
	shl.b32 	%r19642, %r19641, %r19640;
	not.b32 	%r19643, %r19642;
	and.b32  	%r19644, %r1804, %r19643;
	or.b32  	%r19645, %r19642, %r1804;
	xor.b32  	%r19646, %r19642, %r1804;
	st.local.v4.u32 	[%rd16], {%r1804, %r19644, %r19645, %r19646};
	shl.b32 	%r19647, %r2126, 2;
	cvt.u64.u32 	%rd322, %r19647;
	and.b64  	%rd323, %rd322, 12;
	add.s64 	%rd324, %rd16, %rd323;
	ld.local.u32 	%r2143, [%rd324];
	shr.u32 	%r19648, %r2142, 4;
	xor.b32  	%r2144, %r19648, %r2142;
	shr.u32 	%r19649, %r2144, 24;
	and.b32  	%r2145, %r19649, 15;
	shf.r.wrap.b32 	%r19650, %r2142, %r2142, %r2145;
	xor.b32  	%r2146, %r19650, %r2130;
	shr.u32 	%r19651, %r2146, 16;
	xor.b32  	%r19652, %r19651, %r2146;
	shr.u32 	%r19653, %r19652, 12;
	shr.u32 	%r19654, %r19652, 4;
	shr.u32 	%r19655, %r19652, 8;
	xor.b32  	%r19656, %r19654, %r19653;
	xor.b32  	%r19657, %r19656, %r19655;
	xor.b32  	%r19658, %r19657, %r19652;
	shr.u32 	%r19659, %r19658, 2;
	xor.b32  	%r19660, %r19659, %r19658;
	cvt.u16.u32 	%rs506, %r19660;
	and.b16  	%rs505, %rs506, 3;
	setp.gt.s16 	%p758, %rs505, 1;
	@%p758 bra 	$L__BB0_1768;
	setp.eq.s16 	%p760, %rs505, 0;
	@%p760 bra 	$L__BB0_1771;
	not.b32 	%r19675, %r2142;
	shr.u32 	%r19676, %r2144, 16;
	and.b32  	%r19677, %r19676, 15;
	add.s32 	%r19678, %r19677, 1;
	shr.u32 	%r19679, %r19675, %r19678;
	xor.b32  	%r19680, %r19677, 31;
	shl.b32 	%r19681, %r19675, %r19680;
	or.b32  	%r19682, %r19679, %r19681;
	add.s32 	%r56238, %r19682, %r56236;
	bra.uni 	$L__BB0_1772;
$L__BB0_1768:
	setp.eq.s16 	%p759, %rs505, 2;
	@%p759 bra 	$L__BB0_1770;
	and.b32  	%r19661, %r2144, 15;
	add.s32 	%r19662, %r19661, 1;
	shr.u32 	%r19663, %r2142, %r19662;
	xor.b32  	%r19664, %r19661, 31;
	shl.b32 	%r19665, %r2142, %r19664;
	or.b32  	%r19666, %r19663, %r19665;
	xor.b32  	%r56238, %r19666, %r56236;
	bra.uni 	$L__BB0_1772;
$L__BB0_1770:
	not.b32 	%r19667, %r2142;
	shr.u32 	%r19668, %r2144, 8;
	and.b32  	%r19669, %r19668, 15;
	add.s32 	%r19670, %r19669, 1;
	shr.u32 	%r19671, %r19667, %r19670;
	xor.b32  	%r19672, %r19669, 31;
	shl.b32 	%r19673, %r19667, %r19672;
	or.b32  	%r19674, %r19671, %r19673;
	and.b32  	%r56238, %r19674, %r56236;
	bra.uni 	$L__BB0_1772;
$L__BB0_1771:
	add.s32 	%r19683, %r2145, 1;
	shr.u32 	%r19684, %r2142, %r19683;
	xor.b32  	%r19685, %r2145, 31;
	shl.b32 	%r19686, %r2142, %r19685;
	or.b32  	%r19687, %r19684, %r19686;
	xor.b32  	%r56238, %r19687, %r56236;
$L__BB0_1772:
	xor.b32  	%r2152, %r56238, %r2146;
	shr.u32 	%r19688, %r2152, 16;
	xor.b32  	%r19689, %r19688, %r2152;
	shr.u32 	%r19690, %r19689, 12;
	shr.u32 	%r19691, %r19689, 4;
	shr.u32 	%r19692, %r19689, 8;
	xor.b32  	%r19693, %r19691, %r19690;
	xor.b32  	%r19694, %r19693, %r19692;
	xor.b32  	%r19695, %r19694, %r19689;
	shr.u32 	%r19696, %r19695, 2;
	xor.b32  	%r19697, %r19696, %r19695;
	cvt.u16.u32 	%rs508, %r19697;
	and.b16  	%rs507, %rs508, 3;
	setp.gt.s16 	%p761, %rs507, 1;
	@%p761 bra 	$L__BB0_1775;
	setp.eq.s16 	%p763, %rs507, 0;
	@%p763 bra 	$L__BB0_1778;
	not.b32 	%r19706, %r2142;
	shr.u32 	%r19707, %r2144, 16;
	and.b32  	%r19708, %r19707, 15;
	add.s32 	%r19709, %r19708, 2;
	shf.r.wrap.b32 	%r19710, %r19706, %r19706, %r19709;
	add.s32 	%r56239, %r19710, %r56237;
	bra.uni 	$L__BB0_1779;
$L__BB0_1775:
	setp.eq.s16 	%p762, %rs507, 2;
	@%p762 bra 	$L__BB0_1777;
	and.b32  	%r19698, %r2144, 15;
	add.s32 	%r19699, %r19698, 2;
	shf.r.wrap.b32 	%r19700, %r2142, %r2142, %r19699;
	xor.b32  	%r56239, %r19700, %r56237;
	bra.uni 	$L__BB0_1779;
$L__BB0_1777:
	not.b32 	%r19701, %r2142;
	shr.u32 	%r19702, %r2144, 8;
	and.b32  	%r19703, %r19702, 15;
	add.s32 	%r19704, %r19703, 2;
	shf.r.wrap.b32 	%r19705, %r19701, %r19701, %r19704;
	and.b32  	%r56239, %r19705, %r56237;
	bra.uni 	$L__BB0_1779;
$L__BB0_1778:
	add.s32 	%r19711, %r2145, 2;
	shf.r.wrap.b32 	%r19712, %r2142, %r2142, %r19711;
	xor.b32  	%r56239, %r19712, %r56237;
$L__BB0_1779:
	add.s32 	%r19713, %r2152, %r56239;
	xor.b32  	%r2158, %r2142, %r19713;
	shr.u32 	%r19714, %r2142, 8;
	and.b32  	%r19715, %r19714, 31;
	mov.b32 	%r19716, 1;
	shl.b32 	%r19717, %r19716, %r19715;
	not.b32 	%r19718, %r19717;
	and.b32  	%r19719, %r1957, %r19718;
	or.b32  	%r19720, %r19717, %r1957;
	xor.b32  	%r19721, %r19717, %r1957;
	st.local.v4.u32 	[%rd15], {%r1957, %r19719, %r19720, %r19721};
	shl.b32 	%r19722, %r2142, 2;
	cvt.u64.u32 	%rd325, %r19722;
	and.b64  	%rd326, %rd325, 12;
	add.s64 	%rd327, %rd15, %rd326;
	ld.local.u32 	%r19723, [%rd327];
	xor.b32  	%r19724, %r19723, %r2143;
	and.b32  	%r19725, %r2110, %r19724;
	xor.b32  	%r2159, %r19725, %r2143;
	shr.u32 	%r19726, %r2158, 4;
	xor.b32  	%r2160, %r19726, %r2158;
	shr.u32 	%r19727, %r2160, 24;
	and.b32  	%r2161, %r19727, 15;
	shf.r.wrap.b32 	%r19728, %r2158, %r2158, %r2161;
	xor.b32  	%r2162, %r19728, %r2146;
	shr.u32 	%r19729, %r2162, 16;
	xor.b32  	%r19730, %r19729, %r2162;
	shr.u32 	%r19731, %r19730, 12;
	shr.u32 	%r19732, %r19730, 4;
	shr.u32 	%r19733, %r19730, 8;
	xor.b32  	%r19734, %r19732, %r19731;
	xor.b32  	%r19735, %r19734, %r19733;
	xor.b32  	%r19736, %r19735, %r19730;
	shr.u32 	%r19737, %r19736, 2;
	xor.b32  	%r19738, %r19737, %r19736;
	cvt.u16.u32 	%rs510, %r19738;
	and.b16  	%rs509, %rs510, 3;
	setp.gt.s16 	%p764, %rs509, 1;
	@%p764 bra 	$L__BB0_1782;
	setp.eq.s16 	%p766, %rs509, 0;
	@%p766 bra 	$L__BB0_1785;
	not.b32 	%r19753, %r2158;
	shr.u32 	%r19754, %r2160, 16;
	and.b32  	%r19755, %r19754, 15;
	add.s32 	%r19756, %r19755, 1;
	shr.u32 	%r19757, %r19753, %r19756;
	xor.b32  	%r19758, %r19755, 31;
	shl.b32 	%r19759, %r19753, %r19758;
	or.b32  	%r19760, %r19757, %r19759;
	add.s32 	%r56240, %r19760, %r56238;
	bra.uni 	$L__BB0_1786;
$L__BB0_1782:
	setp.eq.s16 	%p765, %rs509, 2;
	@%p765 bra 	$L__BB0_1784;
	and.b32  	%r19739, %r2160, 15;
	add.s32 	%r19740, %r19739, 1;
	shr.u32 	%r19741, %r2158, %r19740;
	xor.b32  	%r19742, %r19739, 31;
	shl.b32 	%r19743, %r2158, %r19742;
	or.b32  	%r19744, %r19741, %r19743;
	xor.b32  	%r56240, %r19744, %r56238;
	bra.uni 	$L__BB0_1786;
$L__BB0_1784:
	not.b32 	%r19745, %r2158;
	shr.u32 	%r19746, %r2160, 8;
	and.b32  	%r19747, %r19746, 15;
	add.s32 	%r19748, %r19747, 1;
	shr.u32 	%r19749, %r19745, %r19748;
	xor.b32  	%r19750, %r19747, 31;
	shl.b32 	%r19751, %r19745, %r19750;
	or.b32  	%r19752, %r19749, %r19751;
	and.b32  	%r56240, %r19752, %r56238;
	bra.uni 	$L__BB0_1786;
$L__BB0_1785:
	add.s32 	%r19761, %r2161, 1;
	shr.u32 	%r19762, %r2158, %r19761;
	xor.b32  	%r19763, %r2161, 31;
	shl.b32 	%r19764, %r2158, %r19763;
	or.b32  	%r19765, %r19762, %r19764;
	xor.b32  	%r56240, %r19765, %r56238;
$L__BB0_1786:
	xor.b32  	%r2168, %r56240, %r2162;
	shr.u32 	%r19766, %r2168, 16;
	xor.b32  	%r19767, %r19766, %r2168;
	shr.u32 	%r19768, %r19767, 12;
	shr.u32 	%r19769, %r19767, 4;
	shr.u32 	%r19770, %r19767, 8;
	xor.b32  	%r19771, %r19769, %r19768;
	xor.b32  	%r19772, %r19771, %r19770;
	xor.b32  	%r19773, %r19772, %r19767;
	shr.u32 	%r19774, %r19773, 2;
	xor.b32  	%r19775, %r19774, %r19773;
	cvt.u16.u32 	%rs512, %r19775;
	and.b16  	%rs511, %rs512, 3;
	setp.gt.s16 	%p767, %rs511, 1;
	@%p767 bra 	$L__BB0_1789;
	setp.eq.s16 	%p769, %rs511, 0;
	@%p769 bra 	$L__BB0_1792;
	not.b32 	%r19784, %r2158;
	shr.u32 	%r19785, %r2160, 16;
	and.b32  	%r19786, %r19785, 15;
	add.s32 	%r19787, %r19786, 2;
	shf.r.wrap.b32 	%r19788, %r19784, %r19784, %r19787;
	add.s32 	%r56241, %r19788, %r56239;
	bra.uni 	$L__BB0_1793;
$L__BB0_1789:
	setp.eq.s16 	%p768, %rs511, 2;
	@%p768 bra 	$L__BB0_1791;
	and.b32  	%r19776, %r2160, 15;
	add.s32 	%r19777, %r19776, 2;
	shf.r.wrap.b32 	%r19778, %r2158, %r2158, %r19777;
	xor.b32  	%r56241, %r19778, %r56239;
	bra.uni 	$L__BB0_1793;
$L__BB0_1791:
	not.b32 	%r19779, %r2158;
	shr.u32 	%r19780, %r2160, 8;
	and.b32  	%r19781, %r19780, 15;
	add.s32 	%r19782, %r19781, 2;
	shf.r.wrap.b32 	%r19783, %r19779, %r19779, %r19782;
	and.b32  	%r56241, %r19783, %r56239;
	bra.uni 	$L__BB0_1793;
$L__BB0_1792:
	add.s32 	%r19789, %r2161, 2;
	shf.r.wrap.b32 	%r19790, %r2158, %r2158, %r19789;
	xor.b32  	%r56241, %r19790, %r56239;
$L__BB0_1793:
	add.s32 	%r19791, %r2168, %r56241;
	xor.b32  	%r2174, %r2158, %r19791;
	shr.u32 	%r19792, %r2158, 8;
	and.b32  	%r19793, %r19792, 31;
	mov.b32 	%r19794, 1;
	shl.b32 	%r19795, %r19794, %r19793;
	not.b32 	%r19796, %r19795;
	and.b32  	%r19797, %r2110, %r19796;
	or.b32  	%r19798, %r19795, %r2110;
	xor.b32  	%r19799, %r19795, %r2110;
	st.local.v4.u32 	[%rd14], {%r2110, %r19797, %r19798, %r19799};
	shl.b32 	%r19800, %r2158, 2;
	cvt.u64.u32 	%rd328, %r19800;
	and.b64  	%rd329, %rd328, 12;
	add.s64 	%rd330, %rd14, %rd329;
	ld.local.u32 	%r19801, [%rd330];
	shf.l.wrap.b32 	%r19802, %r19801, %r19801, 26;
	shf.l.wrap.b32 	%r19803, %r19801, %r19801, 21;
	xor.b32  	%r19804, %r19802, %r19803;
	shf.l.wrap.b32 	%r19805, %r19801, %r19801, 7;
	xor.b32  	%r19806, %r19804, %r19805;
	ld.const.u32 	%r19807, [hefty_gpu_blockHeader+48];
	add.s32 	%r19808, %r2127, %r19807;
	add.s32 	%r19809, %r19808, %r1651;
	add.s32 	%r19810, %r19809, %r2159;
	add.s32 	%r2179, %r19810, %r19806;
	shr.u32 	%r19811, %r2174, 4;
	xor.b32  	%r2180, %r19811, %r2174;
	shr.u32 	%r19812, %r2180, 24;
	and.b32  	%r2181, %r19812, 15;
	shf.r.wrap.b32 	%r19813, %r2174, %r2174, %r2181;
	xor.b32  	%r2182, %r19813, %r2162;
	shr.u32 	%r19814, %r2182, 16;
	xor.b32  	%r19815, %r19814, %r2182;
	shr.u32 	%r19816, %r19815, 12;
	shr.u32 	%r19817, %r19815, 4;
	shr.u32 	%r19818, %r19815, 8;
	xor.b32  	%r19819, %r19817, %r19816;
	xor.b32  	%r19820, %r19819, %r19818;
	xor.b32  	%r19821, %r19820, %r19815;
	shr.u32 	%r19822, %r19821, 2;
	xor.b32  	%r19823, %r19822, %r19821;
	cvt.u16.u32 	%rs514, %r19823;
	and.b16  	%rs513, %rs514, 3;
	setp.gt.s16 	%p770, %rs513, 1;
	@%p770 bra 	$L__BB0_1796;
	setp.eq.s16 	%p772, %rs513, 0;
	@%p772 bra 	$L__BB0_1799;
	not.b32 	%r19838, %r2174;
	shr.u32 	%r19839, %r2180, 16;
	and.b32  	%r19840, %r19839, 15;
	add.s32 	%r19841, %r19840, 1;
	shr.u32 	%r19842, %r19838, %r19841;
	xor.b32  	%r19843, %r19840, 31;
	shl.b32 	%r19844, %r19838, %r19843;
	or.b32  	%r19845, %r19842, %r19844;
	add.s32 	%r56242, %r19845, %r56240;
	bra.uni 	$L__BB0_1800;
$L__BB0_1796:
	setp.eq.s16 	%p771, %rs513, 2;
	@%p771 bra 	$L__BB0_1798;
	and.b32  	%r19824, %r2180, 15;
	add.s32 	%r19825, %r19824, 1;
	shr.u32 	%r19826, %r2174, %r19825;
	xor.b32  	%r19827, %r19824, 31;
	shl.b32 	%r19828, %r2174, %r19827;
	or.b32  	%r19829, %r19826, %r19828;
	xor.b32  	%r56242, %r19829, %r56240;
	bra.uni 	$L__BB0_1800;
$L__BB0_1798:
	not.b32 	%r19830, %r2174;
	shr.u32 	%r19831, %r2180, 8;
	and.b32  	%r19832, %r19831, 15;
	add.s32 	%r19833, %r19832, 1;
	shr.u32 	%r19834, %r19830, %r19833;
	xor.b32  	%r19835, %r19832, 31;
	shl.b32 	%r19836, %r19830, %r19835;
	or.b32  	%r19837, %r19834, %r19836;
	and.b32  	%r56242, %r19837, %r56240;
	bra.uni 	$L__BB0_1800;
$L__BB0_1799:
	add.s32 	%r19846, %r2181, 1;
	shr.u32 	%r19847, %r2174, %r19846;
	xor.b32  	%r19848, %r2181, 31;
	shl.b32 	%r19849, %r2174, %r19848;
	or.b32  	%r19850, %r19847, %r19849;
	xor.b32  	%r56242, %r19850, %r56240;
$L__BB0_1800:
	xor.b32  	%r2188, %r56242, %r2182;
	shr.u32 	%r19851, %r2188, 16;
	xor.b32  	%r19852, %r19851, %r2188;
	shr.u32 	%r19853, %r19852, 12;
	shr.u32 	%r19854, %r19852, 4;
	shr.u32 	%r19855, %r19852, 8;
	xor.b32  	%r19856, %r19854, %r19853;
	xor.b32  	%r19857, %r19856, %r19855;
	xor.b32  	%r19858, %r19857, %r19852;
	shr.u32 	%r19859, %r19858, 2;
	xor.b32  	%r19860, %r19859, %r19858;
	cvt.u16.u32 	%rs516, %r19860;
	and.b16  	%rs515, %rs516, 3;
	setp.gt.s16 	%p773, %rs515, 1;
	@%p773 bra 	$L__BB0_1803;
	setp.eq.s16 	%p775, %rs515, 0;
	@%p775 bra 	$L__BB0_1806;
	not.b32 	%r19869, %r2174;
	shr.u32 	%r19870, %r2180, 16;
	and.b32  	%r19871, %r19870, 15;
	add.s32 	%r19872, %r19871, 2;
	shf.r.wrap.b32 	%r19873, %r19869, %r19869, %r19872;
	add.s32 	%r56243, %r19873, %r56241;
	bra.uni 	$L__BB0_1807;
$L__BB0_1803:
	setp.eq.s16 	%p774, %rs515, 2;
	@%p774 bra 	$L__BB0_1805;
	and.b32  	%r19861, %r2180, 15;
	add.s32 	%r19862, %r19861, 2;
	shf.r.wrap.b32 	%r19863, %r2174, %r2174, %r19862;
	xor.b32  	%r56243, %r19863, %r56241;
	bra.uni 	$L__BB0_1807;
$L__BB0_1805:
	not.b32 	%r19864, %r2174;
	shr.u32 	%r19865, %r2180, 8;
	and.b32  	%r19866, %r19865, 15;
	add.s32 	%r19867, %r19866, 2;
	shf.r.wrap.b32 	%r19868, %r19864, %r19864, %r19867;
	and.b32  	%r56243, %r19868, %r56241;
	bra.uni 	$L__BB0_1807;
$L__BB0_1806:
	add.s32 	%r19874, %r2181, 2;
	shf.r.wrap.b32 	%r19875, %r2174, %r2174, %r19874;
	xor.b32  	%r56243, %r19875, %r56241;
$L__BB0_1807:
	add.s32 	%r19876, %r2188, %r56243;
	xor.b32  	%r2194, %r2174, %r19876;
	shr.u32 	%r19877, %r2174, 8;
	and.b32  	%r19878, %r19877, 31;
	mov.b32 	%r19879, 1;
	shl.b32 	%r19880, %r19879, %r19878;
	not.b32 	%r19881, %r19880;
	and.b32  	%r19882, %r1803, %r19881;
	or.b32  	%r19883, %r19880, %r1803;
	xor.b32  	%r19884, %r19880, %r1803;
	st.local.v4.u32 	[%rd13], {%r1803, %r19882, %r19883, %r19884};
	shl.b32 	%r19885, %r2174, 2;
	cvt.u64.u32 	%rd331, %r19885;
	and.b64  	%rd332, %rd331, 12;
	add.s64 	%rd333, %rd13, %rd332;
	ld.local.u32 	%r2195, [%rd333];
	shr.u32 	%r19886, %r2194, 4;
	xor.b32  	%r2196, %r19886, %r2194;
	shr.u32 	%r19887, %r2196, 24;
	and.b32  	%r2197, %r19887, 15;
	shf.r.wrap.b32 	%r19888, %r2194, %r2194, %r2197;
	xor.b32  	%r2198, %r19888, %r2182;
	shr.u32 	%r19889, %r2198, 16;
	xor.b32  	%r19890, %r19889, %r2198;
	shr.u32 	%r19891, %r19890, 12;
	shr.u32 	%r19892, %r19890, 4;
	shr.u32 	%r19893, %r19890, 8;
	xor.b32  	%r19894, %r19892, %r19891;
	xor.b32  	%r19895, %r19894, %r19893;
	xor.b32  	%r19896, %r19895, %r19890;
	shr.u32 	%r19897, %r19896, 2;
	xor.b32  	%r19898, %r19897, %r19896;
	cvt.u16.u32 	%rs518, %r19898;
	and.b16  	%rs517, %rs518, 3;
	setp.gt.s16 	%p776, %rs517, 1;
	@%p776 bra 	$L__BB0_1810;
	setp.eq.s16 	%p778, %rs517, 0;
	@%p778 bra 	$L__BB0_1813;
	not.b32 	%r19913, %r2194;
	shr.u32 	%r19914, %r2196, 16;
	and.b32  	%r19915, %r19914, 15;
	add.s32 	%r19916, %r19915, 1;
	shr.u32 	%r19917, %r19913, %r19916;
	xor.b32  	%r19918, %r19915, 31;
	shl.b32 	%r19919, %r19913, %r19918;
	or.b32  	%r19920, %r19917, %r19919;
	add.s32 	%r56244, %r19920, %r56242;
	bra.uni 	$L__BB0_1814;
$L__BB0_1810:
	setp.eq.s16 	%p777, %rs517, 2;
	@%p777 bra 	$L__BB0_1812;
	and.b32  	%r19899, %r2196, 15;
	add.s32 	%r19900, %r19899, 1;
	shr.u32 	%r19901, %r2194, %r19900;
	xor.b32  	%r19902, %r19899, 31;
	shl.b32 	%r19903, %r2194, %r19902;
	or.b32  	%r19904, %r19901, %r19903;
	xor.b32  	%r56244, %r19904, %r56242;
	bra.uni 	$L__BB0_1814;
$L__BB0_1812:
	not.b32 	%r19905, %r2194;
	shr.u32 	%r19906, %r2196, 8;
	and.b32  	%r19907, %r19906, 15;
	add.s32 	%r19908, %r19907, 1;
	shr.u32 	%r19909, %r19905, %r19908;
	xor.b32  	%r19910, %r19907, 31;
	shl.b32 	%r19911, %r19905, %r19910;
	or.b32  	%r19912, %r19909, %r19911;
	and.b32  	%r56244, %r19912, %r56242;
	bra.uni 	$L__BB0_1814;
$L__BB0_1813:
	add.s32 	%r19921, %r2197, 1;
	shr.u32 	%r19922, %r2194, %r19921;
	xor.b32  	%r19923, %r2197, 31;
	shl.b32 	%r19924, %r2194, %r19923;
	or.b32  	%r19925, %r19922, %r19924;
	xor.b32  	%r56244, %r19925, %r56242;
$L__BB0_1814:
	xor.b32  	%r2204, %r56244, %r2198;
	shr.u32 	%r19926, %r2204, 16;
	xor.b32  	%r19927, %r19926, %r2204;
	shr.u32 	%r19928, %r19927, 12;
	shr.u32 	%r19929, %r19927, 4;
	shr.u32 	%r19930, %r19927, 8;
	xor.b32  	%r19931, %r19929, %r19928;
	xor.b32  	%r19932, %r19931, %r19930;
	xor.b32  	%r19933, %r19932, %r19927;
	shr.u32 	%r19934, %r19933, 2;
	xor.b32  	%r19935, %r19934, %r19933;
	cvt.u16.u32 	%rs520, %r19935;
	and.b16  	%rs519, %rs520, 3;
	setp.gt.s16 	%p779, %rs519, 1;
	@%p779 bra 	$L__BB0_1817;
	setp.eq.s16 	%p781, %rs519, 0;
	@%p781 bra 	$L__BB0_1820;
	not.b32 	%r19944, %r2194;
	shr.u32 	%r19945, %r2196, 16;
	and.b32  	%r19946, %r19945, 15;
	add.s32 	%r19947, %r19946, 2;
	shf.r.wrap.b32 	%r19948, %r19944, %r19944, %r19947;
	add.s32 	%r56245, %r19948, %r56243;
	bra.uni 	$L__BB0_1821;
$L__BB0_1817:
	setp.eq.s16 	%p780, %rs519, 2;
	@%p780 bra 	$L__BB0_1819;
	and.b32  	%r19936, %r2196, 15;
	add.s32 	%r19937, %r19936, 2;
	shf.r.wrap.b32 	%r19938, %r2194, %r2194, %r19937;
	xor.b32  	%r56245, %r19938, %r56243;
	bra.uni 	$L__BB0_1821;
$L__BB0_1819:
	not.b32 	%r19939, %r2194;
	shr.u32 	%r19940, %r2196, 8;
	and.b32  	%r19941, %r19940, 15;
	add.s32 	%r19942, %r19941, 2;
	shf.r.wrap.b32 	%r19943, %r19939, %r19939, %r19942;
	and.b32  	%r56245, %r19943, %r56243;
	bra.uni 	$L__BB0_1821;
$L__BB0_1820:
	add.s32 	%r19949, %r2197, 2;
	shf.r.wrap.b32 	%r19950, %r2194, %r2194, %r19949;
	xor.b32  	%r56245, %r19950, %r56243;
$L__BB0_1821:
	add.s32 	%r19951, %r2204, %r56245;
	xor.b32  	%r2210, %r2194, %r19951;
	shr.u32 	%r19952, %r2194, 8;
	and.b32  	%r19953, %r19952, 31;
	mov.b32 	%r19954, 1;
	shl.b32 	%r19955, %r19954, %r19953;
	not.b32 	%r19956, %r19955;
	and.b32  	%r19957, %r1956, %r19956;
	or.b32  	%r19958, %r19955, %r1956;
	xor.b32  	%r19959, %r19955, %r1956;
	st.local.v4.u32 	[%rd12], {%r1956, %r19957, %r19958, %r19959};
	shl.b32 	%r19960, %r2194, 2;
	cvt.u64.u32 	%rd334, %r19960;
	and.b64  	%rd335, %rd334, 12;
	add.s64 	%rd336, %rd12, %rd335;
	ld.local.u32 	%r2211, [%rd336];
	shr.u32 	%r19961, %r2210, 4;
	xor.b32  	%r2212, %r19961, %r2210;
	shr.u32 	%r19962, %r2212, 24;
	and.b32  	%r2213, %r19962, 15;
	shf.r.wrap.b32 	%r19963, %r2210, %r2210, %r2213;
	xor.b32  	%r2214, %r19963, %r2198;
	shr.u32 	%r19964, %r2214, 16;
	xor.b32  	%r19965, %r19964, %r2214;
	shr.u32 	%r19966, %r19965, 12;
	shr.u32 	%r19967, %r19965, 4;
	shr.u32 	%r19968, %r19965, 8;
	xor.b32  	%r19969, %r19967, %r19966;
	xor.b32  	%r19970, %r19969, %r19968;
	xor.b32  	%r19971, %r19970, %r19965;
	shr.u32 	%r19972, %r19971, 2;
	xor.b32  	%r19973, %r19972, %r19971;
	cvt.u16.u32 	%rs522, %r19973;
	and.b16  	%rs521, %rs522, 3;
	setp.gt.s16 	%p782, %rs521, 1;
	@%p782 bra 	$L__BB0_1824;
	setp.eq.s16 	%p784, %rs521, 0;
	@%p784 bra 	$L__BB0_1827;
	not.b32 	%r19988, %r2210;
	shr.u32 	%r19989, %r2212, 16;
	and.b32  	%r19990, %r19989, 15;
	add.s32 	%r19991, %r19990, 1;
	shr.u32 	%r19992, %r19988, %r19991;
	xor.b32  	%r19993, %r19990, 31;
	shl.b32 	%r19994, %r19988, %r19993;
	or.b32  	%r19995, %r19992, %r19994;
	add.s32 	%r56246, %r19995, %r56244;
	bra.uni 	$L__BB0_1828;
$L__BB0_1824:
	setp.eq.s16 	%p783, %rs521, 2;
	@%p783 bra 	$L__BB0_1826;
	and.b32  	%r19974, %r2212, 15;
	add.s32 	%r19975, %r19974, 1;
	shr.u32 	%r19976, %r2210, %r19975;
	xor.b32  	%r19977, %r19974, 31;
	shl.b32 	%r19978, %r2210, %r19977;
	or.b32  	%r19979, %r19976, %r19978;
	xor.b32  	%r56246, %r19979, %r56244;
	bra.uni 	$L__BB0_1828;
$L__BB0_1826:
	not.b32 	%r19980, %r2210;
	shr.u32 	%r19981, %r2212, 8;
	and.b32  	%r19982, %r19981, 15;
	add.s32 	%r19983, %r19982, 1;
	shr.u32 	%r19984, %r19980, %r19983;
	xor.b32  	%r19985, %r19982, 31;
	shl.b32 	%r19986, %r19980, %r19985;
	or.b32  	%r19987, %r19984, %r19986;
	and.b32  	%r56246, %r19987, %r56244;
	bra.uni 	$L__BB0_1828;
$L__BB0_1827:
	add.s32 	%r19996, %r2213, 1;
	shr.u32 	%r19997, %r2210, %r19996;
	xor.b32  	%r19998, %r2213, 31;
	shl.b32 	%r19999, %r2210, %r19998;
	or.b32  	%r20000, %r19997, %r19999;
	xor.b32  	%r56246, %r20000, %r56244;
$L__BB0_1828:
	xor.b32  	%r2220, %r56246, %r2214;
	shr.u32 	%r20001, %r2220, 16;
	xor.b32  	%r20002, %r20001, %r2220;
	shr.u32 	%r20003, %r20002, 12;
	shr.u32 	%r20004, %r20002, 4;
	shr.u32 	%r20005, %r20002, 8;
	xor.b32  	%r20006, %r20004, %r20003;
	xor.b32  	%r20007, %r20006, %r20005;
	xor.b32  	%r20008, %r20007, %r20002;
	shr.u32 	%r20009, %r20008, 2;
	xor.b32  	%r20010, %r20009, %r20008;
	cvt.u16.u32 	%rs524, %r20010;
	and.b16  	%rs523, %rs524, 3;
	setp.gt.s16 	%p785, %rs523, 1;
	@%p785 bra 	$L__BB0_1831;
	setp.eq.s16 	%p787, %rs523, 0;
	@%p787 bra 	$L__BB0_1834;
	not.b32 	%r20019, %r2210;
	shr.u32 	%r20020, %r2212, 16;
	and.b32  	%r20021, %r20020, 15;
	add.s32 	%r20022, %r20021, 2;
	shf.r.wrap.b32 	%r20023, %r20019, %r20019, %r20022;
	add.s32 	%r56247, %r20023, %r56245;
	bra.uni 	$L__BB0_1835;
$L__BB0_1831:
	setp.eq.s16 	%p786, %rs523, 2;
	@%p786 bra 	$L__BB0_1833;
	and.b32  	%r20011, %r2212, 15;
	add.s32 	%r20012, %r20011, 2;
	shf.r.wrap.b32 	%r20013, %r2210, %r2210, %r20012;
	xor.b32  	%r56247, %r20013, %r56245;
	bra.uni 	$L__BB0_1835;
$L__BB0_1833:
	not.b32 	%r20014, %r2210;
	shr.u32 	%r20015, %r2212, 8;
	and.b32  	%r20016, %r20015, 15;
	add.s32 	%r20017, %r20016, 2;
	shf.r.wrap.b32 	%r20018, %r20014, %r20014, %r20017;
	and.b32  	%r56247, %r20018, %r56245;
	bra.uni 	$L__BB0_1835;
$L__BB0_1834:
	add.s32 	%r20024, %r2213, 2;
	shf.r.wrap.b32 	%r20025, %r2210, %r2210, %r20024;
	xor.b32  	%r56247, %r20025, %r56245;
$L__BB0_1835:
	add.s32 	%r20026, %r2220, %r56247;
	xor.b32  	%r2226, %r2210, %r20026;
	shr.u32 	%r20027, %r2210, 8;
	and.b32  	%r20028, %r20027, 31;
	mov.b32 	%r20029, 1;
	shl.b32 	%r20030, %r20029, %r20028;
	not.b32 	%r20031, %r20030;
	and.b32  	%r20032, %r2109, %r20031;
	or.b32  	%r20033, %r20030, %r2109;
	xor.b32  	%r20034, %r20030, %r2109;
	st.local.v4.u32 	[%rd11], {%r2109, %r20032, %r20033, %r20034};
	shl.b32 	%r20035, %r2210, 2;
	cvt.u64.u32 	%rd337, %r20035;
	and.b64  	%rd338, %rd337, 12;
	add.s64 	%rd339, %rd11, %rd338;
	ld.local.u32 	%r20036, [%rd339];
	or.b32  	%r20037, %r2211, %r2195;
	and.b32  	%r20038, %r20036, %r20037;
	and.b32  	%r20039, %r2211, %r2195;
	or.b32  	%r2231, %r20038, %r20039;
	shr.u32 	%r20040, %r2226, 4;
	xor.b32  	%r2232, %r20040, %r2226;
	shr.u32 	%r20041, %r2232, 24;
	and.b32  	%r2233, %r20041, 15;
	shf.r.wrap.b32 	%r20042, %r2226, %r2226, %r2233;
	xor.b32  	%r2234, %r20042, %r2214;
	shr.u32 	%r20043, %r2234, 16;
	xor.b32  	%r20044, %r20043, %r2234;
	shr.u32 	%r20045, %r20044, 12;
	shr.u32 	%r20046, %r20044, 4;
	shr.u32 	%r20047, %r20044, 8;
	xor.b32  	%r20048, %r20046, %r20045;
	xor.b32  	%r20049, %r20048, %r20047;
	xor.b32  	%r20050, %r20049, %r20044;
	shr.u32 	%r20051, %r20050, 2;
	xor.b32  	%r20052, %r20051, %r20050;
	cvt.u16.u32 	%rs526, %r20052;
	and.b16  	%rs525, %rs526, 3;
	setp.gt.s16 	%p788, %rs525, 1;
	@%p788 bra 	$L__BB0_1838;
	setp.eq.s16 	%p790, %rs525, 0;
	@%p790 bra 	$L__BB0_1841;
	not.b32 	%r20067, %r2226;
	shr.u32 	%r20068, %r2232, 16;
	and.b32  	%r20069, %r20068, 15;
	add.s32 	%r20070, %r20069, 1;
	shr.u32 	%r20071, %r20067, %r20070;
	xor.b32  	%r20072, %r20069, 31;
	shl.b32 	%r20073, %r20067, %r20072;
	or.b32  	%r20074, %r20071, %r20073;
	add.s32 	%r56248, %r20074, %r56246;
	bra.uni 	$L__BB0_1842;
$L__BB0_1838:
	setp.eq.s16 	%p789, %rs525, 2;
	@%p789 bra 	$L__BB0_1840;
	and.b32  	%r20053, %r2232, 15;
	add.s32 	%r20054, %r20053, 1;
	shr.u32 	%r20055, %r2226, %r20054;
	xor.b32  	%r20056, %r20053, 31;
	shl.b32 	%r20057, %r2226, %r20056;
	or.b32  	%r20058, %r20055, %r20057;
	xor.b32  	%r56248, %r20058, %r56246;
	bra.uni 	$L__BB0_1842;
$L__BB0_1840:
	not.b32 	%r20059, %r2226;
	shr.u32 	%r20060, %r2232, 8;
	and.b32  	%r20061, %r20060, 15;
	add.s32 	%r20062, %r20061, 1;
	shr.u32 	%r20063, %r20059, %r20062;
	xor.b32  	%r20064, %r20061, 31;
	shl.b32 	%r20065, %r20059, %r20064;
	or.b32  	%r20066, %r20063, %r20065;
	and.b32  	%r56248, %r20066, %r56246;
	bra.uni 	$L__BB0_1842;
$L__BB0_1841:
	add.s32 	%r20075, %r2233, 1;
	shr.u32 	%r20076, %r2226, %r20075;
	xor.b32  	%r20077, %r2233, 31;
	shl.b32 	%r20078, %r2226, %r20077;
	or.b32  	%r20079, %r20076, %r20078;
	xor.b32  	%r56248, %r20079, %r56246;
$L__BB0_1842:
	xor.b32  	%r2240, %r56248, %r2234;
	shr.u32 	%r20080, %r2240, 16;
	xor.b32  	%r20081, %r20080, %r2240;
	shr.u32 	%r20082, %r20081, 12;
	shr.u32 	%r20083, %r20081, 4;
	shr.u32 	%r20084, %r20081, 8;
	xor.b32  	%r20085, %r20083, %r20082;
	xor.b32  	%r20086, %r20085, %r20084;
	xor.b32  	%r20087, %r20086, %r20081;
	shr.u32 	%r20088, %r20087, 2;
	xor.b32  	%r20089, %r20088, %r20087;
	cvt.u16.u32 	%rs528, %r20089;
	and.b16  	%rs527, %rs528, 3;
	setp.gt.s16 	%p791, %rs527, 1;
	@%p791 bra 	$L__BB0_1845;
	setp.eq.s16 	%p793, %rs527, 0;
	@%p793 bra 	$L__BB0_1848;
	not.b32 	%r20098, %r2226;
	shr.u32 	%r20099, %r2232, 16;
	and.b32  	%r20100, %r20099, 15;
	add.s32 	%r20101, %r20100, 2;
	shf.r.wrap.b32 	%r20102, %r20098, %r20098, %r20101;
	add.s32 	%r56249, %r20102, %r56247;
	bra.uni 	$L__BB0_1849;
$L__BB0_1845:
	setp.eq.s16 	%p792, %rs527, 2;
	@%p792 bra 	$L__BB0_1847;
	and.b32  	%r20090, %r2232, 15;
	add.s32 	%r20091, %r20090, 2;
	shf.r.wrap.b32 	%r20092, %r2226, %r2226, %r20091;
	xor.b32  	%r56249, %r20092, %r56247;
	bra.uni 	$L__BB0_1849;
$L__BB0_1847:
	not.b32 	%r20093, %r2226;
	shr.u32 	%r20094, %r2232, 8;
	and.b32  	%r20095, %r20094, 15;
	add.s32 	%r20096, %r20095, 2;
	shf.r.wrap.b32 	%r20097, %r20093, %r20093, %r20096;
	and.b32  	%r56249, %r20097, %r56247;
	bra.uni 	$L__BB0_1849;
$L__BB0_1848:
	add.s32 	%r20103, %r2233, 2;
	shf.r.wrap.b32 	%r20104, %r2226, %r2226, %r20103;
	xor.b32  	%r56249, %r20104, %r56247;
$L__BB0_1849:
	add.s32 	%r20105, %r2240, %r56249;
	xor.b32  	%r2246, %r2226, %r20105;
	shr.u32 	%r20106, %r2226, 8;
	and.b32  	%r20107, %r20106, 31;
	mov.b32 	%r20108, 1;
	shl.b32 	%r20109, %r20108, %r20107;
	not.b32 	%r20110, %r20109;
	and.b32  	%r20111, %r2109, %r20110;
	or.b32  	%r20112, %r20109, %r2109;
	xor.b32  	%r20113, %r20109, %r2109;
	st.local.v4.u32 	[%rd10], {%r2109, %r20111, %r20112, %r20113};
	shl.b32 	%r20114, %r2226, 2;
	cvt.u64.u32 	%rd340, %r20114;
	and.b64  	%rd341, %rd340, 12;
	add.s64 	%rd342, %rd10, %rd341;
	ld.local.u32 	%r2247, [%rd342];
	shr.u32 	%r20115, %r2246, 4;
	xor.b32  	%r2248, %r20115, %r2246;
	shr.u32 	%r20116, %r2248, 24;
	and.b32  	%r2249, %r20116, 15;
	shf.r.wrap.b32 	%r20117, %r2246, %r2246, %r2249;
	xor.b32  	%r2250, %r20117, %r2234;
	shr.u32 	%r20118, %r2250, 16;
	xor.b32  	%r20119, %r20118, %r2250;
	shr.u32 	%r20120, %r20119, 12;
	shr.u32 	%r20121, %r20119, 4;
	shr.u32 	%r20122, %r20119, 8;
	xor.b32  	%r20123, %r20121, %r20120;
	xor.b32  	%r20124, %r20123, %r20122;
	xor.b32  	%r20125, %r20124, %r20119;
	shr.u32 	%r20126, %r20125, 2;
	xor.b32  	%r20127, %r20126, %r20125;
	cvt.u16.u32 	%rs530, %r20127;
	and.b16  	%rs529, %rs530, 3;
	setp.gt.s16 	%p794, %rs529, 1;
	@%p794 bra 	$L__BB0_1852;
	setp.eq.s16 	%p796, %rs529, 0;
	@%p796 bra 	$L__BB0_1855;
	not.b32 	%r20142, %r2246;
	shr.u32 	%r20143, %r2248, 16;
	and.b32  	%r20144, %r20143, 15;
	add.s32 	%r20145, %r20144, 1;
	shr.u32 	%r20146, %r20142, %r20145;
	xor.b32  	%r20147, %r20144, 31;
	shl.b32 	%r20148, %r20142, %r20147;
	or.b32  	%r20149, %r20146, %r20148;
	add.s32 	%r56250, %r20149, %r56248;
	bra.uni 	$L__BB0_1856;
$L__BB0_1852:
	setp.eq.s16 	%p795, %rs529, 2;
	@%p795 bra 	$L__BB0_1854;
	and.b32  	%r20128, %r2248, 15;
	add.s32 	%r20129, %r20128, 1;
	shr.u32 	%r20130, %r2246, %r20129;
	xor.b32  	%r20131, %r20128, 31;
	shl.b32 	%r20132, %r2246, %r20131;
	or.b32  	%r20133, %r20130, %r20132;
	xor.b32  	%r56250, %r20133, %r56248;
	bra.uni 	$L__BB0_1856;
$L__BB0_1854:
	not.b32 	%r20134, %r2246;
	shr.u32 	%r20135, %r2248, 8;
	and.b32  	%r20136, %r20135, 15;
	add.s32 	%r20137, %r20136, 1;
	shr.u32 	%r20138, %r20134, %r20137;
	xor.b32  	%r20139, %r20136, 31;
	shl.b32 	%r20140, %r20134, %r20139;
	or.b32  	%r20141, %r20138, %r20140;
	and.b32  	%r56250, %r20141, %r56248;
	bra.uni 	$L__BB0_1856;
$L__BB0_1855:
	add.s32 	%r20150, %r2249, 1;
	shr.u32 	%r20151, %r2246, %r20150;
	xor.b32  	%r20152, %r2249, 31;
	shl.b32 	%r20153, %r2246, %r20152;
	or.b32  	%r20154, %r20151, %r20153;
	xor.b32  	%r56250, %r20154, %r56248;
$L__BB0_1856:
	xor.b32  	%r2256, %r56250, %r2250;
	shr.u32 	%r20155, %r2256, 16;
	xor.b32  	%r20156, %r20155, %r2256;
	shr.u32 	%r20157, %r20156, 12;
	shr.u32 	%r20158, %r20156, 4;
	shr.u32 	%r20159, %r20156, 8;
	xor.b32  	%r20160, %r20158, %r20157;
	xor.b32  	%r20161, %r20160, %r20159;
	xor.b32  	%r20162, %r20161, %r20156;
	shr.u32 	%r20163, %r20162, 2;
	xor.b32  	%r20164, %r20163, %r20162;
	cvt.u16.u32 	%rs532, %r20164;
	and.b16  	%rs531, %rs532, 3;
	setp.gt.s16 	%p797, %rs531, 1;
	@%p797 bra 	$L__BB0_1859;
	setp.eq.s16 	%p799, %rs531, 0;
	@%p799 bra 	$L__BB0_1862;
	not.b32 	%r20173, %r2246;
	shr.u32 	%r20174, %r2248, 16;
	and.b32  	%r20175, %r20174, 15;
	add.s32 	%r20176, %r20175, 2;
	shf.r.wrap.b32 	%r20177, %r20173, %r20173, %r20176;
	add.s32 	%r56251, %r20177, %r56249;
	bra.uni 	$L__BB0_1863;
$L__BB0_1859:
	setp.eq.s16 	%p798, %rs531, 2;
	@%p798 bra 	$L__BB0_1861;
	and.b32  	%r20165, %r2248, 15;
	add.s32 	%r20166, %r20165, 2;
	shf.r.wrap.b32 	%r20167, %r2246, %r2246, %r20166;
	xor.b32  	%r56251, %r20167, %r56249;
	bra.uni 	$L__BB0_1863;
$L__BB0_1861:
	not.b32 	%r20168, %r2246;
	shr.u32 	%r20169, %r2248, 8;
	and.b32  	%r20170, %r20169, 15;
	add.s32 	%r20171, %r20170, 2;
	shf.r.wrap.b32 	%r20172, %r20168, %r20168, %r20171;
	and.b32  	%r56251, %r20172, %r56249;
	bra.uni 	$L__BB0_1863;
$L__BB0_1862:
	add.s32 	%r20178, %r2249, 2;
	shf.r.wrap.b32 	%r20179, %r2246, %r2246, %r20178;
	xor.b32  	%r56251, %r20179, %r56249;
$L__BB0_1863:
	add.s32 	%r20180, %r2256, %r56251;
	xor.b32  	%r20181, %r2246, %r20180;
	shr.u32 	%r20182, %r2246, 8;
	and.b32  	%r20183, %r20182, 31;
	mov.b32 	%r20184, 1;
	shl.b32 	%r20185, %r20184, %r20183;
	not.b32 	%r20186, %r20185;
	and.b32  	%r20187, %r2179, %r20186;
	or.b32  	%r20188, %r20185, %r2179;
	xor.b32  	%r20189, %r20185, %r2179;
	st.local.v4.u32 	[%rd9], {%r2179, %r20187, %r20188, %r20189};
	shl.b32 	%r20190, %r2246, 2;
	cvt.u64.u32 	%rd343, %r20190;
	and.b64  	%rd344, %rd343, 12;
	add.s64 	%rd345, %rd9, %rd344;
	ld.local.u32 	%r20191, [%rd345];
	add.s32 	%r20192, %r2231, %r2179;
	shf.l.wrap.b32 	%r20193, %r2247, %r2247, 10;
	shf.l.wrap.b32 	%r20194, %r2247, %r2247, 19;
	shf.l.wrap.b32 	%r20195, %r2247, %r2247, 30;
	xor.b32  	%r20196, %r20195, %r20194;
	xor.b32  	%r20197, %r20196, %r20193;
	add.s32 	%r2262, %r20192, %r20197;
	add.s32 	%r2263, %r1650, %r20191;
	xor.b32  	%r20198, %r1803, %r20181;
	xor.b32  	%r2264, %r20198, %r1804;
	shr.u32 	%r20199, %r2264, 4;
	xor.b32  	%r2265, %r20199, %r2264;
	shr.u32 	%r20200, %r2265, 24;
	and.b32  	%r2266, %r20200, 15;
	shf.r.wrap.b32 	%r20201, %r2264, %r2264, %r2266;
	xor.b32  	%r2267, %r20201, %r2250;
	shr.u32 	%r20202, %r2267, 16;
	xor.b32  	%r20203, %r20202, %r2267;
	shr.u32 	%r20204, %r20203, 12;
	shr.u32 	%r20205, %r20203, 4;
	shr.u32 	%r20206, %r20203, 8;
	xor.b32  	%r20207, %r20205, %r20204;
	xor.b32  	%r20208, %r20207, %r20206;
	xor.b32  	%r20209, %r20208, %r20203;
	shr.u32 	%r20210, %r20209, 2;
	xor.b32  	%r20211, %r20210, %r20209;
	cvt.u16.u32 	%rs534, %r20211;
	and.b16  	%rs533, %rs534, 3;
	setp.gt.s16 	%p800, %rs533, 1;
	@%p800 bra 	$L__BB0_1866;
	setp.eq.s16 	%p802, %rs533, 0;
	@%p802 bra 	$L__BB0_1869;
	not.b32 	%r20226, %r2264;
	shr.u32 	%r20227, %r2265, 16;
	and.b32  	%r20228, %r20227, 15;
	add.s32 	%r20229, %r20228, 1;
	shr.u32 	%r20230, %r20226, %r20229;
	xor.b32  	%r20231, %r20228, 31;
	shl.b32 	%r20232, %r20226, %r20231;
	or.b32  	%r20233, %r20230, %r20232;
	add.s32 	%r56252, %r20233, %r56250;
	bra.uni 	$L__BB0_1870;
$L__BB0_1866:
	setp.eq.s16 	%p801, %rs533, 2;
	@%p801 bra 	$L__BB0_1868;
	and.b32  	%r20212, %r2265, 15;
	add.s32 	%r20213, %r20212, 1;
	shr.u32 	%r20214, %r2264, %r20213;
	xor.b32  	%r20215, %r20212, 31;
	shl.b32 	%r20216, %r2264, %r20215;
	or.b32  	%r20217, %r20214, %r20216;
	xor.b32  	%r56252, %r20217, %r56250;
	bra.uni 	$L__BB0_1870;
$L__BB0_1868:
	not.b32 	%r20218, %r2264;
	shr.u32 	%r20219, %r2265, 8;
	and.b32  	%r20220, %r20219, 15;
	add.s32 	%r20221, %r20220, 1;
	shr.u32 	%r20222, %r20218, %r20221;
	xor.b32  	%r20223, %r20220, 31;
	shl.b32 	%r20224, %r20218, %r20223;
	or.b32  	%r20225, %r20222, %r20224;
	and.b32  	%r56252, %r20225, %r56250;
	bra.uni 	$L__BB0_1870;
$L__BB0_1869:
	add.s32 	%r20234, %r2266, 1;
	shr.u32 	%r20235, %r2264, %r20234;
	xor.b32  	%r20236, %r2266, 31;
	shl.b32 	%r20237, %r2264, %r20236;
	or.b32  	%r20238, %r20235, %r20237;
	xor.b32  	%r56252, %r20238, %r56250;
$L__BB0_1870:
	xor.b32  	%r2273, %r56252, %r2267;
	shr.u32 	%r20239, %r2273, 16;
	xor.b32  	%r20240, %r20239, %r2273;
	shr.u32 	%r20241, %r20240, 12;
	shr.u32 	%r20242, %r20240, 4;
	shr.u32 	%r20243, %r20240, 8;
	xor.b32  	%r20244, %r20242, %r20241;
	xor.b32  	%r20245, %r20244, %r20243;
	xor.b32  	%r20246, %r20245, %r20240;
	shr.u32 	%r20247, %r20246, 2;
	xor.b32  	%r20248, %r20247, %r20246;
	cvt.u16.u32 	%rs536, %r20248;
	and.b16  	%rs535, %rs536, 3;
	setp.gt.s16 	%p803, %rs535, 1;
	@%p803 bra 	$L__BB0_1873;
	setp.eq.s16 	%p805, %rs535, 0;
	@%p805 bra 	$L__BB0_1876;
	not.b32 	%r20257, %r2264;
	shr.u32 	%r20258, %r2265, 16;
	and.b32  	%r20259, %r20258, 15;
	add.s32 	%r20260, %r20259, 2;
	shf.r.wrap.b32 	%r20261, %r20257, %r20257, %r20260;
	add.s32 	%r56253, %r20261, %r56251;
	bra.uni 	$L__BB0_1877;
$L__BB0_1873:
	setp.eq.s16 	%p804, %rs535, 2;
	@%p804 bra 	$L__BB0_1875;
	and.b32  	%r20249, %r2265, 15;
	add.s32 	%r20250, %r20249, 2;
	shf.r.wrap.b32 	%r20251, %r2264, %r2264, %r20250;
	xor.b32  	%r56253, %r20251, %r56251;
	bra.uni 	$L__BB0_1877;
$L__BB0_1875:
	not.b32 	%r20252, %r2264;
	shr.u32 	%r20253, %r2265, 8;
	and.b32  	%r20254, %r20253, 15;
	add.s32 	%r20255, %r20254, 2;
	shf.r.wrap.b32 	%r20256, %r20252, %r20252, %r20255;
	and.b32  	%r56253, %r20256, %r56251;
	bra.uni 	$L__BB0_1877;
$L__BB0_1876:
	add.s32 	%r20262, %r2266, 2;
	shf.r.wrap.b32 	%r20263, %r2264, %r2264, %r20262;
	xor.b32  	%r56253, %r20263, %r56251;
$L__BB0_1877:
	add.s32 	%r20264, %r2273, %r56253;
	xor.b32  	%r2279, %r2264, %r20264;
	ld.const.u32 	%r2280, [hefty_gpu_constantTable+52];
	shr.u32 	%r20265, %r2279, 4;
	xor.b32  	%r2281, %r20265, %r2279;
	shr.u32 	%r20266, %r2281, 24;
	and.b32  	%r2282, %r20266, 15;
	shf.r.wrap.b32 	%r20267, %r2279, %r2279, %r2282;
	xor.b32  	%r2283, %r20267, %r2267;
	shr.u32 	%r20268, %r2283, 16;
	xor.b32  	%r20269, %r20268, %r2283;
	shr.u32 	%r20270, %r20269, 12;
	shr.u32 	%r20271, %r20269, 4;
	shr.u32 	%r20272, %r20269, 8;
	xor.b32  	%r20273, %r20271, %r20270;
	xor.b32  	%r20274, %r20273, %r20272;
	xor.b32  	%r20275, %r20274, %r20269;
	shr.u32 	%r20276, %r20275, 2;
	xor.b32  	%r20277, %r20276, %r20275;
	cvt.u16.u32 	%rs538, %r20277;
	and.b16  	%rs537, %rs538, 3;
	setp.gt.s16 	%p806, %rs537, 1;
	@%p806 bra 	$L__BB0_1880;
	setp.eq.s16 	%p808, %rs537, 0;
	@%p808 bra 	$L__BB0_1883;
	not.b32 	%r20292, %r2279;
	shr.u32 	%r20293, %r2281, 16;
	and.b32  	%r20294, %r20293, 15;
	add.s32 	%r20295, %r20294, 1;
	shr.u32 	%r20296, %r20292, %r20295;
	xor.b32  	%r20297, %r20294, 31;
	shl.b32 	%r20298, %r20292, %r20297;
	or.b32  	%r20299, %r20296, %r20298;
	add.s32 	%r56254, %r20299, %r56252;
	bra.uni 	$L__BB0_1884;
$L__BB0_1880:
	setp.eq.s16 	%p807, %rs537, 2;
	@%p807 bra 	$L__BB0_1882;
	and.b32  	%r20278, %r2281, 15;
	add.s32 	%r20279, %r20278, 1;
	shr.u32 	%r20280, %r2279, %r20279;
	xor.b32  	%r20281, %r20278, 31;
	shl.b32 	%r20282, %r2279, %r20281;
	or.b32  	%r20283, %r20280, %r20282;
	xor.b32  	%r56254, %r20283, %r56252;
	bra.uni 	$L__BB0_1884;
$L__BB0_1882:
	not.b32 	%r20284, %r2279;
	shr.u32 	%r20285, %r2281, 8;
	and.b32  	%r20286, %r20285, 15;
	add.s32 	%r20287, %r20286, 1;
	shr.u32 	%r20288, %r20284, %r20287;
	xor.b32  	%r20289, %r20286, 31;
	shl.b32 	%r20290, %r20284, %r20289;
	or.b32  	%r20291, %r20288, %r20290;
	and.b32  	%r56254, %r20291, %r56252;
	bra.uni 	$L__BB0_1884;
$L__BB0_1883:
	add.s32 	%r20300, %r2282, 1;
	shr.u32 	%r20301, %r2279, %r20300;
	xor.b32  	%r20302, %r2282, 31;
	shl.b32 	%r20303, %r2279, %r20302;
	or.b32  	%r20304, %r20301, %r20303;
	xor.b32  	%r56254, %r20304, %r56252;
$L__BB0_1884:
	xor.b32  	%r2289, %r56254, %r2283;
	shr.u32 	%r20305, %r2289, 16;
	xor.b32  	%r20306, %r20305, %r2289;
	shr.u32 	%r20307, %r20306, 12;
	shr.u32 	%r20308, %r20306, 4;
	shr.u32 	%r20309, %r20306, 8;
	xor.b32  	%r20310, %r20308, %r20307;
	xor.b32  	%r20311, %r20310, %r20309;
	xor.b32  	%r20312, %r20311, %r20306;
	shr.u32 	%r20313, %r20312, 2;
	xor.b32  	%r20314, %r20313, %r20312;
	cvt.u16.u32 	%rs540, %r20314;
	and.b16  	%rs539, %rs540, 3;
	setp.gt.s16 	%p809, %rs539, 1;
	@%p809 bra 	$L__BB0_1887;
	setp.eq.s16 	%p811, %rs539, 0;
	@%p811 bra 	$L__BB0_1890;
	not.b32 	%r20323, %r2279;
	shr.u32 	%r20324, %r2281, 16;
	and.b32  	%r20325, %r20324, 15;
	add.s32 	%r20326, %r20325, 2;
	shf.r.wrap.b32 	%r20327, %r20323, %r20323, %r20326;
	add.s32 	%r56255, %r20327, %r56253;
	bra.uni 	$L__BB0_1891;
$L__BB0_1887:
	setp.eq.s16 	%p810, %rs539, 2;
	@%p810 bra 	$L__BB0_1889;
	and.b32  	%r20315, %r2281, 15;
	add.s32 	%r20316, %r20315, 2;
	shf.r.wrap.b32 	%r20317, %r2279, %r2279, %r20316;
	xor.b32  	%r56255, %r20317, %r56253;
	bra.uni 	$L__BB0_1891;
$L__BB0_1889:
	not.b32 	%r20318, %r2279;
	shr.u32 	%r20319, %r2281, 8;
	and.b32  	%r20320, %r20319, 15;
	add.s32 	%r20321, %r20320, 2;
	shf.r.wrap.b32 	%r20322, %r20318, %r20318, %r20321;
	and.b32  	%r56255, %r20322, %r56253;
	bra.uni 	$L__BB0_1891;
$L__BB0_1890:
	add.s32 	%r20328, %r2282, 2;
	shf.r.wrap.b32 	%r20329, %r2279, %r2279, %r20328;
	xor.b32  	%r56255, %r20329, %r56253;
$L__BB0_1891:
	add.s32 	%r20330, %r2289, %r56255;
	xor.b32  	%r2295, %r2279, %r20330;
	shr.u32 	%r20331, %r2279, 8;
	and.b32  	%r20332, %r20331, 31;
	mov.b32 	%r20333, 1;
	shl.b32 	%r20334, %r20333, %r20332;
	not.b32 	%r20335, %r20334;
	and.b32  	%r20336, %r1957, %r20335;
	or.b32  	%r20337, %r20334, %r1957;
	xor.b32  	%r20338, %r20334, %r1957;
	st.local.v4.u32 	[%rd16], {%r1957, %r20336, %r20337, %r20338};
	shl.b32 	%r20339, %r2279, 2;
	cvt.u64.u32 	%rd346, %r20339;
	and.b64  	%rd347, %rd346, 12;
	add.s64 	%rd348, %rd16, %rd347;
	ld.local.u32 	%r2296, [%rd348];
	shr.u32 	%r20340, %r2295, 4;
	xor.b32  	%r2297, %r20340, %r2295;
	shr.u32 	%r20341, %r2297, 24;
	and.b32  	%r2298, %r20341, 15;
	shf.r.wrap.b32 	%r20342, %r2295, %r2295, %r2298;
	xor.b32  	%r2299, %r20342, %r2283;
	shr.u32 	%r20343, %r2299, 16;
	xor.b32  	%r20344, %r20343, %r2299;
	shr.u32 	%r20345, %r20344, 12;
	shr.u32 	%r20346, %r20344, 4;
	shr.u32 	%r20347, %r20344, 8;
	xor.b32  	%r20348, %r20346, %r20345;
	xor.b32  	%r20349, %r20348, %r20347;
	xor.b32  	%r20350, %r20349, %r20344;
	shr.u32 	%r20351, %r20350, 2;
	xor.b32  	%r20352, %r20351, %r20350;
	cvt.u16.u32 	%rs542, %r20352;
	and.b16  	%rs541, %rs542, 3;
	setp.gt.s16 	%p812, %rs541, 1;
	@%p812 bra 	$L__BB0_1894;
	setp.eq.s16 	%p814, %rs541, 0;
	@%p814 bra 	$L__BB0_1897;
	not.b32 	%r20367, %r2295;
	shr.u32 	%r20368, %r2297, 16;
	and.b32  	%r20369, %r20368, 15;
	add.s32 	%r20370, %r20369, 1;
	shr.u32 	%r20371, %r20367, %r20370;
	xor.b32  	%r20372, %r20369, 31;
	shl.b32 	%r20373, %r20367, %r20372;
	or.b32  	%r20374, %r20371, %r20373;
	add.s32 	%r56256, %r20374, %r56254;
	bra.uni 	$L__BB0_1898;
$L__BB0_1894:
	setp.eq.s16 	%p813, %rs541, 2;
	@%p813 bra 	$L__BB0_1896;
	and.b32  	%r20353, %r2297, 15;
	add.s32 	%r20354, %r20353, 1;
	shr.u32 	%r20355, %r2295, %r20354;
	xor.b32  	%r20356, %r20353, 31;
	shl.b32 	%r20357, %r2295, %r20356;
	or.b32  	%r20358, %r20355, %r20357;
	xor.b32  	%r56256, %r20358, %r56254;
	bra.uni 	$L__BB0_1898;
$L__BB0_1896:
	not.b32 	%r20359, %r2295;
	shr.u32 	%r20360, %r2297, 8;
	and.b32  	%r20361, %r20360, 15;
	add.s32 	%r20362, %r20361, 1;
	shr.u32 	%r20363, %r20359, %r20362;
	xor.b32  	%r20364, %r20361, 31;
	shl.b32 	%r20365, %r20359, %r20364;
	or.b32  	%r20366, %r20363, %r20365;
	and.b32  	%r56256, %r20366, %r56254;
	bra.uni 	$L__BB0_1898;
$L__BB0_1897:
	add.s32 	%r20375, %r2298, 1;
	shr.u32 	%r20376, %r2295, %r20375;
	xor.b32  	%r20377, %r2298, 31;
	shl.b32 	%r20378, %r2295, %r20377;
	or.b32  	%r20379, %r20376, %r20378;
	xor.b32  	%r56256, %r20379, %r56254;
$L__BB0_1898:
	xor.b32  	%r2305, %r56256, %r2299;
	shr.u32 	%r20380, %r2305, 16;
	xor.b32  	%r20381, %r20380, %r2305;
	shr.u32 	%r20382, %r20381, 12;
	shr.u32 	%r20383, %r20381, 4;
	shr.u32 	%r20384, %r20381, 8;
	xor.b32  	%r20385, %r20383, %r20382;
	xor.b32  	%r20386, %r20385, %r20384;
	xor.b32  	%r20387, %r20386, %r20381;
	shr.u32 	%r20388, %r20387, 2;
	xor.b32  	%r20389, %r20388, %r20387;
	cvt.u16.u32 	%rs544, %r20389;
	and.b16  	%rs543, %rs544, 3;
	setp.gt.s16 	%p815, %rs543, 1;
	@%p815 bra 	$L__BB0_1901;
	setp.eq.s16 	%p817, %rs543, 0;
	@%p817 bra 	$L__BB0_1904;
	not.b32 	%r20398, %r2295;
	shr.u32 	%r20399, %r2297, 16;
	and.b32  	%r20400, %r20399, 15;
	add.s32 	%r20401, %r20400, 2;
	shf.r.wrap.b32 	%r20402, %r20398, %r20398, %r20401;
	add.s32 	%r56257, %r20402, %r56255;
	bra.uni 	$L__BB0_1905;
$L__BB0_1901:
	setp.eq.s16 	%p816, %rs543, 2;
	@%p816 bra 	$L__BB0_1903;
	and.b32  	%r20390, %r2297, 15;
	add.s32 	%r20391, %r20390, 2;
	shf.r.wrap.b32 	%r20392, %r2295, %r2295, %r20391;
	xor.b32  	%r56257, %r20392, %r56255;
	bra.uni 	$L__BB0_1905;
$L__BB0_1903:
	not.b32 	%r20393, %r2295;
	shr.u32 	%r20394, %r2297, 8;
	and.b32  	%r20395, %r20394, 15;
	add.s32 	%r20396, %r20395, 2;
	shf.r.wrap.b32 	%r20397, %r20393, %r20393, %r20396;
	and.b32  	%r56257, %r20397, %r56255;
	bra.uni 	$L__BB0_1905;
$L__BB0_1904:
	add.s32 	%r20403, %r2298, 2;
	shf.r.wrap.b32 	%r20404, %r2295, %r2295, %r20403;
	xor.b32  	%r56257, %r20404, %r56255;
$L__BB0_1905:
	add.s32 	%r20405, %r2305, %r56257;
	xor.b32  	%r2311, %r2295, %r20405;
	shr.u32 	%r20406, %r2295, 8;
	and.b32  	%r20407, %r20406, 31;
	mov.b32 	%r20408, 1;
	shl.b32 	%r20409, %r20408, %r20407;
	not.b32 	%r20410, %r20409;
	and.b32  	%r20411, %r2110, %r20410;
	or.b32  	%r20412, %r20409, %r2110;
	xor.b32  	%r20413, %r20409, %r2110;
	st.local.v4.u32 	[%rd15], {%r2110, %r20411, %r20412, %r20413};
	shl.b32 	%r20414, %r2295, 2;
	cvt.u64.u32 	%rd349, %r20414;
	and.b64  	%rd350, %rd349, 12;
	add.s64 	%rd351, %rd15, %rd350;
	ld.local.u32 	%r20415, [%rd351];
	xor.b32  	%r20416, %r20415, %r2296;
	and.b32  	%r20417, %r2263, %r20416;
	xor.b32  	%r2312, %r20417, %r2296;
	shr.u32 	%r20418, %r2311, 4;
	xor.b32  	%r2313, %r20418, %r2311;
	shr.u32 	%r20419, %r2313, 24;
	and.b32  	%r2314, %r20419, 15;
	shf.r.wrap.b32 	%r20420, %r2311, %r2311, %r2314;
	xor.b32  	%r2315, %r20420, %r2299;
	shr.u32 	%r20421, %r2315, 16;
	xor.b32  	%r20422, %r20421, %r2315;
	shr.u32 	%r20423, %r20422, 12;
	shr.u32 	%r20424, %r20422, 4;
	shr.u32 	%r20425, %r20422, 8;
	xor.b32  	%r20426, %r20424, %r20423;
	xor.b32  	%r20427, %r20426, %r20425;
	xor.b32  	%r20428, %r20427, %r20422;
	shr.u32 	%r20429, %r20428, 2;
	xor.b32  	%r20430, %r20429, %r20428;
	cvt.u16.u32 	%rs546, %r20430;
	and.b16  	%rs545, %rs546, 3;
	setp.gt.s16 	%p818, %rs545, 1;
	@%p818 bra 	$L__BB0_1908;
	setp.eq.s16 	%p820, %rs545, 0;
	@%p820 bra 	$L__BB0_1911;
	not.b32 	%r20445, %r2311;
	shr.u32 	%r20446, %r2313, 16;
	and.b32  	%r20447, %r20446, 15;
	add.s32 	%r20448, %r20447, 1;
	shr.u32 	%r20449, %r20445, %r20448;
	xor.b32  	%r20450, %r20447, 31;
	shl.b32 	%r20451, %r20445, %r20450;
	or.b32  	%r20452, %r20449, %r20451;
	add.s32 	%r56258, %r20452, %r56256;
	bra.uni 	$L__BB0_1912;
$L__BB0_1908:
	setp.eq.s16 	%p819, %rs545, 2;
	@%p819 bra 	$L__BB0_1910;
	and.b32  	%r20431, %r2313, 15;
	add.s32 	%r20432, %r20431, 1;
	shr.u32 	%r20433, %r2311, %r20432;
	xor.b32  	%r20434, %r20431, 31;
	shl.b32 	%r20435, %r2311, %r20434;
	or.b32  	%r20436, %r20433, %r20435;
	xor.b32  	%r56258, %r20436, %r56256;
	bra.uni 	$L__BB0_1912;
$L__BB0_1910:
	not.b32 	%r20437, %r2311;
	shr.u32 	%r20438, %r2313, 8;
	and.b32  	%r20439, %r20438, 15;
	add.s32 	%r20440, %r20439, 1;
	shr.u32 	%r20441, %r20437, %r20440;
	xor.b32  	%r20442, %r20439, 31;
	shl.b32 	%r20443, %r20437, %r20442;
	or.b32  	%r20444, %r20441, %r20443;
	and.b32  	%r56258, %r20444, %r56256;
	bra.uni 	$L__BB0_1912;
$L__BB0_1911:
	add.s32 	%r20453, %r2314, 1;
	shr.u32 	%r20454, %r2311, %r20453;
	xor.b32  	%r20455, %r2314, 31;
	shl.b32 	%r20456, %r2311, %r20455;
	or.b32  	%r20457, %r20454, %r20456;
	xor.b32  	%r56258, %r20457, %r56256;
$L__BB0_1912:
	xor.b32  	%r2321, %r56258, %r2315;
	shr.u32 	%r20458, %r2321, 16;
	xor.b32  	%r20459, %r20458, %r2321;
	shr.u32 	%r20460, %r20459, 12;
	shr.u32 	%r20461, %r20459, 4;
	shr.u32 	%r20462, %r20459, 8;
	xor.b32  	%r20463, %r20461, %r20460;
	xor.b32  	%r20464, %r20463, %r20462;
	xor.b32  	%r20465, %r20464, %r20459;
	shr.u32 	%r20466, %r20465, 2;
	xor.b32  	%r20467, %r20466, %r20465;
	cvt.u16.u32 	%rs548, %r20467;
	and.b16  	%rs547, %rs548, 3;
	setp.gt.s16 	%p821, %rs547, 1;
	@%p821 bra 	$L__BB0_1915;
	setp.eq.s16 	%p823, %rs547, 0;
	@%p823 bra 	$L__BB0_1918;
	not.b32 	%r20476, %r2311;
	shr.u32 	%r20477, %r2313, 16;
	and.b32  	%r20478, %r20477, 15;
	add.s32 	%r20479, %r20478, 2;
	shf.r.wrap.b32 	%r20480, %r20476, %r20476, %r20479;
	add.s32 	%r56259, %r20480, %r56257;
	bra.uni 	$L__BB0_1919;
$L__BB0_1915:
	setp.eq.s16 	%p822, %rs547, 2;
	@%p822 bra 	$L__BB0_1917;
	and.b32  	%r20468, %r2313, 15;
	add.s32 	%r20469, %r20468, 2;
	shf.r.wrap.b32 	%r20470, %r2311, %r2311, %r20469;
	xor.b32  	%r56259, %r20470, %r56257;
	bra.uni 	$L__BB0_1919;
$L__BB0_1917:
	not.b32 	%r20471, %r2311;
	shr.u32 	%r20472, %r2313, 8;
	and.b32  	%r20473, %r20472, 15;
	add.s32 	%r20474, %r20473, 2;
	shf.r.wrap.b32 	%r20475, %r20471, %r20471, %r20474;
	and.b32  	%r56259, %r20475, %r56257;
	bra.uni 	$L__BB0_1919;
$L__BB0_1918:
	add.s32 	%r20481, %r2314, 2;
	shf.r.wrap.b32 	%r20482, %r2311, %r2311, %r20481;
	xor.b32  	%r56259, %r20482, %r56257;
$L__BB0_1919:
	add.s32 	%r20483, %r2321, %r56259;
	xor.b32  	%r2327, %r2311, %r20483;
	shr.u32 	%r20484, %r2311, 8;
	and.b32  	%r20485, %r20484, 31;
	mov.b32 	%r20486, 1;
	shl.b32 	%r20487, %r20486, %r20485;
	not.b32 	%r20488, %r20487;
	and.b32  	%r20489, %r2263, %r20488;
	or.b32  	%r20490, %r20487, %r2263;
	xor.b32  	%r20491, %r20487, %r2263;
	st.local.v4.u32 	[%rd14], {%r2263, %r20489, %r20490, %r20491};
	shl.b32 	%r20492, %r2311, 2;
	cvt.u64.u32 	%rd352, %r20492;
	and.b64  	%rd353, %rd352, 12;
	add.s64 	%rd354, %rd14, %rd353;
	ld.local.u32 	%r20493, [%rd354];
	shf.l.wrap.b32 	%r20494, %r20493, %r20493, 26;
	shf.l.wrap.b32 	%r20495, %r20493, %r20493, 21;
	xor.b32  	%r20496, %r20494, %r20495;
	shf.l.wrap.b32 	%r20497, %r20493, %r20493, 7;
	xor.b32  	%r20498, %r20496, %r20497;
	ld.const.u32 	%r20499, [hefty_gpu_blockHeader+52];
	add.s32 	%r20500, %r2280, %r20499;
	add.s32 	%r20501, %r20500, %r1804;
	add.s32 	%r20502, %r20501, %r2312;
	add.s32 	%r2332, %r20502, %r20498;
	shr.u32 	%r20503, %r2327, 4;
	xor.b32  	%r2333, %r20503, %r2327;
	shr.u32 	%r20504, %r2333, 24;
	and.b32  	%r2334, %r20504, 15;
	shf.r.wrap.b32 	%r20505, %r2327, %r2327, %r2334;
	xor.b32  	%r2335, %r20505, %r2315;
	shr.u32 	%r20506, %r2335, 16;
	xor.b32  	%r20507, %r20506, %r2335;
	shr.u32 	%r20508, %r20507, 12;
	shr.u32 	%r20509, %r20507, 4;
	shr.u32 	%r20510, %r20507, 8;
	xor.b32  	%r20511, %r20509, %r20508;
	xor.b32  	%r20512, %r20511, %r20510;
	xor.b32  	%r20513, %r20512, %r20507;
	shr.u32 	%r20514, %r20513, 2;
	xor.b32  	%r20515, %r20514, %r20513;
	cvt.u16.u32 	%rs550, %r20515;
	and.b16  	%rs549, %rs550, 3;
	setp.gt.s16 	%p824, %rs549, 1;
	@%p824 bra 	$L__BB0_1922;
	setp.eq.s16 	%p826, %rs549, 0;
	@%p826 bra 	$L__BB0_1925;
	not.b32 	%r20530, %r2327;
	shr.u32 	%r20531, %r2333, 16;
	and.b32  	%r20532, %r20531, 15;
	add.s32 	%r20533, %r20532, 1;
	shr.u32 	%r20534, %r20530, %r20533;
	xor.b32  	%r20535, %r20532, 31;
	shl.b32 	%r20536, %r20530, %r20535;
	or.b32  	%r20537, %r20534, %r20536;
	add.s32 	%r56260, %r20537, %r56258;
	bra.uni 	$L__BB0_1926;
$L__BB0_1922:
	setp.eq.s16 	%p825, %rs549, 2;
	@%p825 bra 	$L__BB0_1924;
	and.b32  	%r20516, %r2333, 15;
	add.s32 	%r20517, %r20516, 1;
	shr.u32 	%r20518, %r2327, %r20517;
	xor.b32  	%r20519, %r20516, 31;
	shl.b32 	%r20520, %r2327, %r20519;
	or.b32  	%r20521, %r20518, %r20520;
	xor.b32  	%r56260, %r20521, %r56258;
	bra.uni 	$L__BB0_1926;
$L__BB0_1924:
	not.b32 	%r20522, %r2327;
	shr.u32 	%r20523, %r2333, 8;
	and.b32  	%r20524, %r20523, 15;
	add.s32 	%r20525, %r20524, 1;
	shr.u32 	%r20526, %r20522, %r20525;
	xor.b32  	%r20527, %r20524, 31;
	shl.b32 	%r20528, %r20522, %r20527;
	or.b32  	%r20529, %r20526, %r20528;
	and.b32  	%r56260, %r20529, %r56258;
	bra.uni 	$L__BB0_1926;
$L__BB0_1925:
	add.s32 	%r20538, %r2334, 1;
	shr.u32 	%r20539, %r2327, %r20538;
	xor.b32  	%r20540, %r2334, 31;
	shl.b32 	%r20541, %r2327, %r20540;
	or.b32  	%r20542, %r20539, %r20541;
	xor.b32  	%r56260, %r20542, %r56258;
$L__BB0_1926:
	xor.b32  	%r2341, %r56260, %r2335;
	shr.u32 	%r20543, %r2341, 16;
	xor.b32  	%r20544, %r20543, %r2341;
	shr.u32 	%r20545, %r20544, 12;
	shr.u32 	%r20546, %r20544, 4;
	shr.u32 	%r20547, %r20544, 8;
	xor.b32  	%r20548, %r20546, %r20545;
	xor.b32  	%r20549, %r20548, %r20547;
	xor.b32  	%r20550, %r20549, %r20544;
	shr.u32 	%r20551, %r20550, 2;
	xor.b32  	%r20552, %r20551, %r20550;
	cvt.u16.u32 	%rs552, %r20552;
	and.b16  	%rs551, %rs552, 3;
	setp.gt.s16 	%p827, %rs551, 1;
	@%p827 bra 	$L__BB0_1929;
	setp.eq.s16 	%p829, %rs551, 0;
	@%p829 bra 	$L__BB0_1932;
	not.b32 	%r20561, %r2327;
	shr.u32 	%r20562, %r2333, 16;
	and.b32  	%r20563, %r20562, 15;
	add.s32 	%r20564, %r20563, 2;
	shf.r.wrap.b32 	%r20565, %r20561, %r20561, %r20564;
	add.s32 	%r56261, %r20565, %r56259;
	bra.uni 	$L__BB0_1933;
$L__BB0_1929:
	setp.eq.s16 	%p828, %rs551, 2;
	@%p828 bra 	$L__BB0_1931;
	and.b32  	%r20553, %r2333, 15;
	add.s32 	%r20554, %r20553, 2;
	shf.r.wrap.b32 	%r20555, %r2327, %r2327, %r20554;
	xor.b32  	%r56261, %r20555, %r56259;
	bra.uni 	$L__BB0_1933;
$L__BB0_1931:
	not.b32 	%r20556, %r2327;
	shr.u32 	%r20557, %r2333, 8;
	and.b32  	%r20558, %r20557, 15;
	add.s32 	%r20559, %r20558, 2;
	shf.r.wrap.b32 	%r20560, %r20556, %r20556, %r20559;
	and.b32  	%r56261, %r20560, %r56259;
	bra.uni 	$L__BB0_1933;
$L__BB0_1932:
	add.s32 	%r20566, %r2334, 2;
	shf.r.wrap.b32 	%r20567, %r2327, %r2327, %r20566;
	xor.b32  	%r56261, %r20567, %r56259;
$L__BB0_1933:
	add.s32 	%r20568, %r2341, %r56261;
	xor.b32  	%r2347, %r2327, %r20568;
	shr.u32 	%r20569, %r2327, 8;
	and.b32  	%r20570, %r20569, 31;
	mov.b32 	%r20571, 1;
	shl.b32 	%r20572, %r20571, %r20570;
	not.b32 	%r20573, %r20572;
	and.b32  	%r20574, %r1956, %r20573;
	or.b32  	%r20575, %r20572, %r1956;
	xor.b32  	%r20576, %r20572, %r1956;
	st.local.v4.u32 	[%rd13], {%r1956, %r20574, %r20575, %r20576};
	shl.b32 	%r20577, %r2327, 2;
	cvt.u64.u32 	%rd355, %r20577;
	and.b64  	%rd356, %rd355, 12;
	add.s64 	%rd357, %rd13, %rd356;
	ld.local.u32 	%r2348, [%rd357];
	shr.u32 	%r20578, %r2347, 4;
	xor.b32  	%r2349, %r20578, %r2347;
	shr.u32 	%r20579, %r2349, 24;
	and.b32  	%r2350, %r20579, 15;
	shf.r.wrap.b32 	%r20580, %r2347, %r2347, %r2350;
	xor.b32  	%r2351, %r20580, %r2335;
	shr.u32 	%r20581, %r2351, 16;
	xor.b32  	%r20582, %r20581, %r2351;
	shr.u32 	%r20583, %r20582, 12;
	shr.u32 	%r20584, %r20582, 4;
	shr.u32 	%r20585, %r20582, 8;
	xor.b32  	%r20586, %r20584, %r20583;
	xor.b32  	%r20587, %r20586, %r20585;
	xor.b32  	%r20588, %r20587, %r20582;
	shr.u32 	%r20589, %r20588, 2;
	xor.b32  	%r20590, %r20589, %r20588;
	cvt.u16.u32 	%rs554, %r20590;
	and.b16  	%rs553, %rs554, 3;
	setp.gt.s16 	%p830, %rs553, 1;
	@%p830 bra 	$L__BB0_1936;
	setp.eq.s16 	%p832, %rs553, 0;
	@%p832 bra 	$L__BB0_1939;
	not.b32 	%r20605, %r2347;
	shr.u32 	%r20606, %r2349, 16;
	and.b32  	%r20607, %r20606, 15;
	add.s32 	%r20608, %r20607, 1;
	shr.u32 	%r20609, %r20605, %r20608;
	xor.b32  	%r20610, %r20607, 31;
	shl.b32 	%r20611, %r20605, %r20610;
	or.b32  	%r20612, %r20609, %r20611;
	add.s32 	%r56262, %r20612, %r56260;
	bra.uni 	$L__BB0_1940;
$L__BB0_1936:
	setp.eq.s16 	%p831, %rs553, 2;
	@%p831 bra 	$L__BB0_1938;
	and.b32  	%r20591, %r2349, 15;
	add.s32 	%r20592, %r20591, 1;
	shr.u32 	%r20593, %r2347, %r20592;
	xor.b32  	%r20594, %r20591, 31;
	shl.b32 	%r20595, %r2347, %r20594;
	or.b32  	%r20596, %r20593, %r20595;
	xor.b32  	%r56262, %r20596, %r56260;
	bra.uni 	$L__BB0_1940;
$L__BB0_1938:
	not.b32 	%r20597, %r2347;
	shr.u32 	%r20598, %r2349, 8;
	and.b32  	%r20599, %r20598, 15;
	add.s32 	%r20600, %r20599, 1;
	shr.u32 	%r20601, %r20597, %r20600;
	xor.b32  	%r20602, %r20599, 31;
	shl.b32 	%r20603, %r20597, %r20602;
	or.b32  	%r20604, %r20601, %r20603;
	and.b32  	%r56262, %r20604, %r56260;
	bra.uni 	$L__BB0_1940;
$L__BB0_1939:
	add.s32 	%r20613, %r2350, 1;
	shr.u32 	%r20614, %r2347, %r20613;
	xor.b32  	%r20615, %r2350, 31;
	shl.b32 	%r20616, %r2347, %r20615;
	or.b32  	%r20617, %r20614, %r20616;
	xor.b32  	%r56262, %r20617, %r56260;
$L__BB0_1940:
	xor.b32  	%r2357, %r56262, %r2351;
	shr.u32 	%r20618, %r2357, 16;
	xor.b32  	%r20619, %r20618, %r2357;
	shr.u32 	%r20620, %r20619, 12;
	shr.u32 	%r20621, %r20619, 4;
	shr.u32 	%r20622, %r20619, 8;
	xor.b32  	%r20623, %r20621, %r20620;
	xor.b32  	%r20624, %r20623, %r20622;
	xor.b32  	%r20625, %r20624, %r20619;
	shr.u32 	%r20626, %r20625, 2;
	xor.b32  	%r20627, %r20626, %r20625;
	cvt.u16.u32 	%rs556, %r20627;
	and.b16  	%rs555, %rs556, 3;
	setp.gt.s16 	%p833, %rs555, 1;
	@%p833 bra 	$L__BB0_1943;
	setp.eq.s16 	%p835, %rs555, 0;
	@%p835 bra 	$L__BB0_1946;
	not.b32 	%r20636, %r2347;
	shr.u32 	%r20637, %r2349, 16;
	and.b32  	%r20638, %r20637, 15;
	add.s32 	%r20639, %r20638, 2;
	shf.r.wrap.b32 	%r20640, %r20636, %r20636, %r20639;
	add.s32 	%r56263, %r20640, %r56261;
	bra.uni 	$L__BB0_1947;
$L__BB0_1943:
	setp.eq.s16 	%p834, %rs555, 2;
	@%p834 bra 	$L__BB0_1945;
	and.b32  	%r20628, %r2349, 15;
	add.s32 	%r20629, %r20628, 2;
	shf.r.wrap.b32 	%r20630, %r2347, %r2347, %r20629;
	xor.b32  	%r56263, %r20630, %r56261;
	bra.uni 	$L__BB0_1947;
$L__BB0_1945:
	not.b32 	%r20631, %r2347;
	shr.u32 	%r20632, %r2349, 8;
	and.b32  	%r20633, %r20632, 15;
	add.s32 	%r20634, %r20633, 2;
	shf.r.wrap.b32 	%r20635, %r20631, %r20631, %r20634;
	and.b32  	%r56263, %r20635, %r56261;
	bra.uni 	$L__BB0_1947;
$L__BB0_1946:
	add.s32 	%r20641, %r2350, 2;
	shf.r.wrap.b32 	%r20642, %r2347, %r2347, %r20641;
	xor.b32  	%r56263, %r20642, %r56261;
$L__BB0_1947:
	add.s32 	%r20643, %r2357, %r56263;
	xor.b32  	%r2363, %r2347, %r20643;
	shr.u32 	%r20644, %r2347, 8;
	and.b32  	%r20645, %r20644, 31;
	mov.b32 	%r20646, 1;
	shl.b32 	%r20647, %r20646, %r20645;
	not.b32 	%r20648, %r20647;
	and.b32  	%r20649, %r2109, %r20648;
	or.b32  	%r20650, %r20647, %r2109;
	xor.b32  	%r20651, %r20647, %r2109;
	st.local.v4.u32 	[%rd12], {%r2109, %r20649, %r20650, %r20651};
	shl.b32 	%r20652, %r2347, 2;
	cvt.u64.u32 	%rd358, %r20652;
	and.b64  	%rd359, %rd358, 12;
	add.s64 	%rd360, %rd12, %rd359;
	ld.local.u32 	%r2364, [%rd360];
	shr.u32 	%r20653, %r2363, 4;
	xor.b32  	%r2365, %r20653, %r2363;
	shr.u32 	%r20654, %r2365, 24;
	and.b32  	%r2366, %r20654, 15;
	shf.r.wrap.b32 	%r20655, %r2363, %r2363, %r2366;
	xor.b32  	%r2367, %r20655, %r2351;
	shr.u32 	%r20656, %r2367, 16;
	xor.b32  	%r20657, %r20656, %r2367;
	shr.u32 	%r20658, %r20657, 12;
	shr.u32 	%r20659, %r20657, 4;
	shr.u32 	%r20660, %r20657, 8;
	xor.b32  	%r20661, %r20659, %r20658;
	xor.b32  	%r20662, %r20661, %r20660;
	xor.b32  	%r20663, %r20662, %r20657;
	shr.u32 	%r20664, %r20663, 2;
	xor.b32  	%r20665, %r20664, %r20663;
	cvt.u16.u32 	%rs558, %r20665;
	and.b16  	%rs557, %rs558, 3;
	setp.gt.s16 	%p836, %rs557, 1;
	@%p836 bra 	$L__BB0_1950;
	setp.eq.s16 	%p838, %rs557, 0;
	@%p838 bra 	$L__BB0_1953;
	not.b32 	%r20680, %r2363;
	shr.u32 	%r20681, %r2365, 16;
	and.b32  	%r20682, %r20681, 15;
	add.s32 	%r20683, %r20682, 1;
	shr.u32 	%r20684, %r20680, %r20683;
	xor.b32  	%r20685, %r20682, 31;
	shl.b32 	%r20686, %r20680, %r20685;
	or.b32  	%r20687, %r20684, %r20686;
	add.s32 	%r56264, %r20687, %r56262;
	bra.uni 	$L__BB0_1954;
$L__BB0_1950:
	setp.eq.s16 	%p837, %rs557, 2;
	@%p837 bra 	$L__BB0_1952;
	and.b32  	%r20666, %r2365, 15;
	add.s32 	%r20667, %r20666, 1;
	shr.u32 	%r20668, %r2363, %r20667;
	xor.b32  	%r20669, %r20666, 31;
	shl.b32 	%r20670, %r2363, %r20669;
	or.b32  	%r20671, %r20668, %r20670;
	xor.b32  	%r56264, %r20671, %r56262;
	bra.uni 	$L__BB0_1954;
$L__BB0_1952:
	not.b32 	%r20672, %r2363;
	shr.u32 	%r20673, %r2365, 8;
	and.b32  	%r20674, %r20673, 15;
	add.s32 	%r20675, %r20674, 1;
	shr.u32 	%r20676, %r20672, %r20675;
	xor.b32  	%r20677, %r20674, 31;
	shl.b32 	%r20678, %r20672, %r20677;
	or.b32  	%r20679, %r20676, %r20678;
	and.b32  	%r56264, %r20679, %r56262;
	bra.uni 	$L__BB0_1954;
$L__BB0_1953:
	add.s32 	%r20688, %r2366, 1;
	shr.u32 	%r20689, %r2363, %r20688;
	xor.b32  	%r20690, %r2366, 31;
	shl.b32 	%r20691, %r2363, %r20690;
	or.b32  	%r20692, %r20689, %r20691;
	xor.b32  	%r56264, %r20692, %r56262;
$L__BB0_1954:
	xor.b32  	%r2373, %r56264, %r2367;
	shr.u32 	%r20693, %r2373, 16;
	xor.b32  	%r20694, %r20693, %r2373;
	shr.u32 	%r20695, %r20694, 12;
	shr.u32 	%r20696, %r20694, 4;
	shr.u32 	%r20697, %r20694, 8;
	xor.b32  	%r20698, %r20696, %r20695;
	xor.b32  	%r20699, %r20698, %r20697;
	xor.b32  	%r20700, %r20699, %r20694;
	shr.u32 	%r20701, %r20700, 2;
	xor.b32  	%r20702, %r20701, %r20700;
	cvt.u16.u32 	%rs560, %r20702;
	and.b16  	%rs559, %rs560, 3;
	setp.gt.s16 	%p839, %rs559, 1;
	@%p839 bra 	$L__BB0_1957;
	setp.eq.s16 	%p841, %rs559, 0;
	@%p841 bra 	$L__BB0_1960;
	not.b32 	%r20711, %r2363;
	shr.u32 	%r20712, %r2365, 16;
	and.b32  	%r20713, %r20712, 15;
	add.s32 	%r20714, %r20713, 2;
	shf.r.wrap.b32 	%r20715, %r20711, %r20711, %r20714;
	add.s32 	%r56265, %r20715, %r56263;
	bra.uni 	$L__BB0_1961;
$L__BB0_1957:
	setp.eq.s16 	%p840, %rs559, 2;
	@%p840 bra 	$L__BB0_1959;
	and.b32  	%r20703, %r2365, 15;
	add.s32 	%r20704, %r20703, 2;
	shf.r.wrap.b32 	%r20705, %r2363, %r2363, %r20704;
	xor.b32  	%r56265, %r20705, %r56263;
	bra.uni 	$L__BB0_1961;
$L__BB0_1959:
	not.b32 	%r20706, %r2363;
	shr.u32 	%r20707, %r2365, 8;
	and.b32  	%r20708, %r20707, 15;
	add.s32 	%r20709, %r20708, 2;
	shf.r.wrap.b32 	%r20710, %r20706, %r20706, %r20709;
	and.b32  	%r56265, %r20710, %r56263;
	bra.uni 	$L__BB0_1961;
$L__BB0_1960:
	add.s32 	%r20716, %r2366, 2;
	shf.r.wrap.b32 	%r20717, %r2363, %r2363, %r20716;
	xor.b32  	%r56265, %r20717, %r56263;
$L__BB0_1961:
	add.s32 	%r20718, %r2373, %r56265;
	xor.b32  	%r2379, %r2363, %r20718;
	shr.u32 	%r20719, %r2363, 8;
	and.b32  	%r20720, %r20719, 31;
	mov.b32 	%r20721, 1;
	shl.b32 	%r20722, %r20721, %r20720;
	not.b32 	%r20723, %r20722;
	and.b32  	%r20724, %r2262, %r20723;
	or.b32  	%r20725, %r20722, %r2262;
	xor.b32  	%r20726, %r20722, %r2262;
	st.local.v4.u32 	[%rd11], {%r2262, %r20724, %r20725, %r20726};
	shl.b32 	%r20727, %r2363, 2;
	cvt.u64.u32 	%rd361, %r20727;
	and.b64  	%rd362, %rd361, 12;
	add.s64 	%rd363, %rd11, %rd362;
	ld.local.u32 	%r20728, [%rd363];
	or.b32  	%r20729, %r2364, %r2348;
	and.b32  	%r20730, %r20728, %r20729;
	and.b32  	%r20731, %r2364, %r2348;
	or.b32  	%r2384, %r20730, %r20731;
	shr.u32 	%r20732, %r2379, 4;
	xor.b32  	%r2385, %r20732, %r2379;
	shr.u32 	%r20733, %r2385, 24;
	and.b32  	%r2386, %r20733, 15;
	shf.r.wrap.b32 	%r20734, %r2379, %r2379, %r2386;
	xor.b32  	%r2387, %r20734, %r2367;
	shr.u32 	%r20735, %r2387, 16;
	xor.b32  	%r20736, %r20735, %r2387;
	shr.u32 	%r20737, %r20736, 12;
	shr.u32 	%r20738, %r20736, 4;
	shr.u32 	%r20739, %r20736, 8;
	xor.b32  	%r20740, %r20738, %r20737;
	xor.b32  	%r20741, %r20740, %r20739;
	xor.b32  	%r20742, %r20741, %r20736;
	shr.u32 	%r20743, %r20742, 2;
	xor.b32  	%r20744, %r20743, %r20742;
	cvt.u16.u32 	%rs562, %r20744;
	and.b16  	%rs561, %rs562, 3;
	setp.gt.s16 	%p842, %rs561, 1;
	@%p842 bra 	$L__BB0_1964;
	setp.eq.s16 	%p844, %rs561, 0;
	@%p844 bra 	$L__BB0_1967;
	not.b32 	%r20759, %r2379;
	shr.u32 	%r20760, %r2385, 16;
	and.b32  	%r20761, %r20760, 15;
	add.s32 	%r20762, %r20761, 1;
	shr.u32 	%r20763, %r20759, %r20762;
	xor.b32  	%r20764, %r20761, 31;
	shl.b32 	%r20765, %r20759, %r20764;
	or.b32  	%r20766, %r20763, %r20765;
	add.s32 	%r56266, %r20766, %r56264;
	bra.uni 	$L__BB0_1968;
$L__BB0_1964:
	setp.eq.s16 	%p843, %rs561, 2;
	@%p843 bra 	$L__BB0_1966;
	and.b32  	%r20745, %r2385, 15;
	add.s32 	%r20746, %r20745, 1;
	shr.u32 	%r20747, %r2379, %r20746;
	xor.b32  	%r20748, %r20745, 31;
	shl.b32 	%r20749, %r2379, %r20748;
	or.b32  	%r20750, %r20747, %r20749;
	xor.b32  	%r56266, %r20750, %r56264;
	bra.uni 	$L__BB0_1968;
$L__BB0_1966:
	not.b32 	%r20751, %r2379;
	shr.u32 	%r20752, %r2385, 8;
	and.b32  	%r20753, %r20752, 15;
	add.s32 	%r20754, %r20753, 1;
	shr.u32 	%r20755, %r20751, %r20754;
	xor.b32  	%r20756, %r20753, 31;
	shl.b32 	%r20757, %r20751, %r20756;
	or.b32  	%r20758, %r20755, %r20757;
	and.b32  	%r56266, %r20758, %r56264;
	bra.uni 	$L__BB0_1968;
$L__BB0_1967:
	add.s32 	%r20767, %r2386, 1;
	shr.u32 	%r20768, %r2379, %r20767;
	xor.b32  	%r20769, %r2386, 31;
	shl.b32 	%r20770, %r2379, %r20769;
	or.b32  	%r20771, %r20768, %r20770;
	xor.b32  	%r56266, %r20771, %r56264;
$L__BB0_1968:
	xor.b32  	%r2393, %r56266, %r2387;
	shr.u32 	%r20772, %r2393, 16;
	xor.b32  	%r20773, %r20772, %r2393;
	shr.u32 	%r20774, %r20773, 12;
	shr.u32 	%r20775, %r20773, 4;
	shr.u32 	%r20776, %r20773, 8;
	xor.b32  	%r20777, %r20775, %r20774;
	xor.b32  	%r20778, %r20777, %r20776;
	xor.b32  	%r20779, %r20778, %r20773;
	shr.u32 	%r20780, %r20779, 2;
	xor.b32  	%r20781, %r20780, %r20779;
	cvt.u16.u32 	%rs564, %r20781;
	and.b16  	%rs563, %rs564, 3;
	setp.gt.s16 	%p845, %rs563, 1;
	@%p845 bra 	$L__BB0_1971;
	setp.eq.s16 	%p847, %rs563, 0;
	@%p847 bra 	$L__BB0_1974;
	not.b32 	%r20790, %r2379;
	shr.u32 	%r20791, %r2385, 16;
	and.b32  	%r20792, %r20791, 15;
	add.s32 	%r20793, %r20792, 2;
	shf.r.wrap.b32 	%r20794, %r20790, %r20790, %r20793;
	add.s32 	%r56267, %r20794, %r56265;
	bra.uni 	$L__BB0_1975;
$L__BB0_1971:
	setp.eq.s16 	%p846, %rs563, 2;
	@%p846 bra 	$L__BB0_1973;
	and.b32  	%r20782, %r2385, 15;
	add.s32 	%r20783, %r20782, 2;
	shf.r.wrap.b32 	%r20784, %r2379, %r2379, %r20783;
	xor.b32  	%r56267, %r20784, %r56265;
	bra.uni 	$L__BB0_1975;
$L__BB0_1973:
	not.b32 	%r20785, %r2379;
	shr.u32 	%r20786, %r2385, 8;
	and.b32  	%r20787, %r20786, 15;
	add.s32 	%r20788, %r20787, 2;
	shf.r.wrap.b32 	%r20789, %r20785, %r20785, %r20788;
	and.b32  	%r56267, %r20789, %r56265;
	bra.uni 	$L__BB0_1975;
$L__BB0_1974:
	add.s32 	%r20795, %r2386, 2;
	shf.r.wrap.b32 	%r20796, %r2379, %r2379, %r20795;
	xor.b32  	%r56267, %r20796, %r56265;
$L__BB0_1975:
	add.s32 	%r20797, %r2393, %r56267;
	xor.b32  	%r2399, %r2379, %r20797;
	shr.u32 	%r20798, %r2379, 8;
	and.b32  	%r20799, %r20798, 31;
	mov.b32 	%r20800, 1;
	shl.b32 	%r20801, %r20800, %r20799;
	not.b32 	%r20802, %r20801;
	and.b32  	%r20803, %r2262, %r20802;
	or.b32  	%r20804, %r20801, %r2262;
	xor.b32  	%r20805, %r20801, %r2262;
	st.local.v4.u32 	[%rd10], {%r2262, %r20803, %r20804, %r20805};
	shl.b32 	%r20806, %r2379, 2;
	cvt.u64.u32 	%rd364, %r20806;
	and.b64  	%rd365, %rd364, 12;
	add.s64 	%rd366, %rd10, %rd365;
	ld.local.u32 	%r2400, [%rd366];
	shr.u32 	%r20807, %r2399, 4;
	xor.b32  	%r2401, %r20807, %r2399;
	shr.u32 	%r20808, %r2401, 24;
	and.b32  	%r2402, %r20808, 15;
	shf.r.wrap.b32 	%r20809, %r2399, %r2399, %r2402;
	xor.b32  	%r2403, %r20809, %r2387;
	shr.u32 	%r20810, %r2403, 16;
	xor.b32  	%r20811, %r20810, %r2403;
	shr.u32 	%r20812, %r20811, 12;
	shr.u32 	%r20813, %r20811, 4;
	shr.u32 	%r20814, %r20811, 8;
	xor.b32  	%r20815, %r20813, %r20812;
	xor.b32  	%r20816, %r20815, %r20814;
	xor.b32  	%r20817, %r20816, %r20811;
	shr.u32 	%r20818, %r20817, 2;
	xor.b32  	%r20819, %r20818, %r20817;
	cvt.u16.u32 	%rs566, %r20819;
	and.b16  	%rs565, %rs566, 3;
	setp.gt.s16 	%p848, %rs565, 1;
	@%p848 bra 	$L__BB0_1978;
	setp.eq.s16 	%p850, %rs565, 0;
	@%p850 bra 	$L__BB0_1981;
	not.b32 	%r20834, %r2399;
	shr.u32 	%r20835, %r2401, 16;
	and.b32  	%r20836, %r20835, 15;
	add.s32 	%r20837, %r20836, 1;
	shr.u32 	%r20838, %r20834, %r20837;
	xor.b32  	%r20839, %r20836, 31;
	shl.b32 	%r20840, %r20834, %r20839;
	or.b32  	%r20841, %r20838, %r20840;
	add.s32 	%r56268, %r20841, %r56266;
	bra.uni 	$L__BB0_1982;
$L__BB0_1978:
	setp.eq.s16 	%p849, %rs565, 2;
	@%p849 bra 	$L__BB0_1980;
	and.b32  	%r20820, %r2401, 15;
	add.s32 	%r20821, %r20820, 1;
	shr.u32 	%r20822, %r2399, %r20821;
	xor.b32  	%r20823, %r20820, 31;
	shl.b32 	%r20824, %r2399, %r20823;
	or.b32  	%r20825, %r20822, %r20824;
	xor.b32  	%r56268, %r20825, %r56266;
	bra.uni 	$L__BB0_1982;
$L__BB0_1980:
	not.b32 	%r20826, %r2399;
	shr.u32 	%r20827, %r2401, 8;
	and.b32  	%r20828, %r20827, 15;
	add.s32 	%r20829, %r20828, 1;
	shr.u32 	%r20830, %r20826, %r20829;
	xor.b32  	%r20831, %r20828, 31;
	shl.b32 	%r20832, %r20826, %r20831;
	or.b32  	%r20833, %r20830, %r20832;
	and.b32  	%r56268, %r20833, %r56266;
	bra.uni 	$L__BB0_1982;
$L__BB0_1981:
	add.s32 	%r20842, %r2402, 1;
	shr.u32 	%r20843, %r2399, %r20842;
	xor.b32  	%r20844, %r2402, 31;
	shl.b32 	%r20845, %r2399, %r20844;
	or.b32  	%r20846, %r20843, %r20845;
	xor.b32  	%r56268, %r20846, %r56266;
$L__BB0_1982:
	xor.b32  	%r2409, %r56268, %r2403;
	shr.u32 	%r20847, %r2409, 16;
	xor.b32  	%r20848, %r20847, %r2409;
	shr.u32 	%r20849, %r20848, 12;
	shr.u32 	%r20850, %r20848, 4;
	shr.u32 	%r20851, %r20848, 8;
	xor.b32  	%r20852, %r20850, %r20849;
	xor.b32  	%r20853, %r20852, %r20851;
	xor.b32  	%r20854, %r20853, %r20848;
	shr.u32 	%r20855, %r20854, 2;
	xor.b32  	%r20856, %r20855, %r20854;
	cvt.u16.u32 	%rs568, %r20856;
	and.b16  	%rs567, %rs568, 3;
	setp.gt.s16 	%p851, %rs567, 1;
	@%p851 bra 	$L__BB0_1985;
	setp.eq.s16 	%p853, %rs567, 0;
	@%p853 bra 	$L__BB0_1988;
	not.b32 	%r20865, %r2399;
	shr.u32 	%r20866, %r2401, 16;
	and.b32  	%r20867, %r20866, 15;
	add.s32 	%r20868, %r20867, 2;
	shf.r.wrap.b32 	%r20869, %r20865, %r20865, %r20868;
	add.s32 	%r56269, %r20869, %r56267;
	bra.uni 	$L__BB0_1989;
$L__BB0_1985:
	setp.eq.s16 	%p852, %rs567, 2;
	@%p852 bra 	$L__BB0_1987;
	and.b32  	%r20857, %r2401, 15;
	add.s32 	%r20858, %r20857, 2;
	shf.r.wrap.b32 	%r20859, %r2399, %r2399, %r20858;
	xor.b32  	%r56269, %r20859, %r56267;
	bra.uni 	$L__BB0_1989;
$L__BB0_1987:
	not.b32 	%r20860, %r2399;
	shr.u32 	%r20861, %r2401, 8;
	and.b32  	%r20862, %r20861, 15;
	add.s32 	%r20863, %r20862, 2;
	shf.r.wrap.b32 	%r20864, %r20860, %r20860, %r20863;
	and.b32  	%r56269, %r20864, %r56267;
	bra.uni 	$L__BB0_1989;
$L__BB0_1988:
	add.s32 	%r20870, %r2402, 2;
	shf.r.wrap.b32 	%r20871, %r2399, %r2399, %r20870;
	xor.b32  	%r56269, %r20871, %r56267;
$L__BB0_1989:
	add.s32 	%r20872, %r2409, %r56269;
	xor.b32  	%r20873, %r2399, %r20872;
	shr.u32 	%r20874, %r2399, 8;
	and.b32  	%r20875, %r20874, 31;
	mov.b32 	%r20876, 1;
	shl.b32 	%r20877, %r20876, %r20875;
	not.b32 	%r20878, %r20877;
	and.b32  	%r20879, %r2332, %r20878;
	or.b32  	%r20880, %r20877, %r2332;
	xor.b32  	%r20881, %r20877, %r2332;
	st.local.v4.u32 	[%rd9], {%r2332, %r20879, %r20880, %r20881};
	shl.b32 	%r20882, %r2399, 2;
	cvt.u64.u32 	%rd367, %r20882;
	and.b64  	%rd368, %rd367, 12;
	add.s64 	%rd369, %rd9, %rd368;
	ld.local.u32 	%r20883, [%rd369];
	add.s32 	%r20884, %r2384, %r2332;
	shf.l.wrap.b32 	%r20885, %r2400, %r2400, 10;
	shf.l.wrap.b32 	%r20886, %r2400, %r2400, 19;
	shf.l.wrap.b32 	%r20887, %r2400, %r2400, 30;
	xor.b32  	%r20888, %r20887, %r20886;
	xor.b32  	%r20889, %r20888, %r20885;
	add.s32 	%r2415, %r20884, %r20889;
	add.s32 	%r2416, %r1803, %r20883;
	xor.b32  	%r20890, %r1956, %r20873;
	xor.b32  	%r2417, %r20890, %r1957;
	shr.u32 	%r20891, %r2417, 4;
	xor.b32  	%r2418, %r20891, %r2417;
	shr.u32 	%r20892, %r2418, 24;
	and.b32  	%r2419, %r20892, 15;
	shf.r.wrap.b32 	%r20893, %r2417, %r2417, %r2419;
	xor.b32  	%r2420, %r20893, %r2403;
	shr.u32 	%r20894, %r2420, 16;
	xor.b32  	%r20895, %r20894, %r2420;
	shr.u32 	%r20896, %r20895, 12;
	shr.u32 	%r20897, %r20895, 4;
	shr.u32 	%r20898, %r20895, 8;
	xor.b32  	%r20899, %r20897, %r20896;
	xor.b32  	%r20900, %r20899, %r20898;
	xor.b32  	%r20901, %r20900, %r20895;
	shr.u32 	%r20902, %r20901, 2;
	xor.b32  	%r20903, %r20902, %r20901;
	cvt.u16.u32 	%rs570, %r20903;
	and.b16  	%rs569, %rs570, 3;
	setp.gt.s16 	%p854, %rs569, 1;
	@%p854 bra 	$L__BB0_1992;
	setp.eq.s16 	%p856, %rs569, 0;
	@%p856 bra 	$L__BB0_1995;
	not.b32 	%r20918, %r2417;
	shr.u32 	%r20919, %r2418, 16;
	and.b32  	%r20920, %r20919, 15;
	add.s32 	%r20921, %r20920, 1;
	shr.u32 	%r20922, %r20918, %r20921;
	xor.b32  	%r20923, %r20920, 31;
	shl.b32 	%r20924, %r20918, %r20923;
	or.b32  	%r20925, %r20922, %r20924;
	add.s32 	%r56270, %r20925, %r56268;
	bra.uni 	$L__BB0_1996;
$L__BB0_1992:
	setp.eq.s16 	%p855, %rs569, 2;
	@%p855 bra 	$L__BB0_1994;
	and.b32  	%r20904, %r2418, 15;
	add.s32 	%r20905, %r20904, 1;
	shr.u32 	%r20906, %r2417, %r20905;
	xor.b32  	%r20907, %r20904, 31;
	shl.b32 	%r20908, %r2417, %r20907;
	or.b32  	%r20909, %r20906, %r20908;
	xor.b32  	%r56270, %r20909, %r56268;
	bra.uni 	$L__BB0_1996;
$L__BB0_1994:
	not.b32 	%r20910, %r2417;
	shr.u32 	%r20911, %r2418, 8;
	and.b32  	%r20912, %r20911, 15;
	add.s32 	%r20913, %r20912, 1;
	shr.u32 	%r20914, %r20910, %r20913;
	xor.b32  	%r20915, %r20912, 31;
	shl.b32 	%r20916, %r20910, %r20915;
	or.b32  	%r20917, %r20914, %r20916;
	and.b32  	%r56270, %r20917, %r56268;
	bra.uni 	$L__BB0_1996;
$L__BB0_1995:
	add.s32 	%r20926, %r2419, 1;
	shr.u32 	%r20927, %r2417, %r20926;
	xor.b32  	%r20928, %r2419, 31;
	shl.b32 	%r20929, %r2417, %r20928;
	or.b32  	%r20930, %r20927, %r20929;
	xor.b32  	%r56270, %r20930, %r56268;
$L__BB0_1996:
	xor.b32  	%r2426, %r56270, %r2420;
	shr.u32 	%r20931, %r2426, 16;
	xor.b32  	%r20932, %r20931, %r2426;
	shr.u32 	%r20933, %r20932, 12;
	shr.u32 	%r20934, %r20932, 4;
	shr.u32 	%r20935, %r20932, 8;
	xor.b32  	%r20936, %r20934, %r20933;
	xor.b32  	%r20937, %r20936, %r20935;
	xor.b32  	%r20938, %r20937, %r20932;
	shr.u32 	%r20939, %r20938, 2;
	xor.b32  	%r20940, %r20939, %r20938;
	cvt.u16.u32 	%rs572, %r20940;
	and.b16  	%rs571, %rs572, 3;
	setp.gt.s16 	%p857, %rs571, 1;
	@%p857 bra 	$L__BB0_1999;
	setp.eq.s16 	%p859, %rs571, 0;
	@%p859 bra 	$L__BB0_2002;
	not.b32 	%r20949, %r2417;
	shr.u32 	%r20950, %r2418, 16;
	and.b32  	%r20951, %r20950, 15;
	add.s32 	%r20952, %r20951, 2;
	shf.r.wrap.b32 	%r20953, %r20949, %r20949, %r20952;
	add.s32 	%r56271, %r20953, %r56269;
	bra.uni 	$L__BB0_2003;
$L__BB0_1999:
	setp.eq.s16 	%p858, %rs571, 2;
	@%p858 bra 	$L__BB0_2001;
	and.b32  	%r20941, %r2418, 15;
	add.s32 	%r20942, %r20941, 2;
	shf.r.wrap.b32 	%r20943, %r2417, %r2417, %r20942;
	xor.b32  	%r56271, %r20943, %r56269;
	bra.uni 	$L__BB0_2003;
$L__BB0_2001:
	not.b32 	%r20944, %r2417;
	shr.u32 	%r20945, %r2418, 8;
	and.b32  	%r20946, %r20945, 15;
	add.s32 	%r20947, %r20946, 2;
	shf.r.wrap.b32 	%r20948, %r20944, %r20944, %r20947;
	and.b32  	%r56271, %r20948, %r56269;
	bra.uni 	$L__BB0_2003;
$L__BB0_2002:
	add.s32 	%r20954, %r2419, 2;
	shf.r.wrap.b32 	%r20955, %r2417, %r2417, %r20954;
	xor.b32  	%r56271, %r20955, %r56269;
$L__BB0_2003:
	add.s32 	%r20956, %r2426, %r56271;
	xor.b32  	%r2432, %r2417, %r20956;
	ld.const.u32 	%r2433, [hefty_gpu_constantTable+56];
	shr.u32 	%r20957, %r2432, 4;
	xor.b32  	%r2434, %r20957, %r2432;
	shr.u32 	%r20958, %r2434, 24;
	and.b32  	%r2435, %r20958, 15;
	shf.r.wrap.b32 	%r20959, %r2432, %r2432, %r2435;
	xor.b32  	%r2436, %r20959, %r2420;
	shr.u32 	%r20960, %r2436, 16;
	xor.b32  	%r20961, %r20960, %r2436;
	shr.u32 	%r20962, %r20961, 12;
	shr.u32 	%r20963, %r20961, 4;
	shr.u32 	%r20964, %r20961, 8;
	xor.b32  	%r20965, %r20963, %r20962;
	xor.b32  	%r20966, %r20965, %r20964;
	xor.b32  	%r20967, %r20966, %r20961;
	shr.u32 	%r20968, %r20967, 2;
	xor.b32  	%r20969, %r20968, %r20967;
	cvt.u16.u32 	%rs574, %r20969;
	and.b16  	%rs573, %rs574, 3;
	setp.gt.s16 	%p860, %rs573, 1;
	@%p860 bra 	$L__BB0_2006;
	setp.eq.s16 	%p862, %rs573, 0;
	@%p862 bra 	$L__BB0_2009;
	not.b32 	%r20984, %r2432;
	shr.u32 	%r20985, %r2434, 16;
	and.b32  	%r20986, %r20985, 15;
	add.s32 	%r20987, %r20986, 1;
	shr.u32 	%r20988, %r20984, %r20987;
	xor.b32  	%r20989, %r20986, 31;
	shl.b32 	%r20990, %r20984, %r20989;
	or.b32  	%r20991, %r20988, %r20990;
	add.s32 	%r56272, %r20991, %r56270;
	bra.uni 	$L__BB0_2010;
$L__BB0_2006:
	setp.eq.s16 	%p861, %rs573, 2;
	@%p861 bra 	$L__BB0_2008;
	and.b32  	%r20970, %r2434, 15;
	add.s32 	%r20971, %r20970, 1;
	shr.u32 	%r20972, %r2432, %r20971;
	xor.b32  	%r20973, %r20970, 31;
	shl.b32 	%r20974, %r2432, %r20973;
	or.b32  	%r20975, %r20972, %r20974;
	xor.b32  	%r56272, %r20975, %r56270;
	bra.uni 	$L__BB0_2010;
$L__BB0_2008:
	not.b32 	%r20976, %r2432;
	shr.u32 	%r20977, %r2434, 8;
	and.b32  	%r20978, %r20977, 15;
	add.s32 	%r20979, %r20978, 1;
	shr.u32 	%r20980, %r20976, %r20979;
	xor.b32  	%r20981, %r20978, 31;
	shl.b32 	%r20982, %r20976, %r20981;
	or.b32  	%r20983, %r20980, %r20982;
	and.b32  	%r56272, %r20983, %r56270;
	bra.uni 	$L__BB0_2010;
$L__BB0_2009:
	add.s32 	%r20992, %r2435, 1;
	shr.u32 	%r20993, %r2432, %r20992;
	xor.b32  	%r20994, %r2435, 31;
	shl.b32 	%r20995, %r2432, %r20994;
	or.b32  	%r20996, %r20993, %r20995;
	xor.b32  	%r56272, %r20996, %r56270;
$L__BB0_2010:
	xor.b32  	%r2442, %r56272, %r2436;
	shr.u32 	%r20997, %r2442, 16;
	xor.b32  	%r20998, %r20997, %r2442;
	shr.u32 	%r20999, %r20998, 12;
	shr.u32 	%r21000, %r20998, 4;
	shr.u32 	%r21001, %r20998, 8;
	xor.b32  	%r21002, %r21000, %r20999;
	xor.b32  	%r21003, %r21002, %r21001;
	xor.b32  	%r21004, %r21003, %r20998;
	shr.u32 	%r21005, %r21004, 2;
	xor.b32  	%r21006, %r21005, %r21004;
	cvt.u16.u32 	%rs576, %r21006;
	and.b16  	%rs575, %rs576, 3;
	setp.gt.s16 	%p863, %rs575, 1;
	@%p863 bra 	$L__BB0_2013;
	setp.eq.s16 	%p865, %rs575, 0;
	@%p865 bra 	$L__BB0_2016;
	not.b32 	%r21015, %r2432;
	shr.u32 	%r21016, %r2434, 16;
	and.b32  	%r21017, %r21016, 15;
	add.s32 	%r21018, %r21017, 2;
	shf.r.wrap.b32 	%r21019, %r21015, %r21015, %r21018;
	add.s32 	%r56273, %r21019, %r56271;
	bra.uni 	$L__BB0_2017;
$L__BB0_2013:
	setp.eq.s16 	%p864, %rs575, 2;
	@%p864 bra 	$L__BB0_2015;
	and.b32  	%r21007, %r2434, 15;
	add.s32 	%r21008, %r21007, 2;
	shf.r.wrap.b32 	%r21009, %r2432, %r2432, %r21008;
	xor.b32  	%r56273, %r21009, %r56271;
	bra.uni 	$L__BB0_2017;
$L__BB0_2015:
	not.b32 	%r21010, %r2432;
	shr.u32 	%r21011, %r2434, 8;
	and.b32  	%r21012, %r21011, 15;
	add.s32 	%r21013, %r21012, 2;
	shf.r.wrap.b32 	%r21014, %r21010, %r21010, %r21013;
	and.b32  	%r56273, %r21014, %r56271;
	bra.uni 	$L__BB0_2017;
$L__BB0_2016:
	add.s32 	%r21020, %r2435, 2;
	shf.r.wrap.b32 	%r21021, %r2432, %r2432, %r21020;
	xor.b32  	%r56273, %r21021, %r56271;
$L__BB0_2017:
	add.s32 	%r21022, %r2442, %r56273;
	xor.b32  	%r2448, %r2432, %r21022;
	shr.u32 	%r21023, %r2432, 8;
	and.b32  	%r21024, %r21023, 31;
	mov.b32 	%r21025, 1;
	shl.b32 	%r21026, %r21025, %r21024;
	not.b32 	%r21027, %r21026;
	and.b32  	%r21028, %r2110, %r21027;
	or.b32  	%r21029, %r21026, %r2110;
	xor.b32  	%r21030, %r21026, %r2110;
	st.local.v4.u32 	[%rd16], {%r2110, %r21028, %r21029, %r21030};
	shl.b32 	%r21031, %r2432, 2;
	cvt.u64.u32 	%rd370, %r21031;
	and.b64  	%rd371, %rd370, 12;
	add.s64 	%rd372, %rd16, %rd371;
	ld.local.u32 	%r2449, [%rd372];
	shr.u32 	%r21032, %r2448, 4;
	xor.b32  	%r2450, %r21032, %r2448;
	shr.u32 	%r21033, %r2450, 24;
	and.b32  	%r2451, %r21033, 15;
	shf.r.wrap.b32 	%r21034, %r2448, %r2448, %r2451;
	xor.b32  	%r2452, %r21034, %r2436;
	shr.u32 	%r21035, %r2452, 16;
	xor.b32  	%r21036, %r21035, %r2452;
	shr.u32 	%r21037, %r21036, 12;
	shr.u32 	%r21038, %r21036, 4;
	shr.u32 	%r21039, %r21036, 8;
	xor.b32  	%r21040, %r21038, %r21037;
	xor.b32  	%r21041, %r21040, %r21039;
	xor.b32  	%r21042, %r21041, %r21036;
	shr.u32 	%r21043, %r21042, 2;
	xor.b32  	%r21044, %r21043, %r21042;
	cvt.u16.u32 	%rs578, %r21044;
	and.b16  	%rs577, %rs578, 3;
	setp.gt.s16 	%p866, %rs577, 1;
	@%p866 bra 	$L__BB0_2020;
	setp.eq.s16 	%p868, %rs577, 0;
	@%p868 bra 	$L__BB0_2023;
	not.b32 	%r21059, %r2448;
	shr.u32 	%r21060, %r2450, 16;
	and.b32  	%r21061, %r21060, 15;
	add.s32 	%r21062, %r21061, 1;
	shr.u32 	%r21063, %r21059, %r21062;
	xor.b32  	%r21064, %r21061, 31;
	shl.b32 	%r21065, %r21059, %r21064;
	or.b32  	%r21066, %r21063, %r21065;
	add.s32 	%r56274, %r21066, %r56272;
	bra.uni 	$L__BB0_2024;
$L__BB0_2020:
	setp.eq.s16 	%p867, %rs577, 2;
	@%p867 bra 	$L__BB0_2022;
	and.b32  	%r21045, %r2450, 15;
	add.s32 	%r21046, %r21045, 1;
	shr.u32 	%r21047, %r2448, %r21046;
	xor.b32  	%r21048, %r21045, 31;
	shl.b32 	%r21049, %r2448, %r21048;
	or.b32  	%r21050, %r21047, %r21049;
	xor.b32  	%r56274, %r21050, %r56272;
	bra.uni 	$L__BB0_2024;
$L__BB0_2022:
	not.b32 	%r21051, %r2448;
	shr.u32 	%r21052, %r2450, 8;
	and.b32  	%r21053, %r21052, 15;
	add.s32 	%r21054, %r21053, 1;
	shr.u32 	%r21055, %r21051, %r21054;
	xor.b32  	%r21056, %r21053, 31;
	shl.b32 	%r21057, %r21051, %r21056;
	or.b32  	%r21058, %r21055, %r21057;
	and.b32  	%r56274, %r21058, %r56272;
	bra.uni 	$L__BB0_2024;
$L__BB0_2023:
	add.s32 	%r21067, %r2451, 1;
	shr.u32 	%r21068, %r2448, %r21067;
	xor.b32  	%r21069, %r2451, 31;
	shl.b32 	%r21070, %r2448, %r21069;
	or.b32  	%r21071, %r21068, %r21070;
	xor.b32  	%r56274, %r21071, %r56272;
$L__BB0_2024:
	xor.b32  	%r2458, %r56274, %r2452;
	shr.u32 	%r21072, %r2458, 16;
	xor.b32  	%r21073, %r21072, %r2458;
	shr.u32 	%r21074, %r21073, 12;
	shr.u32 	%r21075, %r21073, 4;
	shr.u32 	%r21076, %r21073, 8;
	xor.b32  	%r21077, %r21075, %r21074;
	xor.b32  	%r21078, %r21077, %r21076;
	xor.b32  	%r21079, %r21078, %r21073;
	shr.u32 	%r21080, %r21079, 2;
	xor.b32  	%r21081, %r21080, %r21079;
	cvt.u16.u32 	%rs580, %r21081;
	and.b16  	%rs579, %rs580, 3;
	setp.gt.s16 	%p869, %rs579, 1;
	@%p869 bra 	$L__BB0_2027;
	setp.eq.s16 	%p871, %rs579, 0;
	@%p871 bra 	$L__BB0_2030;
	not.b32 	%r21090, %r2448;
	shr.u32 	%r21091, %r2450, 16;
	and.b32  	%r21092, %r21091, 15;
	add.s32 	%r21093, %r21092, 2;
	shf.r.wrap.b32 	%r21094, %r21090, %r21090, %r21093;
	add.s32 	%r56275, %r21094, %r56273;
	bra.uni 	$L__BB0_2031;
$L__BB0_2027:
	setp.eq.s16 	%p870, %rs579, 2;
	@%p870 bra 	$L__BB0_2029;
	and.b32  	%r21082, %r2450, 15;
	add.s32 	%r21083, %r21082, 2;
	shf.r.wrap.b32 	%r21084, %r2448, %r2448, %r21083;
	xor.b32  	%r56275, %r21084, %r56273;
	bra.uni 	$L__BB0_2031;
$L__BB0_2029:
	not.b32 	%r21085, %r2448;
	shr.u32 	%r21086, %r2450, 8;
	and.b32  	%r21087, %r21086, 15;
	add.s32 	%r21088, %r21087, 2;
	shf.r.wrap.b32 	%r21089, %r21085, %r21085, %r21088;
	and.b32  	%r56275, %r21089, %r56273;
	bra.uni 	$L__BB0_2031;
$L__BB0_2030:
	add.s32 	%r21095, %r2451, 2;
	shf.r.wrap.b32 	%r21096, %r2448, %r2448, %r21095;
	xor.b32  	%r56275, %r21096, %r56273;
$L__BB0_2031:
	add.s32 	%r21097, %r2458, %r56275;
	xor.b32  	%r2464, %r2448, %r21097;
	shr.u32 	%r21098, %r2448, 8;
	and.b32  	%r21099, %r21098, 31;
	mov.b32 	%r21100, 1;
	shl.b32 	%r21101, %r21100, %r21099;
	not.b32 	%r21102, %r21101;
	and.b32  	%r21103, %r2263, %r21102;
	or.b32  	%r21104, %r21101, %r2263;
	xor.b32  	%r21105, %r21101, %r2263;
	st.local.v4.u32 	[%rd15], {%r2263, %r21103, %r21104, %r21105};
	shl.b32 	%r21106, %r2448, 2;
	cvt.u64.u32 	%rd373, %r21106;
	and.b64  	%rd374, %rd373, 12;
	add.s64 	%rd375, %rd15, %rd374;
	ld.local.u32 	%r21107, [%rd375];
	xor.b32  	%r21108, %r21107, %r2449;
	and.b32  	%r21109, %r2416, %r21108;
	xor.b32  	%r2465, %r21109, %r2449;
	shr.u32 	%r21110, %r2464, 4;
	xor.b32  	%r2466, %r21110, %r2464;
	shr.u32 	%r21111, %r2466, 24;
	and.b32  	%r2467, %r21111, 15;
	shf.r.wrap.b32 	%r21112, %r2464, %r2464, %r2467;
	xor.b32  	%r2468, %r21112, %r2452;
	shr.u32 	%r21113, %r2468, 16;
	xor.b32  	%r21114, %r21113, %r2468;
	shr.u32 	%r21115, %r21114, 12;
	shr.u32 	%r21116, %r21114, 4;
	shr.u32 	%r21117, %r21114, 8;
	xor.b32  	%r21118, %r21116, %r21115;
	xor.b32  	%r21119, %r21118, %r21117;
	xor.b32  	%r21120, %r21119, %r21114;
	shr.u32 	%r21121, %r21120, 2;
	xor.b32  	%r21122, %r21121, %r21120;
	cvt.u16.u32 	%rs582, %r21122;
	and.b16  	%rs581, %rs582, 3;
	setp.gt.s16 	%p872, %rs581, 1;
	@%p872 bra 	$L__BB0_2034;
	setp.eq.s16 	%p874, %rs581, 0;
	@%p874 bra 	$L__BB0_2037;
	not.b32 	%r21137, %r2464;
	shr.u32 	%r21138, %r2466, 16;
	and.b32  	%r21139, %r21138, 15;
	add.s32 	%r21140, %r21139, 1;
	shr.u32 	%r21141, %r21137, %r21140;
	xor.b32  	%r21142, %r21139, 31;
	shl.b32 	%r21143, %r21137, %r21142;
	or.b32  	%r21144, %r21141, %r21143;
	add.s32 	%r56276, %r21144, %r56274;
	bra.uni 	$L__BB0_2038;
$L__BB0_2034:
	setp.eq.s16 	%p873, %rs581, 2;
	@%p873 bra 	$L__BB0_2036;
	and.b32  	%r21123, %r2466, 15;
	add.s32 	%r21124, %r21123, 1;
	shr.u32 	%r21125, %r2464, %r21124;
	xor.b32  	%r21126, %r21123, 31;
	shl.b32 	%r21127, %r2464, %r21126;
	or.b32  	%r21128, %r21125, %r21127;
	xor.b32  	%r56276, %r21128, %r56274;
	bra.uni 	$L__BB0_2038;
$L__BB0_2036:
	not.b32 	%r21129, %r2464;
	shr.u32 	%r21130, %r2466, 8;
	and.b32  	%r21131, %r21130, 15;
	add.s32 	%r21132, %r21131, 1;
	shr.u32 	%r21133, %r21129, %r21132;
	xor.b32  	%r21134, %r21131, 31;
	shl.b32 	%r21135, %r21129, %r21134;
	or.b32  	%r21136, %r21133, %r21135;
	and.b32  	%r56276, %r21136, %r56274;
	bra.uni 	$L__BB0_2038;
$L__BB0_2037:
	add.s32 	%r21145, %r2467, 1;
	shr.u32 	%r21146, %r2464, %r21145;
	xor.b32  	%r21147, %r2467, 31;
	shl.b32 	%r21148, %r2464, %r21147;
	or.b32  	%r21149, %r21146, %r21148;
	xor.b32  	%r56276, %r21149, %r56274;
$L__BB0_2038:
	xor.b32  	%r2474, %r56276, %r2468;
	shr.u32 	%r21150, %r2474, 16;
	xor.b32  	%r21151, %r21150, %r2474;
	shr.u32 	%r21152, %r21151, 12;
	shr.u32 	%r21153, %r21151, 4;
	shr.u32 	%r21154, %r21151, 8;
	xor.b32  	%r21155, %r21153, %r21152;
	xor.b32  	%r21156, %r21155, %r21154;
	xor.b32  	%r21157, %r21156, %r21151;
	shr.u32 	%r21158, %r21157, 2;
	xor.b32  	%r21159, %r21158, %r21157;
	cvt.u16.u32 	%rs584, %r21159;
	and.b16  	%rs583, %rs584, 3;
	setp.gt.s16 	%p875, %rs583, 1;
	@%p875 bra 	$L__BB0_2041;
	setp.eq.s16 	%p877, %rs583, 0;
	@%p877 bra 	$L__BB0_2044;
	not.b32 	%r21168, %r2464;
	shr.u32 	%r21169, %r2466, 16;
	and.b32  	%r21170, %r21169, 15;
	add.s32 	%r21171, %r21170, 2;
	shf.r.wrap.b32 	%r21172, %r21168, %r21168, %r21171;
	add.s32 	%r56277, %r21172, %r56275;
	bra.uni 	$L__BB0_2045;
$L__BB0_2041:
	setp.eq.s16 	%p876, %rs583, 2;
	@%p876 bra 	$L__BB0_2043;
	and.b32  	%r21160, %r2466, 15;
	add.s32 	%r21161, %r21160, 2;
	shf.r.wrap.b32 	%r21162, %r2464, %r2464, %r21161;
	xor.b32  	%r56277, %r21162, %r56275;
	bra.uni 	$L__BB0_2045;
$L__BB0_2043:
	not.b32 	%r21163, %r2464;
	shr.u32 	%r21164, %r2466, 8;
	and.b32  	%r21165, %r21164, 15;
	add.s32 	%r21166, %r21165, 2;
	shf.r.wrap.b32 	%r21167, %r21163, %r21163, %r21166;
	and.b32  	%r56277, %r21167, %r56275;
	bra.uni 	$L__BB0_2045;
$L__BB0_2044:
	add.s32 	%r21173, %r2467, 2;
	shf.r.wrap.b32 	%r21174, %r2464, %r2464, %r21173;
	xor.b32  	%r56277, %r21174, %r56275;
$L__BB0_2045:
	add.s32 	%r21175, %r2474, %r56277;
	xor.b32  	%r2480, %r2464, %r21175;
	shr.u32 	%r21176, %r2464, 8;
	and.b32  	%r21177, %r21176, 31;
	mov.b32 	%r21178, 1;
	shl.b32 	%r21179, %r21178, %r21177;
	not.b32 	%r21180, %r21179;
	and.b32  	%r21181, %r2416, %r21180;
	or.b32  	%r21182, %r21179, %r2416;
	xor.b32  	%r21183, %r21179, %r2416;
	st.local.v4.u32 	[%rd14], {%r2416, %r21181, %r21182, %r21183};
	shl.b32 	%r21184, %r2464, 2;
	cvt.u64.u32 	%rd376, %r21184;
	and.b64  	%rd377, %rd376, 12;
	add.s64 	%rd378, %rd14, %rd377;
	ld.local.u32 	%r21185, [%rd378];
	shf.l.wrap.b32 	%r21186, %r21185, %r21185, 26;
	shf.l.wrap.b32 	%r21187, %r21185, %r21185, 21;
	xor.b32  	%r21188, %r21186, %r21187;
	shf.l.wrap.b32 	%r21189, %r21185, %r21185, 7;
	xor.b32  	%r21190, %r21188, %r21189;
	ld.const.u32 	%r21191, [hefty_gpu_blockHeader+56];
	add.s32 	%r21192, %r2433, %r21191;
	add.s32 	%r21193, %r21192, %r1957;
	add.s32 	%r21194, %r21193, %r2465;
	add.s32 	%r2485, %r21194, %r21190;
	shr.u32 	%r21195, %r2480, 4;
	xor.b32  	%r2486, %r21195, %r2480;
	shr.u32 	%r21196, %r2486, 24;
	and.b32  	%r2487, %r21196, 15;
	shf.r.wrap.b32 	%r21197, %r2480, %r2480, %r2487;
	xor.b32  	%r2488, %r21197, %r2468;
	shr.u32 	%r21198, %r2488, 16;
	xor.b32  	%r21199, %r21198, %r2488;
	shr.u32 	%r21200, %r21199, 12;
	shr.u32 	%r21201, %r21199, 4;
	shr.u32 	%r21202, %r21199, 8;
	xor.b32  	%r21203, %r21201, %r21200;
	xor.b32  	%r21204, %r21203, %r21202;
	xor.b32  	%r21205, %r21204, %r21199;
	shr.u32 	%r21206, %r21205, 2;
	xor.b32  	%r21207, %r21206, %r21205;
	cvt.u16.u32 	%rs586, %r21207;
	and.b16  	%rs585, %rs586, 3;
	setp.gt.s16 	%p878, %rs585, 1;
	@%p878 bra 	$L__BB0_2048;
	setp.eq.s16 	%p880, %rs585, 0;
	@%p880 bra 	$L__BB0_2051;
	not.b32 	%r21222, %r2480;
	shr.u32 	%r21223, %r2486, 16;
	and.b32  	%r21224, %r21223, 15;
	add.s32 	%r21225, %r21224, 1;
	shr.u32 	%r21226, %r21222, %r21225;
	xor.b32  	%r21227, %r21224, 31;
	shl.b32 	%r21228, %r21222, %r21227;
	or.b32  	%r21229, %r21226, %r21228;
	add.s32 	%r56278, %r21229, %r56276;
	bra.uni 	$L__BB0_2052;
$L__BB0_2048:
	setp.eq.s16 	%p879, %rs585, 2;
	@%p879 bra 	$L__BB0_2050;
	and.b32  	%r21208, %r2486, 15;
	add.s32 	%r21209, %r21208, 1;
	shr.u32 	%r21210, %r2480, %r21209;
	xor.b32  	%r21211, %r21208, 31;
	shl.b32 	%r21212, %r2480, %r21211;
	or.b32  	%r21213, %r21210, %r21212;
	xor.b32  	%r56278, %r21213, %r56276;
	bra.uni 	$L__BB0_2052;
$L__BB0_2050:
	not.b32 	%r21214, %r2480;
	shr.u32 	%r21215, %r2486, 8;
	and.b32  	%r21216, %r21215, 15;
	add.s32 	%r21217, %r21216, 1;
	shr.u32 	%r21218, %r21214, %r21217;
	xor.b32  	%r21219, %r21216, 31;
	shl.b32 	%r21220, %r21214, %r21219;
	or.b32  	%r21221, %r21218, %r21220;
	and.b32  	%r56278, %r21221, %r56276;
	bra.uni 	$L__BB0_2052;
$L__BB0_2051:
	add.s32 	%r21230, %r2487, 1;
	shr.u32 	%r21231, %r2480, %r21230;
	xor.b32  	%r21232, %r2487, 31;
	shl.b32 	%r21233, %r2480, %r21232;
	or.b32  	%r21234, %r21231, %r21233;
	xor.b32  	%r56278, %r21234, %r56276;
$L__BB0_2052:
	xor.b32  	%r2494, %r56278, %r2488;
	shr.u32 	%r21235, %r2494, 16;
	xor.b32  	%r21236, %r21235, %r2494;
	shr.u32 	%r21237, %r21236, 12;
	shr.u32 	%r21238, %r21236, 4;
	shr.u32 	%r21239, %r21236, 8;
	xor.b32  	%r21240, %r21238, %r21237;
	xor.b32  	%r21241, %r21240, %r21239;
	xor.b32  	%r21242, %r21241, %r21236;
	shr.u32 	%r21243, %r21242, 2;
	xor.b32  	%r21244, %r21243, %r21242;
	cvt.u16.u32 	%rs588, %r21244;
	and.b16  	%rs587, %rs588, 3;
	setp.gt.s16 	%p881, %rs587, 1;
	@%p881 bra 	$L__BB0_2055;
	setp.eq.s16 	%p883, %rs587, 0;
	@%p883 bra 	$L__BB0_2058;
	not.b32 	%r21253, %r2480;
	shr.u32 	%r21254, %r2486, 16;
	and.b32  	%r21255, %r21254, 15;
	add.s32 	%r21256, %r21255, 2;
	shf.r.wrap.b32 	%r21257, %r21253, %r21253, %r21256;
	add.s32 	%r56279, %r21257, %r56277;
	bra.uni 	$L__BB0_2059;
$L__BB0_2055:
	setp.eq.s16 	%p882, %rs587, 2;
	@%p882 bra 	$L__BB0_2057;
	and.b32  	%r21245, %r2486, 15;
	add.s32 	%r21246, %r21245, 2;
	shf.r.wrap.b32 	%r21247, %r2480, %r2480, %r21246;
	xor.b32  	%r56279, %r21247, %r56277;
	bra.uni 	$L__BB0_2059;
$L__BB0_2057:
	not.b32 	%r21248, %r2480;
	shr.u32 	%r21249, %r2486, 8;
	and.b32  	%r21250, %r21249, 15;
	add.s32 	%r21251, %r21250, 2;
	shf.r.wrap.b32 	%r21252, %r21248, %r21248, %r21251;
	and.b32  	%r56279, %r21252, %r56277;
	bra.uni 	$L__BB0_2059;
$L__BB0_2058:
	add.s32 	%r21258, %r2487, 2;
	shf.r.wrap.b32 	%r21259, %r2480, %r2480, %r21258;
	xor.b32  	%r56279, %r21259, %r56277;
$L__BB0_2059:
	add.s32 	%r21260, %r2494, %r56279;
	xor.b32  	%r2500, %r2480, %r21260;
	shr.u32 	%r21261, %r2480, 8;
	and.b32  	%r21262, %r21261, 31;
	mov.b32 	%r21263, 1;
	shl.b32 	%r21264, %r21263, %r21262;
	not.b32 	%r21265, %r21264;
	and.b32  	%r21266, %r2109, %r21265;
	or.b32  	%r21267, %r21264, %r2109;
	xor.b32  	%r21268, %r21264, %r2109;
	st.local.v4.u32 	[%rd13], {%r2109, %r21266, %r21267, %r21268};
	shl.b32 	%r21269, %r2480, 2;
	cvt.u64.u32 	%rd379, %r21269;
	and.b64  	%rd380, %rd379, 12;
	add.s64 	%rd381, %rd13, %rd380;
	ld.local.u32 	%r2501, [%rd381];
	shr.u32 	%r21270, %r2500, 4;
	xor.b32  	%r2502, %r21270, %r2500;
	shr.u32 	%r21271, %r2502, 24;
	and.b32  	%r2503, %r21271, 15;
	shf.r.wrap.b32 	%r21272, %r2500, %r2500, %r2503;
	xor.b32  	%r2504, %r21272, %r2488;
	shr.u32 	%r21273, %r2504, 16;
	xor.b32  	%r21274, %r21273, %r2504;
	shr.u32 	%r21275, %r21274, 12;
	shr.u32 	%r21276, %r21274, 4;
	shr.u32 	%r21277, %r21274, 8;
	xor.b32  	%r21278, %r21276, %r21275;
	xor.b32  	%r21279, %r21278, %r21277;
	xor.b32  	%r21280, %r21279, %r21274;
	shr.u32 	%r21281, %r21280, 2;
	xor.b32  	%r21282, %r21281, %r21280;
	cvt.u16.u32 	%rs590, %r21282;
	and.b16  	%rs589, %rs590, 3;
	setp.gt.s16 	%p884, %rs589, 1;
	@%p884 bra 	$L__BB0_2062;
	setp.eq.s16 	%p886, %rs589, 0;
	@%p886 bra 	$L__BB0_2065;
	not.b32 	%r21297, %r2500;
	shr.u32 	%r21298, %r2502, 16;
	and.b32  	%r21299, %r21298, 15;
	add.s32 	%r21300, %r21299, 1;
	shr.u32 	%r21301, %r21297, %r21300;
	xor.b32  	%r21302, %r21299, 31;
	shl.b32 	%r21303, %r21297, %r21302;
	or.b32  	%r21304, %r21301, %r21303;
	add.s32 	%r56280, %r21304, %r56278;
	bra.uni 	$L__BB0_2066;
$L__BB0_2062:
	setp.eq.s16 	%p885, %rs589, 2;
	@%p885 bra 	$L__BB0_2064;
	and.b32  	%r21283, %r2502, 15;
	add.s32 	%r21284, %r21283, 1;
	shr.u32 	%r21285, %r2500, %r21284;
	xor.b32  	%r21286, %r21283, 31;
	shl.b32 	%r21287, %r2500, %r21286;
	or.b32  	%r21288, %r21285, %r21287;
	xor.b32  	%r56280, %r21288, %r56278;
	bra.uni 	$L__BB0_2066;
$L__BB0_2064:
	not.b32 	%r21289, %r2500;
	shr.u32 	%r21290, %r2502, 8;
	and.b32  	%r21291, %r21290, 15;
	add.s32 	%r21292, %r21291, 1;
	shr.u32 	%r21293, %r21289, %r21292;
	xor.b32  	%r21294, %r21291, 31;
	shl.b32 	%r21295, %r21289, %r21294;
	or.b32  	%r21296, %r21293, %r21295;
	and.b32  	%r56280, %r21296, %r56278;
	bra.uni 	$L__BB0_2066;
$L__BB0_2065:
	add.s32 	%r21305, %r2503, 1;
	shr.u32 	%r21306, %r2500, %r21305;
	xor.b32  	%r21307, %r2503, 31;
	shl.b32 	%r21308, %r2500, %r21307;
	or.b32  	%r21309, %r21306, %r21308;
	xor.b32  	%r56280, %r21309, %r56278;
$L__BB0_2066:
	xor.b32  	%r2510, %r56280, %r2504;
	shr.u32 	%r21310, %r2510, 16;
	xor.b32  	%r21311, %r21310, %r2510;
	shr.u32 	%r21312, %r21311, 12;
	shr.u32 	%r21313, %r21311, 4;
	shr.u32 	%r21314, %r21311, 8;
	xor.b32  	%r21315, %r21313, %r21312;
	xor.b32  	%r21316, %r21315, %r21314;
	xor.b32  	%r21317, %r21316, %r21311;
	shr.u32 	%r21318, %r21317, 2;
	xor.b32  	%r21319, %r21318, %r21317;
	cvt.u16.u32 	%rs592, %r21319;
	and.b16  	%rs591, %rs592, 3;
	setp.gt.s16 	%p887, %rs591, 1;
	@%p887 bra 	$L__BB0_2069;
	setp.eq.s16 	%p889, %rs591, 0;
	@%p889 bra 	$L__BB0_2072;
	not.b32 	%r21328, %r2500;
	shr.u32 	%r21329, %r2502, 16;
	and.b32  	%r21330, %r21329, 15;
	add.s32 	%r21331, %r21330, 2;
	shf.r.wrap.b32 	%r21332, %r21328, %r21328, %r21331;
	add.s32 	%r56281, %r21332, %r56279;
	bra.uni 	$L__BB0_2073;
$L__BB0_2069:
	setp.eq.s16 	%p888, %rs591, 2;
	@%p888 bra 	$L__BB0_2071;
	and.b32  	%r21320, %r2502, 15;
	add.s32 	%r21321, %r21320, 2;
	shf.r.wrap.b32 	%r21322, %r2500, %r2500, %r21321;
	xor.b32  	%r56281, %r21322, %r56279;
	bra.uni 	$L__BB0_2073;
$L__BB0_2071:
	not.b32 	%r21323, %r2500;
	shr.u32 	%r21324, %r2502, 8;
	and.b32  	%r21325, %r21324, 15;
	add.s32 	%r21326, %r21325, 2;
	shf.r.wrap.b32 	%r21327, %r21323, %r21323, %r21326;
	and.b32  	%r56281, %r21327, %r56279;
	bra.uni 	$L__BB0_2073;
$L__BB0_2072:
	add.s32 	%r21333, %r2503, 2;
	shf.r.wrap.b32 	%r21334, %r2500, %r2500, %r21333;
	xor.b32  	%r56281, %r21334, %r56279;
$L__BB0_2073:
	add.s32 	%r21335, %r2510, %r56281;
	xor.b32  	%r2516, %r2500, %r21335;
	shr.u32 	%r21336, %r2500, 8;
	and.b32  	%r21337, %r21336, 31;
	mov.b32 	%r21338, 1;
	shl.b32 	%r21339, %r21338, %r21337;
	not.b32 	%r21340, %r21339;
	and.b32  	%r21341, %r2262, %r21340;
	or.b32  	%r21342, %r21339, %r2262;
	xor.b32  	%r21343, %r21339, %r2262;
	st.local.v4.u32 	[%rd12], {%r2262, %r21341, %r21342, %r21343};
	shl.b32 	%r21344, %r2500, 2;
	cvt.u64.u32 	%rd382, %r21344;
	and.b64  	%rd383, %rd382, 12;
	add.s64 	%rd384, %rd12, %rd383;
	ld.local.u32 	%r2517, [%rd384];
	shr.u32 	%r21345, %r2516, 4;
	xor.b32  	%r2518, %r21345, %r2516;
	shr.u32 	%r21346, %r2518, 24;
	and.b32  	%r2519, %r21346, 15;
	shf.r.wrap.b32 	%r21347, %r2516, %r2516, %r2519;
	xor.b32  	%r2520, %r21347, %r2504;
	shr.u32 	%r21348, %r2520, 16;
	xor.b32  	%r21349, %r21348, %r2520;
	shr.u32 	%r21350, %r21349, 12;
	shr.u32 	%r21351, %r21349, 4;
	shr.u32 	%r21352, %r21349, 8;
	xor.b32  	%r21353, %r21351, %r21350;
	xor.b32  	%r21354, %r21353, %r21352;
	xor.b32  	%r21355, %r21354, %r21349;
	shr.u32 	%r21356, %r21355, 2;
	xor.b32  	%r21357, %r21356, %r21355;
	cvt.u16.u32 	%rs594, %r21357;
	and.b16  	%rs593, %rs594, 3;
	setp.gt.s16 	%p890, %rs593, 1;
	@%p890 bra 	$L__BB0_2076;
	setp.eq.s16 	%p892, %rs593, 0;
	@%p892 bra 	$L__BB0_2079;
	not.b32 	%r21372, %r2516;
	shr.u32 	%r21373, %r2518, 16;
	and.b32  	%r21374, %r21373, 15;
	add.s32 	%r21375, %r21374, 1;
	shr.u32 	%r21376, %r21372, %r21375;
	xor.b32  	%r21377, %r21374, 31;
	shl.b32 	%r21378, %r21372, %r21377;
	or.b32  	%r21379, %r21376, %r21378;
	add.s32 	%r56282, %r21379, %r56280;
	bra.uni 	$L__BB0_2080;
$L__BB0_2076:
	setp.eq.s16 	%p891, %rs593, 2;
	@%p891 bra 	$L__BB0_2078;
	and.b32  	%r21358, %r2518, 15;
	add.s32 	%r21359, %r21358, 1;
	shr.u32 	%r21360, %r2516, %r21359;
	xor.b32  	%r21361, %r21358, 31;
	shl.b32 	%r21362, %r2516, %r21361;
	or.b32  	%r21363, %r21360, %r21362;
	xor.b32  	%r56282, %r21363, %r56280;
	bra.uni 	$L__BB0_2080;
$L__BB0_2078:
	not.b32 	%r21364, %r2516;
	shr.u32 	%r21365, %r2518, 8;
	and.b32  	%r21366, %r21365, 15;
	add.s32 	%r21367, %r21366, 1;
	shr.u32 	%r21368, %r21364, %r21367;
	xor.b32  	%r21369, %r21366, 31;
	shl.b32 	%r21370, %r21364, %r21369;
	or.b32  	%r21371, %r21368, %r21370;
	and.b32  	%r56282, %r21371, %r56280;
	bra.uni 	$L__BB0_2080;
$L__BB0_2079:
	add.s32 	%r21380, %r2519, 1;
	shr.u32 	%r21381, %r2516, %r21380;
	xor.b32  	%r21382, %r2519, 31;
	shl.b32 	%r21383, %r2516, %r21382;
	or.b32  	%r21384, %r21381, %r21383;
	xor.b32  	%r56282, %r21384, %r56280;
$L__BB0_2080:
	xor.b32  	%r2526, %r56282, %r2520;
	shr.u32 	%r21385, %r2526, 16;
	xor.b32  	%r21386, %r21385, %r2526;
	shr.u32 	%r21387, %r21386, 12;
	shr.u32 	%r21388, %r21386, 4;
	shr.u32 	%r21389, %r21386, 8;
	xor.b32  	%r21390, %r21388, %r21387;
	xor.b32  	%r21391, %r21390, %r21389;
	xor.b32  	%r21392, %r21391, %r21386;
	shr.u32 	%r21393, %r21392, 2;
	xor.b32  	%r21394, %r21393, %r21392;
	cvt.u16.u32 	%rs596, %r21394;
	and.b16  	%rs595, %rs596, 3;
	setp.gt.s16 	%p893, %rs595, 1;
	@%p893 bra 	$L__BB0_2083;
	setp.eq.s16 	%p895, %rs595, 0;
	@%p895 bra 	$L__BB0_2086;
	not.b32 	%r21403, %r2516;
	shr.u32 	%r21404, %r2518, 16;
	and.b32  	%r21405, %r21404, 15;
	add.s32 	%r21406, %r21405, 2;
	shf.r.wrap.b32 	%r21407, %r21403, %r21403, %r21406;
	add.s32 	%r56283, %r21407, %r56281;
	bra.uni 	$L__BB0_2087;
$L__BB0_2083:
	setp.eq.s16 	%p894, %rs595, 2;
	@%p894 bra 	$L__BB0_2085;
	and.b32  	%r21395, %r2518, 15;
	add.s32 	%r21396, %r21395, 2;
	shf.r.wrap.b32 	%r21397, %r2516, %r2516, %r21396;
	xor.b32  	%r56283, %r21397, %r56281;
	bra.uni 	$L__BB0_2087;
$L__BB0_2085:
	not.b32 	%r21398, %r2516;
	shr.u32 	%r21399, %r2518, 8;
	and.b32  	%r21400, %r21399, 15;
	add.s32 	%r21401, %r21400, 2;
	shf.r.wrap.b32 	%r21402, %r21398, %r21398, %r21401;
	and.b32  	%r56283, %r21402, %r56281;
	bra.uni 	$L__BB0_2087;
$L__BB0_2086:
	add.s32 	%r21408, %r2519, 2;
	shf.r.wrap.b32 	%r21409, %r2516, %r2516, %r21408;
	xor.b32  	%r56283, %r21409, %r56281;
$L__BB0_2087:
	add.s32 	%r21410, %r2526, %r56283;
	xor.b32  	%r2532, %r2516, %r21410;
	shr.u32 	%r21411, %r2516, 8;
	and.b32  	%r21412, %r21411, 31;
	mov.b32 	%r21413, 1;
	shl.b32 	%r21414, %r21413, %r21412;
	not.b32 	%r21415, %r21414;
	and.b32  	%r21416, %r2415, %r21415;
	or.b32  	%r21417, %r21414, %r2415;
	xor.b32  	%r21418, %r21414, %r2415;
	st.local.v4.u32 	[%rd11], {%r2415, %r21416, %r21417, %r21418};
	shl.b32 	%r21419, %r2516, 2;
	cvt.u64.u32 	%rd385, %r21419;
	and.b64  	%rd386, %rd385, 12;
	add.s64 	%rd387, %rd11, %rd386;
	ld.local.u32 	%r21420, [%rd387];
	or.b32  	%r21421, %r2517, %r2501;
	and.b32  	%r21422, %r21420, %r21421;
	and.b32  	%r21423, %r2517, %r2501;
	or.b32  	%r2537, %r21422, %r21423;
	shr.u32 	%r21424, %r2532, 4;
	xor.b32  	%r2538, %r21424, %r2532;
	shr.u32 	%r21425, %r2538, 24;
	and.b32  	%r2539, %r21425, 15;
	shf.r.wrap.b32 	%r21426, %r2532, %r2532, %r2539;
	xor.b32  	%r2540, %r21426, %r2520;
	shr.u32 	%r21427, %r2540, 16;
	xor.b32  	%r21428, %r21427, %r2540;
	shr.u32 	%r21429, %r21428, 12;
	shr.u32 	%r21430, %r21428, 4;
	shr.u32 	%r21431, %r21428, 8;
	xor.b32  	%r21432, %r21430, %r21429;
	xor.b32  	%r21433, %r21432, %r21431;
	xor.b32  	%r21434, %r21433, %r21428;
	shr.u32 	%r21435, %r21434, 2;
	xor.b32  	%r21436, %r21435, %r21434;
	cvt.u16.u32 	%rs598, %r21436;
	and.b16  	%rs597, %rs598, 3;
	setp.gt.s16 	%p896, %rs597, 1;
	@%p896 bra 	$L__BB0_2090;
	setp.eq.s16 	%p898, %rs597, 0;
	@%p898 bra 	$L__BB0_2093;
	not.b32 	%r21451, %r2532;
	shr.u32 	%r21452, %r2538, 16;
	and.b32  	%r21453, %r21452, 15;
	add.s32 	%r21454, %r21453, 1;
	shr.u32 	%r21455, %r21451, %r21454;
	xor.b32  	%r21456, %r21453, 31;
	shl.b32 	%r21457, %r21451, %r21456;
	or.b32  	%r21458, %r21455, %r21457;
	add.s32 	%r56284, %r21458, %r56282;
	bra.uni 	$L__BB0_2094;
$L__BB0_2090:
	setp.eq.s16 	%p897, %rs597, 2;
	@%p897 bra 	$L__BB0_2092;
	and.b32  	%r21437, %r2538, 15;
	add.s32 	%r21438, %r21437, 1;
	shr.u32 	%r21439, %r2532, %r21438;
	xor.b32  	%r21440, %r21437, 31;
	shl.b32 	%r21441, %r2532, %r21440;
	or.b32  	%r21442, %r21439, %r21441;
	xor.b32  	%r56284, %r21442, %r56282;
	bra.uni 	$L__BB0_2094;
$L__BB0_2092:
	not.b32 	%r21443, %r2532;
	shr.u32 	%r21444, %r2538, 8;
	and.b32  	%r21445, %r21444, 15;
	add.s32 	%r21446, %r21445, 1;
	shr.u32 	%r21447, %r21443, %r21446;
	xor.b32  	%r21448, %r21445, 31;
	shl.b32 	%r21449, %r21443, %r21448;
	or.b32  	%r21450, %r21447, %r21449;
	and.b32  	%r56284, %r21450, %r56282;
	bra.uni 	$L__BB0_2094;
$L__BB0_2093:
	add.s32 	%r21459, %r2539, 1;
	shr.u32 	%r21460, %r2532, %r21459;
	xor.b32  	%r21461, %r2539, 31;
	shl.b32 	%r21462, %r2532, %r21461;
	or.b32  	%r21463, %r21460, %r21462;
	xor.b32  	%r56284, %r21463, %r56282;
$L__BB0_2094:
	xor.b32  	%r2546, %r56284, %r2540;
	shr.u32 	%r21464, %r2546, 16;
	xor.b32  	%r21465, %r21464, %r2546;
	shr.u32 	%r21466, %r21465, 12;
	shr.u32 	%r21467, %r21465, 4;
	shr.u32 	%r21468, %r21465, 8;
	xor.b32  	%r21469, %r21467, %r21466;
	xor.b32  	%r21470, %r21469, %r21468;
	xor.b32  	%r21471, %r21470, %r21465;
	shr.u32 	%r21472, %r21471, 2;
	xor.b32  	%r21473, %r21472, %r21471;
	cvt.u16.u32 	%rs600, %r21473;
	and.b16  	%rs599, %rs600, 3;
	setp.gt.s16 	%p899, %rs599, 1;
	@%p899 bra 	$L__BB0_2097;
	setp.eq.s16 	%p901, %rs599, 0;
	@%p901 bra 	$L__BB0_2100;
	not.b32 	%r21482, %r2532;
	shr.u32 	%r21483, %r2538, 16;
	and.b32  	%r21484, %r21483, 15;
	add.s32 	%r21485, %r21484, 2;
	shf.r.wrap.b32 	%r21486, %r21482, %r21482, %r21485;
	add.s32 	%r56285, %r21486, %r56283;
	bra.uni 	$L__BB0_2101;
$L__BB0_2097:
	setp.eq.s16 	%p900, %rs599, 2;
	@%p900 bra 	$L__BB0_2099;
	and.b32  	%r21474, %r2538, 15;
	add.s32 	%r21475, %r21474, 2;
	shf.r.wrap.b32 	%r21476, %r2532, %r2532, %r21475;
	xor.b32  	%r56285, %r21476, %r56283;
	bra.uni 	$L__BB0_2101;
$L__BB0_2099:
	not.b32 	%r21477, %r2532;
	shr.u32 	%r21478, %r2538, 8;
	and.b32  	%r21479, %r21478, 15;
	add.s32 	%r21480, %r21479, 2;
	shf.r.wrap.b32 	%r21481, %r21477, %r21477, %r21480;
	and.b32  	%r56285, %r21481, %r56283;
	bra.uni 	$L__BB0_2101;
$L__BB0_2100:
	add.s32 	%r21487, %r2539, 2;
	shf.r.wrap.b32 	%r21488, %r2532, %r2532, %r21487;
	xor.b32  	%r56285, %r21488, %r56283;
$L__BB0_2101:
	add.s32 	%r21489, %r2546, %r56285;
	xor.b32  	%r2552, %r2532, %r21489;
	shr.u32 	%r21490, %r2532, 8;
	and.b32  	%r21491, %r21490, 31;
	mov.b32 	%r21492, 1;
	shl.b32 	%r21493, %r21492, %r21491;
	not.b32 	%r21494, %r21493;
	and.b32  	%r21495, %r2415, %r21494;
	or.b32  	%r21496, %r21493, %r2415;
	xor.b32  	%r21497, %r21493, %r2415;
	st.local.v4.u32 	[%rd10], {%r2415, %r21495, %r21496, %r21497};
	shl.b32 	%r21498, %r2532, 2;
	cvt.u64.u32 	%rd388, %r21498;
	and.b64  	%rd389, %rd388, 12;
	add.s64 	%rd390, %rd10, %rd389;
	ld.local.u32 	%r2553, [%rd390];
	shr.u32 	%r21499, %r2552, 4;
	xor.b32  	%r2554, %r21499, %r2552;
	shr.u32 	%r21500, %r2554, 24;
	and.b32  	%r2555, %r21500, 15;
	shf.r.wrap.b32 	%r21501, %r2552, %r2552, %r2555;
	xor.b32  	%r2556, %r21501, %r2540;
	shr.u32 	%r21502, %r2556, 16;
	xor.b32  	%r21503, %r21502, %r2556;
	shr.u32 	%r21504, %r21503, 12;
	shr.u32 	%r21505, %r21503, 4;
	shr.u32 	%r21506, %r21503, 8;
	xor.b32  	%r21507, %r21505, %r21504;
	xor.b32  	%r21508, %r21507, %r21506;
	xor.b32  	%r21509, %r21508, %r21503;
	shr.u32 	%r21510, %r21509, 2;
	xor.b32  	%r21511, %r21510, %r21509;
	cvt.u16.u32 	%rs602, %r21511;
	and.b16  	%rs601, %rs602, 3;
	setp.gt.s16 	%p902, %rs601, 1;
	@%p902 bra 	$L__BB0_2104;
	setp.eq.s16 	%p904, %rs601, 0;
	@%p904 bra 	$L__BB0_2107;
	not.b32 	%r21526, %r2552;
	shr.u32 	%r21527, %r2554, 16;
	and.b32  	%r21528, %r21527, 15;
	add.s32 	%r21529, %r21528, 1;
	shr.u32 	%r21530, %r21526, %r21529;
	xor.b32  	%r21531, %r21528, 31;
	shl.b32 	%r21532, %r21526, %r21531;
	or.b32  	%r21533, %r21530, %r21532;
	add.s32 	%r56286, %r21533, %r56284;
	bra.uni 	$L__BB0_2108;
$L__BB0_2104:
	setp.eq.s16 	%p903, %rs601, 2;
	@%p903 bra 	$L__BB0_2106;
	and.b32  	%r21512, %r2554, 15;
	add.s32 	%r21513, %r21512, 1;
	shr.u32 	%r21514, %r2552, %r21513;
	xor.b32  	%r21515, %r21512, 31;
	shl.b32 	%r21516, %r2552, %r21515;
	or.b32  	%r21517, %r21514, %r21516;
	xor.b32  	%r56286, %r21517, %r56284;
	bra.uni 	$L__BB0_2108;
$L__BB0_2106:
	not.b32 	%r21518, %r2552;
	shr.u32 	%r21519, %r2554, 8;
	and.b32  	%r21520, %r21519, 15;
	add.s32 	%r21521, %r21520, 1;
	shr.u32 	%r21522, %r21518, %r21521;
	xor.b32  	%r21523, %r21520, 31;
	shl.b32 	%r21524, %r21518, %r21523;
	or.b32  	%r21525, %r21522, %r21524;
	and.b32  	%r56286, %r21525, %r56284;
	bra.uni 	$L__BB0_2108;
$L__BB0_2107:
	add.s32 	%r21534, %r2555, 1;
	shr.u32 	%r21535, %r2552, %r21534;
	xor.b32  	%r21536, %r2555, 31;
	shl.b32 	%r21537, %r2552, %r21536;
	or.b32  	%r21538, %r21535, %r21537;
	xor.b32  	%r56286, %r21538, %r56284;
$L__BB0_2108:
	xor.b32  	%r2562, %r56286, %r2556;
	shr.u32 	%r21539, %r2562, 16;
	xor.b32  	%r21540, %r21539, %r2562;
	shr.u32 	%r21541, %r21540, 12;
	shr.u32 	%r21542, %r21540, 4;
	shr.u32 	%r21543, %r21540, 8;
	xor.b32  	%r21544, %r21542, %r21541;
	xor.b32  	%r21545, %r21544, %r21543;
	xor.b32  	%r21546, %r21545, %r21540;
	shr.u32 	%r21547, %r21546, 2;
	xor.b32  	%r21548, %r21547, %r21546;
	cvt.u16.u32 	%rs604, %r21548;
	and.b16  	%rs603, %rs604, 3;
	setp.gt.s16 	%p905, %rs603, 1;
	@%p905 bra 	$L__BB0_2111;
	setp.eq.s16 	%p907, %rs603, 0;
	@%p907 bra 	$L__BB0_2114;
	not.b32 	%r21557, %r2552;
	shr.u32 	%r21558, %r2554, 16;
	and.b32  	%r21559, %r21558, 15;
	add.s32 	%r21560, %r21559, 2;
	shf.r.wrap.b32 	%r21561, %r21557, %r21557, %r21560;
	add.s32 	%r56287, %r21561, %r56285;
	bra.uni 	$L__BB0_2115;
$L__BB0_2111:
	setp.eq.s16 	%p906, %rs603, 2;
	@%p906 bra 	$L__BB0_2113;
	and.b32  	%r21549, %r2554, 15;
	add.s32 	%r21550, %r21549, 2;
	shf.r.wrap.b32 	%r21551, %r2552, %r2552, %r21550;
	xor.b32  	%r56287, %r21551, %r56285;
	bra.uni 	$L__BB0_2115;
$L__BB0_2113:
	not.b32 	%r21552, %r2552;
	shr.u32 	%r21553, %r2554, 8;
	and.b32  	%r21554, %r21553, 15;
	add.s32 	%r21555, %r21554, 2;
	shf.r.wrap.b32 	%r21556, %r21552, %r21552, %r21555;
	and.b32  	%r56287, %r21556, %r56285;
	bra.uni 	$L__BB0_2115;
$L__BB0_2114:
	add.s32 	%r21562, %r2555, 2;
	shf.r.wrap.b32 	%r21563, %r2552, %r2552, %r21562;
	xor.b32  	%r56287, %r21563, %r56285;
$L__BB0_2115:
	add.s32 	%r21564, %r2562, %r56287;
	xor.b32  	%r21565, %r2552, %r21564;
	shr.u32 	%r21566, %r2552, 8;
	and.b32  	%r21567, %r21566, 31;
	mov.b32 	%r21568, 1;
	shl.b32 	%r21569, %r21568, %r21567;
	not.b32 	%r21570, %r21569;
	and.b32  	%r21571, %r2485, %r21570;
	or.b32  	%r21572, %r21569, %r2485;
	xor.b32  	%r21573, %r21569, %r2485;
	st.local.v4.u32 	[%rd9], {%r2485, %r21571, %r21572, %r21573};
	shl.b32 	%r21574, %r2552, 2;
	cvt.u64.u32 	%rd391, %r21574;
	and.b64  	%rd392, %rd391, 12;
	add.s64 	%rd393, %rd9, %rd392;
	ld.local.u32 	%r21575, [%rd393];
	add.s32 	%r21576, %r2537, %r2485;
	shf.l.wrap.b32 	%r21577, %r2553, %r2553, 10;
	shf.l.wrap.b32 	%r21578, %r2553, %r2553, 19;
	shf.l.wrap.b32 	%r21579, %r2553, %r2553, 30;
	xor.b32  	%r21580, %r21579, %r21578;
	xor.b32  	%r21581, %r21580, %r21577;
	add.s32 	%r2568, %r21576, %r21581;
	add.s32 	%r2569, %r1956, %r21575;
	xor.b32  	%r21582, %r2109, %r21565;
	xor.b32  	%r2570, %r21582, %r2110;
	shr.u32 	%r21583, %r2570, 4;
	xor.b32  	%r2571, %r21583, %r2570;
	shr.u32 	%r21584, %r2571, 24;
	and.b32  	%r2572, %r21584, 15;
	shf.r.wrap.b32 	%r21585, %r2570, %r2570, %r2572;
	xor.b32  	%r2573, %r21585, %r2556;
	shr.u32 	%r21586, %r2573, 16;
	xor.b32  	%r21587, %r21586, %r2573;
	shr.u32 	%r21588, %r21587, 12;
	shr.u32 	%r21589, %r21587, 4;
	shr.u32 	%r21590, %r21587, 8;
	xor.b32  	%r21591, %r21589, %r21588;
	xor.b32  	%r21592, %r21591, %r21590;
	xor.b32  	%r21593, %r21592, %r21587;
	shr.u32 	%r21594, %r21593, 2;
	xor.b32  	%r21595, %r21594, %r21593;
	cvt.u16.u32 	%rs606, %r21595;
	and.b16  	%rs605, %rs606, 3;
	setp.gt.s16 	%p908, %rs605, 1;
	@%p908 bra 	$L__BB0_2118;
	setp.eq.s16 	%p910, %rs605, 0;
	@%p910 bra 	$L__BB0_2121;
	not.b32 	%r21610, %r2570;
	shr.u32 	%r21611, %r2571, 16;
	and.b32  	%r21612, %r21611, 15;
	add.s32 	%r21613, %r21612, 1;
	shr.u32 	%r21614, %r21610, %r21613;
	xor.b32  	%r21615, %r21612, 31;
	shl.b32 	%r21616, %r21610, %r21615;
	or.b32  	%r21617, %r21614, %r21616;
	add.s32 	%r56288, %r21617, %r56286;
	bra.uni 	$L__BB0_2122;
$L__BB0_2118:
	setp.eq.s16 	%p909, %rs605, 2;
	@%p909 bra 	$L__BB0_2120;
	and.b32  	%r21596, %r2571, 15;
	add.s32 	%r21597, %r21596, 1;
	shr.u32 	%r21598, %r2570, %r21597;
	xor.b32  	%r21599, %r21596, 31;
	shl.b32 	%r21600, %r2570, %r21599;
	or.b32  	%r21601, %r21598, %r21600;
	xor.b32  	%r56288, %r21601, %r56286;
	bra.uni 	$L__BB0_2122;
$L__BB0_2120:
	not.b32 	%r21602, %r2570;
	shr.u32 	%r21603, %r2571, 8;
	and.b32  	%r21604, %r21603, 15;
	add.s32 	%r21605, %r21604, 1;
	shr.u32 	%r21606, %r21602, %r21605;
	xor.b32  	%r21607, %r21604, 31;
	shl.b32 	%r21608, %r21602, %r21607;
	or.b32  	%r21609, %r21606, %r21608;
	and.b32  	%r56288, %r21609, %r56286;
	bra.uni 	$L__BB0_2122;
$L__BB0_2121:
	add.s32 	%r21618, %r2572, 1;
	shr.u32 	%r21619, %r2570, %r21618;
	xor.b32  	%r21620, %r2572, 31;
	shl.b32 	%r21621, %r2570, %r21620;
	or.b32  	%r21622, %r21619, %r21621;
	xor.b32  	%r56288, %r21622, %r56286;
$L__BB0_2122:
	xor.b32  	%r2579, %r56288, %r2573;
	shr.u32 	%r21623, %r2579, 16;
	xor.b32  	%r21624, %r21623, %r2579;
	shr.u32 	%r21625, %r21624, 12;
	shr.u32 	%r21626, %r21624, 4;
	shr.u32 	%r21627, %r21624, 8;
	xor.b32  	%r21628, %r21626, %r21625;
	xor.b32  	%r21629, %r21628, %r21627;
	xor.b32  	%r21630, %r21629, %r21624;
	shr.u32 	%r21631, %r21630, 2;
	xor.b32  	%r21632, %r21631, %r21630;
	cvt.u16.u32 	%rs608, %r21632;
	and.b16  	%rs607, %rs608, 3;
	setp.gt.s16 	%p911, %rs607, 1;
	@%p911 bra 	$L__BB0_2125;
	setp.eq.s16 	%p913, %rs607, 0;
	@%p913 bra 	$L__BB0_2128;
	not.b32 	%r21641, %r2570;
	shr.u32 	%r21642, %r2571, 16;
	and.b32  	%r21643, %r21642, 15;
	add.s32 	%r21644, %r21643, 2;
	shf.r.wrap.b32 	%r21645, %r21641, %r21641, %r21644;
	add.s32 	%r56289, %r21645, %r56287;
	bra.uni 	$L__BB0_2129;
$L__BB0_2125:
	setp.eq.s16 	%p912, %rs607, 2;
	@%p912 bra 	$L__BB0_2127;
	and.b32  	%r21633, %r2571, 15;
	add.s32 	%r21634, %r21633, 2;
	shf.r.wrap.b32 	%r21635, %r2570, %r2570, %r21634;
	xor.b32  	%r56289, %r21635, %r56287;
	bra.uni 	$L__BB0_2129;
$L__BB0_2127:
	not.b32 	%r21636, %r2570;
	shr.u32 	%r21637, %r2571, 8;
	and.b32  	%r21638, %r21637, 15;
	add.s32 	%r21639, %r21638, 2;
	shf.r.wrap.b32 	%r21640, %r21636, %r21636, %r21639;
	and.b32  	%r56289, %r21640, %r56287;
	bra.uni 	$L__BB0_2129;
$L__BB0_2128:
	add.s32 	%r21646, %r2572, 2;
	shf.r.wrap.b32 	%r21647, %r2570, %r2570, %r21646;
	xor.b32  	%r56289, %r21647, %r56287;
$L__BB0_2129:
	add.s32 	%r21648, %r2579, %r56289;
	xor.b32  	%r2585, %r2570, %r21648;
	ld.const.u32 	%r2586, [hefty_gpu_constantTable+60];
	shr.u32 	%r21649, %r2585, 4;
	xor.b32  	%r2587, %r21649, %r2585;
	shr.u32 	%r21650, %r2587, 24;
	and.b32  	%r2588, %r21650, 15;
	shf.r.wrap.b32 	%r21651, %r2585, %r2585, %r2588;
	xor.b32  	%r2589, %r21651, %r2573;
	shr.u32 	%r21652, %r2589, 16;
	xor.b32  	%r21653, %r21652, %r2589;
	shr.u32 	%r21654, %r21653, 12;
	shr.u32 	%r21655, %r21653, 4;
	shr.u32 	%r21656, %r21653, 8;
	xor.b32  	%r21657, %r21655, %r21654;
	xor.b32  	%r21658, %r21657, %r21656;
	xor.b32  	%r21659, %r21658, %r21653;
	shr.u32 	%r21660, %r21659, 2;
	xor.b32  	%r21661, %r21660, %r21659;
	cvt.u16.u32 	%rs610, %r21661;
	and.b16  	%rs609, %rs610, 3;
	setp.gt.s16 	%p914, %rs609, 1;
	@%p914 bra 	$L__BB0_2132;
	setp.eq.s16 	%p916, %rs609, 0;
	@%p916 bra 	$L__BB0_2135;
	not.b32 	%r21676, %r2585;
	shr.u32 	%r21677, %r2587, 16;
	and.b32  	%r21678, %r21677, 15;
	add.s32 	%r21679, %r21678, 1;
	shr.u32 	%r21680, %r21676, %r21679;
	xor.b32  	%r21681, %r21678, 31;
	shl.b32 	%r21682, %r21676, %r21681;
	or.b32  	%r21683, %r21680, %r21682;
	add.s32 	%r56290, %r21683, %r56288;
	bra.uni 	$L__BB0_2136;
$L__BB0_2132:
	setp.eq.s16 	%p915, %rs609, 2;
	@%p915 bra 	$L__BB0_2134;
	and.b32  	%r21662, %r2587, 15;
	add.s32 	%r21663, %r21662, 1;
	shr.u32 	%r21664, %r2585, %r21663;
	xor.b32  	%r21665, %r21662, 31;
	shl.b32 	%r21666, %r2585, %r21665;
	or.b32  	%r21667, %r21664, %r21666;
	xor.b32  	%r56290, %r21667, %r56288;
	bra.uni 	$L__BB0_2136;
$L__BB0_2134:
	not.b32 	%r21668, %r2585;
	shr.u32 	%r21669, %r2587, 8;
	and.b32  	%r21670, %r21669, 15;
	add.s32 	%r21671, %r21670, 1;
	shr.u32 	%r21672, %r21668, %r21671;
	xor.b32  	%r21673, %r21670, 31;
	shl.b32 	%r21674, %r21668, %r21673;
	or.b32  	%r21675, %r21672, %r21674;
	and.b32  	%r56290, %r21675, %r56288;
	bra.uni 	$L__BB0_2136;
$L__BB0_2135:
	add.s32 	%r21684, %r2588, 1;
	shr.u32 	%r21685, %r2585, %r21684;
	xor.b32  	%r21686, %r2588, 31;
	shl.b32 	%r21687, %r2585, %r21686;
	or.b32  	%r21688, %r21685, %r21687;
	xor.b32  	%r56290, %r21688, %r56288;
$L__BB0_2136:
	xor.b32  	%r2595, %r56290, %r2589;
	shr.u32 	%r21689, %r2595, 16;
	xor.b32  	%r21690, %r21689, %r2595;
	shr.u32 	%r21691, %r21690, 12;
	shr.u32 	%r21692, %r21690, 4;
	shr.u32 	%r21693, %r21690, 8;
	xor.b32  	%r21694, %r21692, %r21691;
	xor.b32  	%r21695, %r21694, %r21693;
	xor.b32  	%r21696, %r21695, %r21690;
	shr.u32 	%r21697, %r21696, 2;
	xor.b32  	%r21698, %r21697, %r21696;
	cvt.u16.u32 	%rs612, %r21698;
	and.b16  	%rs611, %rs612, 3;
	setp.gt.s16 	%p917, %rs611, 1;
	@%p917 bra 	$L__BB0_2139;
	setp.eq.s16 	%p919, %rs611, 0;
	@%p919 bra 	$L__BB0_2142;
	not.b32 	%r21707, %r2585;
	shr.u32 	%r21708, %r2587, 16;
	and.b32  	%r21709, %r21708, 15;
	add.s32 	%r21710, %r21709, 2;
	shf.r.wrap.b32 	%r21711, %r21707, %r21707, %r21710;
	add.s32 	%r56291, %r21711, %r56289;
	bra.uni 	$L__BB0_2143;
$L__BB0_2139:
	setp.eq.s16 	%p918, %rs611, 2;
	@%p918 bra 	$L__BB0_2141;
	and.b32  	%r21699, %r2587, 15;
	add.s32 	%r21700, %r21699, 2;
	shf.r.wrap.b32 	%r21701, %r2585, %r2585, %r21700;
	xor.b32  	%r56291, %r21701, %r56289;
	bra.uni 	$L__BB0_2143;
$L__BB0_2141:
	not.b32 	%r21702, %r2585;
	shr.u32 	%r21703, %r2587, 8;
	and.b32  	%r21704, %r21703, 15;
	add.s32 	%r21705, %r21704, 2;
	shf.r.wrap.b32 	%r21706, %r21702, %r21702, %r21705;
	and.b32  	%r56291, %r21706, %r56289;
	bra.uni 	$L__BB0_2143;
$L__BB0_2142:
	add.s32 	%r21712, %r2588, 2;
	shf.r.wrap.b32 	%r21713, %r2585, %r2585, %r21712;
	xor.b32  	%r56291, %r21713, %r56289;
$L__BB0_2143:
	add.s32 	%r21714, %r2595, %r56291;
	xor.b32  	%r2601, %r2585, %r21714;
	shr.u32 	%r21715, %r2585, 8;
	and.b32  	%r21716, %r21715, 31;
	mov.b32 	%r21717, 1;
	shl.b32 	%r21718, %r21717, %r21716;
	not.b32 	%r21719, %r21718;
	and.b32  	%r21720, %r2263, %r21719;
	or.b32  	%r21721, %r21718, %r2263;
	xor.b32  	%r21722, %r21718, %r2263;
	st.local.v4.u32 	[%rd16], {%r2263, %r21720, %r21721, %r21722};
	shl.b32 	%r21723, %r2585, 2;
	cvt.u64.u32 	%rd394, %r21723;
	and.b64  	%rd395, %rd394, 12;
	add.s64 	%rd396, %rd16, %rd395;
	ld.local.u32 	%r2602, [%rd396];
	shr.u32 	%r21724, %r2601, 4;
	xor.b32  	%r2603, %r21724, %r2601;
	shr.u32 	%r21725, %r2603, 24;
	and.b32  	%r2604, %r21725, 15;
	shf.r.wrap.b32 	%r21726, %r2601, %r2601, %r2604;
	xor.b32  	%r2605, %r21726, %r2589;
	shr.u32 	%r21727, %r2605, 16;
	xor.b32  	%r21728, %r21727, %r2605;
	shr.u32 	%r21729, %r21728, 12;
	shr.u32 	%r21730, %r21728, 4;
	shr.u32 	%r21731, %r21728, 8;
	xor.b32  	%r21732, %r21730, %r21729;
	xor.b32  	%r21733, %r21732, %r21731;
	xor.b32  	%r21734, %r21733, %r21728;
	shr.u32 	%r21735, %r21734, 2;
	xor.b32  	%r21736, %r21735, %r21734;
	cvt.u16.u32 	%rs614, %r21736;
	and.b16  	%rs613, %rs614, 3;
	setp.gt.s16 	%p920, %rs613, 1;
	@%p920 bra 	$L__BB0_2146;
	setp.eq.s16 	%p922, %rs613, 0;
	@%p922 bra 	$L__BB0_2149;
	not.b32 	%r21751, %r2601;
	shr.u32 	%r21752, %r2603, 16;
	and.b32  	%r21753, %r21752, 15;
	add.s32 	%r21754, %r21753, 1;
	shr.u32 	%r21755, %r21751, %r21754;
	xor.b32  	%r21756, %r21753, 31;
	shl.b32 	%r21757, %r21751, %r21756;
	or.b32  	%r21758, %r21755, %r21757;
	add.s32 	%r56292, %r21758, %r56290;
	bra.uni 	$L__BB0_2150;
$L__BB0_2146:
	setp.eq.s16 	%p921, %rs613, 2;
	@%p921 bra 	$L__BB0_2148;
	and.b32  	%r21737, %r2603, 15;
	add.s32 	%r21738, %r21737, 1;
	shr.u32 	%r21739, %r2601, %r21738;
	xor.b32  	%r21740, %r21737, 31;
	shl.b32 	%r21741, %r2601, %r21740;
	or.b32  	%r21742, %r21739, %r21741;
	xor.b32  	%r56292, %r21742, %r56290;
	bra.uni 	$L__BB0_2150;
$L__BB0_2148:
	not.b32 	%r21743, %r2601;
	shr.u32 	%r21744, %r2603, 8;
	and.b32  	%r21745, %r21744, 15;
	add.s32 	%r21746, %r21745, 1;
	shr.u32 	%r21747, %r21743, %r21746;
	xor.b32  	%r21748, %r21745, 31;
	shl.b32 	%r21749, %r21743, %r21748;
	or.b32  	%r21750, %r21747, %r21749;
	and.b32  	%r56292, %r21750, %r56290;
	bra.uni 	$L__BB0_2150;
$L__BB0_2149:
	add.s32 	%r21759, %r2604, 1;
	shr.u32 	%r21760, %r2601, %r21759;
	xor.b32  	%r21761, %r2604, 31;
	shl.b32 	%r21762, %r2601, %r21761;
	or.b32  	%r21763, %r21760, %r21762;
	xor.b32  	%r56292, %r21763, %r56290;
$L__BB0_2150:
	xor.b32  	%r2611, %r56292, %r2605;
	shr.u32 	%r21764, %r2611, 16;
	xor.b32  	%r21765, %r21764, %r2611;
	shr.u32 	%r21766, %r21765, 12;
	shr.u32 	%r21767, %r21765, 4;
	shr.u32 	%r21768, %r21765, 8;
	xor.b32  	%r21769, %r21767, %r21766;
	xor.b32  	%r21770, %r21769, %r21768;
	xor.b32  	%r21771, %r21770, %r21765;
	shr.u32 	%r21772, %r21771, 2;
	xor.b32  	%r21773, %r21772, %r21771;
	cvt.u16.u32 	%rs616, %r21773;
	and.b16  	%rs615, %rs616, 3;
	setp.gt.s16 	%p923, %rs615, 1;
	@%p923 bra 	$L__BB0_2153;
	setp.eq.s16 	%p925, %rs615, 0;
	@%p925 bra 	$L__BB0_2156;
	not.b32 	%r21782, %r2601;
	shr.u32 	%r21783, %r2603, 16;
	and.b32  	%r21784, %r21783, 15;
	add.s32 	%r21785, %r21784, 2;
	shf.r.wrap.b32 	%r21786, %r21782, %r21782, %r21785;
	add.s32 	%r56293, %r21786, %r56291;
	bra.uni 	$L__BB0_2157;
$L__BB0_2153:
	setp.eq.s16 	%p924, %rs615, 2;
	@%p924 bra 	$L__BB0_2155;
	and.b32  	%r21774, %r2603, 15;
	add.s32 	%r21775, %r21774, 2;
	shf.r.wrap.b32 	%r21776, %r2601, %r2601, %r21775;
	xor.b32  	%r56293, %r21776, %r56291;
	bra.uni 	$L__BB0_2157;
$L__BB0_2155:
	not.b32 	%r21777, %r2601;
	shr.u32 	%r21778, %r2603, 8;
	and.b32  	%r21779, %r21778, 15;
	add.s32 	%r21780, %r21779, 2;
	shf.r.wrap.b32 	%r21781, %r21777, %r21777, %r21780;
	and.b32  	%r56293, %r21781, %r56291;
	bra.uni 	$L__BB0_2157;
$L__BB0_2156:
	add.s32 	%r21787, %r2604, 2;
	shf.r.wrap.b32 	%r21788, %r2601, %r2601, %r21787;
	xor.b32  	%r56293, %r21788, %r56291;
$L__BB0_2157:
	add.s32 	%r21789, %r2611, %r56293;
	xor.b32  	%r2617, %r2601, %r21789;
	shr.u32 	%r21790, %r2601, 8;
	and.b32  	%r21791, %r21790, 31;
	mov.b32 	%r21792, 1;
	shl.b32 	%r21793, %r21792, %r21791;
	not.b32 	%r21794, %r21793;
	and.b32  	%r21795, %r2416, %r21794;
	or.b32  	%r21796, %r21793, %r2416;
	xor.b32  	%r21797, %r21793, %r2416;
	st.local.v4.u32 	[%rd15], {%r2416, %r21795, %r21796, %r21797};
	shl.b32 	%r21798, %r2601, 2;
	cvt.u64.u32 	%rd397, %r21798;
	and.b64  	%rd398, %rd397, 12;
	add.s64 	%rd399, %rd15, %rd398;
	ld.local.u32 	%r21799, [%rd399];
	xor.b32  	%r21800, %r21799, %r2602;
	and.b32  	%r21801, %r2569, %r21800;
	xor.b32  	%r2618, %r21801, %r2602;
	shr.u32 	%r21802, %r2617, 4;
	xor.b32  	%r2619, %r21802, %r2617;
	shr.u32 	%r21803, %r2619, 24;
	and.b32  	%r2620, %r21803, 15;
	shf.r.wrap.b32 	%r21804, %r2617, %r2617, %r2620;
	xor.b32  	%r2621, %r21804, %r2605;
	shr.u32 	%r21805, %r2621, 16;
	xor.b32  	%r21806, %r21805, %r2621;
	shr.u32 	%r21807, %r21806, 12;
	shr.u32 	%r21808, %r21806, 4;
	shr.u32 	%r21809, %r21806, 8;
	xor.b32  	%r21810, %r21808, %r21807;
	xor.b32  	%r21811, %r21810, %r21809;
	xor.b32  	%r21812, %r21811, %r21806;
	shr.u32 	%r21813, %r21812, 2;
	xor.b32  	%r21814, %r21813, %r21812;
	cvt.u16.u32 	%rs618, %r21814;
	and.b16  	%rs617, %rs618, 3;
	setp.gt.s16 	%p926, %rs617, 1;
	@%p926 bra 	$L__BB0_2160;
	setp.eq.s16 	%p928, %rs617, 0;
	@%p928 bra 	$L__BB0_2163;
	not.b32 	%r21829, %r2617;
	shr.u32 	%r21830, %r2619, 16;
	and.b32  	%r21831, %r21830, 15;
	add.s32 	%r21832, %r21831, 1;
	shr.u32 	%r21833, %r21829, %r21832;
	xor.b32  	%r21834, %r21831, 31;
	shl.b32 	%r21835, %r21829, %r21834;
	or.b32  	%r21836, %r21833, %r21835;
	add.s32 	%r56294, %r21836, %r56292;
	bra.uni 	$L__BB0_2164;
$L__BB0_2160:
	setp.eq.s16 	%p927, %rs617, 2;
	@%p927 bra 	$L__BB0_2162;
	and.b32  	%r21815, %r2619, 15;
	add.s32 	%r21816, %r21815, 1;
	shr.u32 	%r21817, %r2617, %r21816;
	xor.b32  	%r21818, %r21815, 31;
	shl.b32 	%r21819, %r2617, %r21818;
	or.b32  	%r21820, %r21817, %r21819;
	xor.b32  	%r56294, %r21820, %r56292;
	bra.uni 	$L__BB0_2164;
$L__BB0_2162:
	not.b32 	%r21821, %r2617;
	shr.u32 	%r21822, %r2619, 8;
	and.b32  	%r21823, %r21822, 15;
	add.s32 	%r21824, %r21823, 1;
	shr.u32 	%r21825, %r21821, %r21824;
	xor.b32  	%r21826, %r21823, 31;
	shl.b32 	%r21827, %r21821, %r21826;
	or.b32  	%r21828, %r21825, %r21827;
	and.b32  	%r56294, %r21828, %r56292;
	bra.uni 	$L__BB0_2164;
$L__BB0_2163:
	add.s32 	%r21837, %r2620, 1;
	shr.u32 	%r21838, %r2617, %r21837;
	xor.b32  	%r21839, %r2620, 31;
	shl.b32 	%r21840, %r2617, %r21839;
	or.b32  	%r21841, %r21838, %r21840;
	xor.b32  	%r56294, %r21841, %r56292;
$L__BB0_2164:
	xor.b32  	%r2627, %r56294, %r2621;
	shr.u32 	%r21842, %r2627, 16;
	xor.b32  	%r21843, %r21842, %r2627;
	shr.u32 	%r21844, %r21843, 12;
	shr.u32 	%r21845, %r21843, 4;
	shr.u32 	%r21846, %r21843, 8;
	xor.b32  	%r21847, %r21845, %r21844;
	xor.b32  	%r21848, %r21847, %r21846;
	xor.b32  	%r21849, %r21848, %r21843;
	shr.u32 	%r21850, %r21849, 2;
	xor.b32  	%r21851, %r21850, %r21849;
	cvt.u16.u32 	%rs620, %r21851;
	and.b16  	%rs619, %rs620, 3;
	setp.gt.s16 	%p929, %rs619, 1;
	@%p929 bra 	$L__BB0_2167;
	setp.eq.s16 	%p931, %rs619, 0;
	@%p931 bra 	$L__BB0_2170;
	not.b32 	%r21860, %r2617;
	shr.u32 	%r21861, %r2619, 16;
	and.b32  	%r21862, %r21861, 15;
	add.s32 	%r21863, %r21862, 2;
	shf.r.wrap.b32 	%r21864, %r21860, %r21860, %r21863;
	add.s32 	%r56295, %r21864, %r56293;
	bra.uni 	$L__BB0_2171;
$L__BB0_2167:
	setp.eq.s16 	%p930, %rs619, 2;
	@%p930 bra 	$L__BB0_2169;
	and.b32  	%r21852, %r2619, 15;
	add.s32 	%r21853, %r21852, 2;
	shf.r.wrap.b32 	%r21854, %r2617, %r2617, %r21853;
	xor.b32  	%r56295, %r21854, %r56293;
	bra.uni 	$L__BB0_2171;
$L__BB0_2169:
	not.b32 	%r21855, %r2617;
	shr.u32 	%r21856, %r2619, 8;
	and.b32  	%r21857, %r21856, 15;
	add.s32 	%r21858, %r21857, 2;
	shf.r.wrap.b32 	%r21859, %r21855, %r21855, %r21858;
	and.b32  	%r56295, %r21859, %r56293;
	bra.uni 	$L__BB0_2171;
$L__BB0_2170:
	add.s32 	%r21865, %r2620, 2;
	shf.r.wrap.b32 	%r21866, %r2617, %r2617, %r21865;
	xor.b32  	%r56295, %r21866, %r56293;
$L__BB0_2171:
	add.s32 	%r21867, %r2627, %r56295;
	xor.b32  	%r2633, %r2617, %r21867;
	shr.u32 	%r21868, %r2617, 8;
	and.b32  	%r21869, %r21868, 31;
	mov.b32 	%r21870, 1;
	shl.b32 	%r21871, %r21870, %r21869;
	not.b32 	%r21872, %r21871;
	and.b32  	%r21873, %r2569, %r21872;
	or.b32  	%r21874, %r21871, %r2569;
	xor.b32  	%r21875, %r21871, %r2569;
	st.local.v4.u32 	[%rd14], {%r2569, %r21873, %r21874, %r21875};
	shl.b32 	%r21876, %r2617, 2;
	cvt.u64.u32 	%rd400, %r21876;
	and.b64  	%rd401, %rd400, 12;
	add.s64 	%rd402, %rd14, %rd401;
	ld.local.u32 	%r21877, [%rd402];
	shf.l.wrap.b32 	%r21878, %r21877, %r21877, 26;
	shf.l.wrap.b32 	%r21879, %r21877, %r21877, 21;
	xor.b32  	%r21880, %r21878, %r21879;
	shf.l.wrap.b32 	%r21881, %r21877, %r21877, 7;
	xor.b32  	%r21882, %r21880, %r21881;
	add.s32 	%r21883, %r2586, %r25;
	add.s32 	%r21884, %r21883, %r2110;
	add.s32 	%r21885, %r21884, %r2618;
	add.s32 	%r2638, %r21885, %r21882;
	shr.u32 	%r21886, %r2633, 4;
	xor.b32  	%r2639, %r21886, %r2633;
	shr.u32 	%r21887, %r2639, 24;
	and.b32  	%r2640, %r21887, 15;
	shf.r.wrap.b32 	%r21888, %r2633, %r2633, %r2640;
	xor.b32  	%r2641, %r21888, %r2621;
	shr.u32 	%r21889, %r2641, 16;
	xor.b32  	%r21890, %r21889, %r2641;
	shr.u32 	%r21891, %r21890, 12;
	shr.u32 	%r21892, %r21890, 4;
	shr.u32 	%r21893, %r21890, 8;
	xor.b32  	%r21894, %r21892, %r21891;
	xor.b32  	%r21895, %r21894, %r21893;
	xor.b32  	%r21896, %r21895, %r21890;
	shr.u32 	%r21897, %r21896, 2;
	xor.b32  	%r21898, %r21897, %r21896;
	cvt.u16.u32 	%rs622, %r21898;
	and.b16  	%rs621, %rs622, 3;
	setp.gt.s16 	%p932, %rs621, 1;
	@%p932 bra 	$L__BB0_2174;
	setp.eq.s16 	%p934, %rs621, 0;
	@%p934 bra 	$L__BB0_2177;
	not.b32 	%r21913, %r2633;
	shr.u32 	%r21914, %r2639, 16;
	and.b32  	%r21915, %r21914, 15;
	add.s32 	%r21916, %r21915, 1;
	shr.u32 	%r21917, %r21913, %r21916;
	xor.b32  	%r21918, %r21915, 31;
	shl.b32 	%r21919, %r21913, %r21918;
	or.b32  	%r21920, %r21917, %r21919;
	add.s32 	%r56296, %r21920, %r56294;
	bra.uni 	$L__BB0_2178;
$L__BB0_2174:
	setp.eq.s16 	%p933, %rs621, 2;
	@%p933 bra 	$L__BB0_2176;
	and.b32  	%r21899, %r2639, 15;
	add.s32 	%r21900, %r21899, 1;
	shr.u32 	%r21901, %r2633, %r21900;
	xor.b32  	%r21902, %r21899, 31;
	shl.b32 	%r21903, %r2633, %r21902;
	or.b32  	%r21904, %r21901, %r21903;
	xor.b32  	%r56296, %r21904, %r56294;
	bra.uni 	$L__BB0_2178;
$L__BB0_2176:
	not.b32 	%r21905, %r2633;
	shr.u32 	%r21906, %r2639, 8;
	and.b32  	%r21907, %r21906, 15;
	add.s32 	%r21908, %r21907, 1;
	shr.u32 	%r21909, %r21905, %r21908;
	xor.b32  	%r21910, %r21907, 31;
	shl.b32 	%r21911, %r21905, %r21910;
	or.b32  	%r21912, %r21909, %r21911;
	and.b32  	%r56296, %r21912, %r56294;
	bra.uni 	$L__BB0_2178;
$L__BB0_2177:
	add.s32 	%r21921, %r2640, 1;
	shr.u32 	%r21922, %r2633, %r21921;
	xor.b32  	%r21923, %r2640, 31;
	shl.b32 	%r21924, %r2633, %r21923;
	or.b32  	%r21925, %r21922, %r21924;
	xor.b32  	%r56296, %r21925, %r56294;
$L__BB0_2178:
	xor.b32  	%r2647, %r56296, %r2641;
	shr.u32 	%r21926, %r2647, 16;
	xor.b32  	%r21927, %r21926, %r2647;
	shr.u32 	%r21928, %r21927, 12;
	shr.u32 	%r21929, %r21927, 4;
	shr.u32 	%r21930, %r21927, 8;
	xor.b32  	%r21931, %r21929, %r21928;
	xor.b32  	%r21932, %r21931, %r21930;
	xor.b32  	%r21933, %r21932, %r21927;
	shr.u32 	%r21934, %r21933, 2;
	xor.b32  	%r21935, %r21934, %r21933;
	cvt.u16.u32 	%rs624, %r21935;
	and.b16  	%rs623, %rs624, 3;
	setp.gt.s16 	%p935, %rs623, 1;
	@%p935 bra 	$L__BB0_2181;
	setp.eq.s16 	%p937, %rs623, 0;
	@%p937 bra 	$L__BB0_2184;
	not.b32 	%r21944, %r2633;
	shr.u32 	%r21945, %r2639, 16;
	and.b32  	%r21946, %r21945, 15;
	add.s32 	%r21947, %r21946, 2;
	shf.r.wrap.b32 	%r21948, %r21944, %r21944, %r21947;
	add.s32 	%r56297, %r21948, %r56295;
	bra.uni 	$L__BB0_2185;
$L__BB0_2181:
	setp.eq.s16 	%p936, %rs623, 2;
	@%p936 bra 	$L__BB0_2183;
	and.b32  	%r21936, %r2639, 15;
	add.s32 	%r21937, %r21936, 2;
	shf.r.wrap.b32 	%r21938, %r2633, %r2633, %r21937;
	xor.b32  	%r56297, %r21938, %r56295;
	bra.uni 	$L__BB0_2185;
$L__BB0_2183:
	not.b32 	%r21939, %r2633;
	shr.u32 	%r21940, %r2639, 8;
	and.b32  	%r21941, %r21940, 15;
	add.s32 	%r21942, %r21941, 2;
	shf.r.wrap.b32 	%r21943, %r21939, %r21939, %r21942;
	and.b32  	%r56297, %r21943, %r56295;
	bra.uni 	$L__BB0_2185;
$L__BB0_2184:
	add.s32 	%r21949, %r2640, 2;
	shf.r.wrap.b32 	%r21950, %r2633, %r2633, %r21949;
	xor.b32  	%r56297, %r21950, %r56295;
$L__BB0_2185:
	add.s32 	%r21951, %r2647, %r56297;
	xor.b32  	%r2653, %r2633, %r21951;
	shr.u32 	%r21952, %r2633, 8;
	and.b32  	%r21953, %r21952, 31;
	mov.b32 	%r21954, 1;
	shl.b32 	%r21955, %r21954, %r21953;
	not.b32 	%r21956, %r21955;
	and.b32  	%r21957, %r2262, %r21956;
	or.b32  	%r21958, %r21955, %r2262;
	xor.b32  	%r21959, %r21955, %r2262;
	st.local.v4.u32 	[%rd13], {%r2262, %r21957, %r21958, %r21959};
	shl.b32 	%r21960, %r2633, 2;
	cvt.u64.u32 	%rd403, %r21960;
	and.b64  	%rd404, %rd403, 12;
	add.s64 	%rd405, %rd13, %rd404;
	ld.local.u32 	%r2654, [%rd405];
	shr.u32 	%r21961, %r2653, 4;
	xor.b32  	%r2655, %r21961, %r2653;
	shr.u32 	%r21962, %r2655, 24;
	and.b32  	%r2656, %r21962, 15;
	shf.r.wrap.b32 	%r21963, %r2653, %r2653, %r2656;
	xor.b32  	%r2657, %r21963, %r2641;
	shr.u32 	%r21964, %r2657, 16;
	xor.b32  	%r21965, %r21964, %r2657;
	shr.u32 	%r21966, %r21965, 12;
	shr.u32 	%r21967, %r21965, 4;
	shr.u32 	%r21968, %r21965, 8;
	xor.b32  	%r21969, %r21967, %r21966;
	xor.b32  	%r21970, %r21969, %r21968;
	xor.b32  	%r21971, %r21970, %r21965;
	shr.u32 	%r21972, %r21971, 2;
	xor.b32  	%r21973, %r21972, %r21971;
	cvt.u16.u32 	%rs626, %r21973;
	and.b16  	%rs625, %rs626, 3;
	setp.gt.s16 	%p938, %rs625, 1;
	@%p938 bra 	$L__BB0_2188;
	setp.eq.s16 	%p940, %rs625, 0;
	@%p940 bra 	$L__BB0_2191;
	not.b32 	%r21988, %r2653;
	shr.u32 	%r21989, %r2655, 16;
	and.b32  	%r21990, %r21989, 15;
	add.s32 	%r21991, %r21990, 1;
	shr.u32 	%r21992, %r21988, %r21991;
	xor.b32  	%r21993, %r21990, 31;
	shl.b32 	%r21994, %r21988, %r21993;
	or.b32  	%r21995, %r21992, %r21994;
	add.s32 	%r56298, %r21995, %r56296;
	bra.uni 	$L__BB0_2192;
$L__BB0_2188:
	setp.eq.s16 	%p939, %rs625, 2;
	@%p939 bra 	$L__BB0_2190;
	and.b32  	%r21974, %r2655, 15;
	add.s32 	%r21975, %r21974, 1;
	shr.u32 	%r21976, %r2653, %r21975;
	xor.b32  	%r21977, %r21974, 31;
	shl.b32 	%r21978, %r2653, %r21977;
	or.b32  	%r21979, %r21976, %r21978;
	xor.b32  	%r56298, %r21979, %r56296;
	bra.uni 	$L__BB0_2192;
$L__BB0_2190:
	not.b32 	%r21980, %r2653;
	shr.u32 	%r21981, %r2655, 8;
	and.b32  	%r21982, %r21981, 15;
	add.s32 	%r21983, %r21982, 1;
	shr.u32 	%r21984, %r21980, %r21983;
	xor.b32  	%r21985, %r21982, 31;
	shl.b32 	%r21986, %r21980, %r21985;
	or.b32  	%r21987, %r21984, %r21986;
	and.b32  	%r56298, %r21987, %r56296;
	bra.uni 	$L__BB0_2192;
$L__BB0_2191:
	add.s32 	%r21996, %r2656, 1;
	shr.u32 	%r21997, %r2653, %r21996;
	xor.b32  	%r21998, %r2656, 31;
	shl.b32 	%r21999, %r2653, %r21998;
	or.b32  	%r22000, %r21997, %r21999;
	xor.b32  	%r56298, %r22000, %r56296;
$L__BB0_2192:
	xor.b32  	%r2663, %r56298, %r2657;
	shr.u32 	%r22001, %r2663, 16;
	xor.b32  	%r22002, %r22001, %r2663;
	shr.u32 	%r22003, %r22002, 12;
	shr.u32 	%r22004, %r22002, 4;
	shr.u32 	%r22005, %r22002, 8;
	xor.b32  	%r22006, %r22004, %r22003;
	xor.b32  	%r22007, %r22006, %r22005;
	xor.b32  	%r22008, %r22007, %r22002;
	shr.u32 	%r22009, %r22008, 2;
	xor.b32  	%r22010, %r22009, %r22008;
	cvt.u16.u32 	%rs628, %r22010;
	and.b16  	%rs627, %rs628, 3;
	setp.gt.s16 	%p941, %rs627, 1;
	@%p941 bra 	$L__BB0_2195;
	setp.eq.s16 	%p943, %rs627, 0;
	@%p943 bra 	$L__BB0_2198;
	not.b32 	%r22019, %r2653;
	shr.u32 	%r22020, %r2655, 16;
	and.b32  	%r22021, %r22020, 15;
	add.s32 	%r22022, %r22021, 2;
	shf.r.wrap.b32 	%r22023, %r22019, %r22019, %r22022;
	add.s32 	%r56299, %r22023, %r56297;
	bra.uni 	$L__BB0_2199;
$L__BB0_2195:
	setp.eq.s16 	%p942, %rs627, 2;
	@%p942 bra 	$L__BB0_2197;
	and.b32  	%r22011, %r2655, 15;
	add.s32 	%r22012, %r22011, 2;
	shf.r.wrap.b32 	%r22013, %r2653, %r2653, %r22012;
	xor.b32  	%r56299, %r22013, %r56297;
	bra.uni 	$L__BB0_2199;
$L__BB0_2197:
	not.b32 	%r22014, %r2653;
	shr.u32 	%r22015, %r2655, 8;
	and.b32  	%r22016, %r22015, 15;
	add.s32 	%r22017, %r22016, 2;
	shf.r.wrap.b32 	%r22018, %r22014, %r22014, %r22017;
	and.b32  	%r56299, %r22018, %r56297;
	bra.uni 	$L__BB0_2199;
$L__BB0_2198:
	add.s32 	%r22024, %r2656, 2;
	shf.r.wrap.b32 	%r22025, %r2653, %r2653, %r22024;
	xor.b32  	%r56299, %r22025, %r56297;
$L__BB0_2199:
	add.s32 	%r22026, %r2663, %r56299;
	xor.b32  	%r2669, %r2653, %r22026;
	shr.u32 	%r22027, %r2653, 8;
	and.b32  	%r22028, %r22027, 31;
	mov.b32 	%r22029, 1;
	shl.b32 	%r22030, %r22029, %r22028;
	not.b32 	%r22031, %r22030;
	and.b32  	%r22032, %r2415, %r22031;
	or.b32  	%r22033, %r22030, %r2415;
	xor.b32  	%r22034, %r22030, %r2415;
	st.local.v4.u32 	[%rd12], {%r2415, %r22032, %r22033, %r22034};
	shl.b32 	%r22035, %r2653, 2;
	cvt.u64.u32 	%rd406, %r22035;
	and.b64  	%rd407, %rd406, 12;
	add.s64 	%rd408, %rd12, %rd407;
	ld.local.u32 	%r2670, [%rd408];
	shr.u32 	%r22036, %r2669, 4;
	xor.b32  	%r2671, %r22036, %r2669;
	shr.u32 	%r22037, %r2671, 24;
	and.b32  	%r2672, %r22037, 15;
	shf.r.wrap.b32 	%r22038, %r2669, %r2669, %r2672;
	xor.b32  	%r2673, %r22038, %r2657;
	shr.u32 	%r22039, %r2673, 16;
	xor.b32  	%r22040, %r22039, %r2673;
	shr.u32 	%r22041, %r22040, 12;
	shr.u32 	%r22042, %r22040, 4;
	shr.u32 	%r22043, %r22040, 8;
	xor.b32  	%r22044, %r22042, %r22041;
	xor.b32  	%r22045, %r22044, %r22043;
	xor.b32  	%r22046, %r22045, %r22040;
	shr.u32 	%r22047, %r22046, 2;
	xor.b32  	%r22048, %r22047, %r22046;
	cvt.u16.u32 	%rs630, %r22048;
	and.b16  	%rs629, %rs630, 3;
	setp.gt.s16 	%p944, %rs629, 1;
	@%p944 bra 	$L__BB0_2202;
	setp.eq.s16 	%p946, %rs629, 0;
	@%p946 bra 	$L__BB0_2205;
	not.b32 	%r22063, %r2669;
	shr.u32 	%r22064, %r2671, 16;
	and.b32  	%r22065, %r22064, 15;
	add.s32 	%r22066, %r22065, 1;
	shr.u32 	%r22067, %r22063, %r22066;
	xor.b32  	%r22068, %r22065, 31;
	shl.b32 	%r22069, %r22063, %r22068;
	or.b32  	%r22070, %r22067, %r22069;
	add.s32 	%r56300, %r22070, %r56298;
	bra.uni 	$L__BB0_2206;
$L__BB0_2202:
	setp.eq.s16 	%p945, %rs629, 2;
	@%p945 bra 	$L__BB0_2204;
	and.b32  	%r22049, %r2671, 15;
	add.s32 	%r22050, %r22049, 1;
	shr.u32 	%r22051, %r2669, %r22050;
	xor.b32  	%r22052, %r22049, 31;
	shl.b32 	%r22053, %r2669, %r22052;
	or.b32  	%r22054, %r22051, %r22053;
	xor.b32  	%r56300, %r22054, %r56298;
	bra.uni 	$L__BB0_2206;
$L__BB0_2204:
	not.b32 	%r22055, %r2669;
	shr.u32 	%r22056, %r2671, 8;
	and.b32  	%r22057, %r22056, 15;
	add.s32 	%r22058, %r22057, 1;
	shr.u32 	%r22059, %r22055, %r22058;
	xor.b32  	%r22060, %r22057, 31;
	shl.b32 	%r22061, %r22055, %r22060;
	or.b32  	%r22062, %r22059, %r22061;
	and.b32  	%r56300, %r22062, %r56298;
	bra.uni 	$L__BB0_2206;
$L__BB0_2205:
	add.s32 	%r22071, %r2672, 1;
	shr.u32 	%r22072, %r2669, %r22071;
	xor.b32  	%r22073, %r2672, 31;
	shl.b32 	%r22074, %r2669, %r22073;
	or.b32  	%r22075, %r22072, %r22074;
	xor.b32  	%r56300, %r22075, %r56298;
$L__BB0_2206:
	xor.b32  	%r2679, %r56300, %r2673;
	shr.u32 	%r22076, %r2679, 16;
	xor.b32  	%r22077, %r22076, %r2679;
	shr.u32 	%r22078, %r22077, 12;
	shr.u32 	%r22079, %r22077, 4;
	shr.u32 	%r22080, %r22077, 8;
	xor.b32  	%r22081, %r22079, %r22078;
	xor.b32  	%r22082, %r22081, %r22080;
	xor.b32  	%r22083, %r22082, %r22077;
	shr.u32 	%r22084, %r22083, 2;
	xor.b32  	%r22085, %r22084, %r22083;
	cvt.u16.u32 	%rs632, %r22085;
	and.b16  	%rs631, %rs632, 3;
	setp.gt.s16 	%p947, %rs631, 1;
	@%p947 bra 	$L__BB0_2209;
	setp.eq.s16 	%p949, %rs631, 0;
	@%p949 bra 	$L__BB0_2212;
	not.b32 	%r22094, %r2669;
	shr.u32 	%r22095, %r2671, 16;
	and.b32  	%r22096, %r22095, 15;
	add.s32 	%r22097, %r22096, 2;
	shf.r.wrap.b32 	%r22098, %r22094, %r22094, %r22097;
	add.s32 	%r56301, %r22098, %r56299;
	bra.uni 	$L__BB0_2213;
$L__BB0_2209:
	setp.eq.s16 	%p948, %rs631, 2;
	@%p948 bra 	$L__BB0_2211;
	and.b32  	%r22086, %r2671, 15;
	add.s32 	%r22087, %r22086, 2;
	shf.r.wrap.b32 	%r22088, %r2669, %r2669, %r22087;
	xor.b32  	%r56301, %r22088, %r56299;
	bra.uni 	$L__BB0_2213;
$L__BB0_2211:
	not.b32 	%r22089, %r2669;
	shr.u32 	%r22090, %r2671, 8;
	and.b32  	%r22091, %r22090, 15;
	add.s32 	%r22092, %r22091, 2;
	shf.r.wrap.b32 	%r22093, %r22089, %r22089, %r22092;
	and.b32  	%r56301, %r22093, %r56299;
	bra.uni 	$L__BB0_2213;
$L__BB0_2212:
	add.s32 	%r22099, %r2672, 2;
	shf.r.wrap.b32 	%r22100, %r2669, %r2669, %r22099;
	xor.b32  	%r56301, %r22100, %r56299;
$L__BB0_2213:
	add.s32 	%r22101, %r2679, %r56301;
	xor.b32  	%r2685, %r2669, %r22101;
	shr.u32 	%r22102, %r2669, 8;
	and.b32  	%r22103, %r22102, 31;
	mov.b32 	%r22104, 1;
	shl.b32 	%r22105, %r22104, %r22103;
	not.b32 	%r22106, %r22105;
	and.b32  	%r22107, %r2568, %r22106;
	or.b32  	%r22108, %r22105, %r2568;
	xor.b32  	%r22109, %r22105, %r2568;
	st.local.v4.u32 	[%rd11], {%r2568, %r22107, %r22108, %r22109};
	shl.b32 	%r22110, %r2669, 2;
	cvt.u64.u32 	%rd409, %r22110;
	and.b64  	%rd410, %rd409, 12;
	add.s64 	%rd411, %rd11, %rd410;
	ld.local.u32 	%r22111, [%rd411];
	or.b32  	%r22112, %r2670, %r2654;
	and.b32  	%r22113, %r22111, %r22112;
	and.b32  	%r22114, %r2670, %r2654;
	or.b32  	%r2690, %r22113, %r22114;
	shr.u32 	%r22115, %r2685, 4;
	xor.b32  	%r2691, %r22115, %r2685;
	shr.u32 	%r22116, %r2691, 24;
	and.b32  	%r2692, %r22116, 15;
	shf.r.wrap.b32 	%r22117, %r2685, %r2685, %r2692;
	xor.b32  	%r2693, %r22117, %r2673;
	shr.u32 	%r22118, %r2693, 16;
	xor.b32  	%r22119, %r22118, %r2693;
	shr.u32 	%r22120, %r22119, 12;
	shr.u32 	%r22121, %r22119, 4;
	shr.u32 	%r22122, %r22119, 8;
	xor.b32  	%r22123, %r22121, %r22120;
	xor.b32  	%r22124, %r22123, %r22122;
	xor.b32  	%r22125, %r22124, %r22119;
	shr.u32 	%r22126, %r22125, 2;
	xor.b32  	%r22127, %r22126, %r22125;
	cvt.u16.u32 	%rs634, %r22127;
	and.b16  	%rs633, %rs634, 3;
	setp.gt.s16 	%p950, %rs633, 1;
	@%p950 bra 	$L__BB0_2216;
	setp.eq.s16 	%p952, %rs633, 0;
	@%p952 bra 	$L__BB0_2219;
	not.b32 	%r22142, %r2685;
	shr.u32 	%r22143, %r2691, 16;
	and.b32  	%r22144, %r22143, 15;
	add.s32 	%r22145, %r22144, 1;
	shr.u32 	%r22146, %r22142, %r22145;
	xor.b32  	%r22147, %r22144, 31;
	shl.b32 	%r22148, %r22142, %r22147;
	or.b32  	%r22149, %r22146, %r22148;
	add.s32 	%r56302, %r22149, %r56300;
	bra.uni 	$L__BB0_2220;
$L__BB0_2216:
	setp.eq.s16 	%p951, %rs633, 2;
	@%p951 bra 	$L__BB0_2218;
	and.b32  	%r22128, %r2691, 15;
	add.s32 	%r22129, %r22128, 1;
	shr.u32 	%r22130, %r2685, %r22129;
	xor.b32  	%r22131, %r22128, 31;
	shl.b32 	%r22132, %r2685, %r22131;
	or.b32  	%r22133, %r22130, %r22132;
	xor.b32  	%r56302, %r22133, %r56300;
	bra.uni 	$L__BB0_2220;
$L__BB0_2218:
	not.b32 	%r22134, %r2685;
	shr.u32 	%r22135, %r2691, 8;
	and.b32  	%r22136, %r22135, 15;
	add.s32 	%r22137, %r22136, 1;
	shr.u32 	%r22138, %r22134, %r22137;
	xor.b32  	%r22139, %r22136, 31;
	shl.b32 	%r22140, %r22134, %r22139;
	or.b32  	%r22141, %r22138, %r22140;
	and.b32  	%r56302, %r22141, %r56300;
	bra.uni 	$L__BB0_2220;
$L__BB0_2219:
	add.s32 	%r22150, %r2692, 1;
	shr.u32 	%r22151, %r2685, %r22150;
	xor.b32  	%r22152, %r2692, 31;
	shl.b32 	%r22153, %r2685, %r22152;
	or.b32  	%r22154, %r22151, %r22153;
	xor.b32  	%r56302, %r22154, %r56300;
$L__BB0_2220:
	xor.b32  	%r2699, %r56302, %r2693;
	shr.u32 	%r22155, %r2699, 16;
	xor.b32  	%r22156, %r22155, %r2699;
	shr.u32 	%r22157, %r22156, 12;
	shr.u32 	%r22158, %r22156, 4;
	shr.u32 	%r22159, %r22156, 8;
	xor.b32  	%r22160, %r22158, %r22157;
	xor.b32  	%r22161, %r22160, %r22159;
	xor.b32  	%r22162, %r22161, %r22156;
	shr.u32 	%r22163, %r22162, 2;
	xor.b32  	%r22164, %r22163, %r22162;
	cvt.u16.u32 	%rs636, %r22164;
	and.b16  	%rs635, %rs636, 3;
	setp.gt.s16 	%p953, %rs635, 1;
	@%p953 bra 	$L__BB0_2223;
	setp.eq.s16 	%p955, %rs635, 0;
	@%p955 bra 	$L__BB0_2226;
	not.b32 	%r22173, %r2685;
	shr.u32 	%r22174, %r2691, 16;
	and.b32  	%r22175, %r22174, 15;
	add.s32 	%r22176, %r22175, 2;
	shf.r.wrap.b32 	%r22177, %r22173, %r22173, %r22176;
	add.s32 	%r56303, %r22177, %r56301;
	bra.uni 	$L__BB0_2227;
$L__BB0_2223:
	setp.eq.s16 	%p954, %rs635, 2;
	@%p954 bra 	$L__BB0_2225;
	and.b32  	%r22165, %r2691, 15;
	add.s32 	%r22166, %r22165, 2;
	shf.r.wrap.b32 	%r22167, %r2685, %r2685, %r22166;
	xor.b32  	%r56303, %r22167, %r56301;
	bra.uni 	$L__BB0_2227;
$L__BB0_2225:
	not.b32 	%r22168, %r2685;
	shr.u32 	%r22169, %r2691, 8;
	and.b32  	%r22170, %r22169, 15;
	add.s32 	%r22171, %r22170, 2;
	shf.r.wrap.b32 	%r22172, %r22168, %r22168, %r22171;
	and.b32  	%r56303, %r22172, %r56301;
	bra.uni 	$L__BB0_2227;
$L__BB0_2226:
	add.s32 	%r22178, %r2692, 2;
	shf.r.wrap.b32 	%r22179, %r2685, %r2685, %r22178;
	xor.b32  	%r56303, %r22179, %r56301;
$L__BB0_2227:
	add.s32 	%r22180, %r2699, %r56303;
	xor.b32  	%r2705, %r2685, %r22180;
	shr.u32 	%r22181, %r2685, 8;
	and.b32  	%r22182, %r22181, 31;
	mov.b32 	%r22183, 1;
	shl.b32 	%r22184, %r22183, %r22182;
	not.b32 	%r22185, %r22184;
	and.b32  	%r22186, %r2568, %r22185;
	or.b32  	%r22187, %r22184, %r2568;
	xor.b32  	%r22188, %r22184, %r2568;
	st.local.v4.u32 	[%rd10], {%r2568, %r22186, %r22187, %r22188};
	shl.b32 	%r22189, %r2685, 2;
	cvt.u64.u32 	%rd412, %r22189;
	and.b64  	%rd413, %rd412, 12;
	add.s64 	%rd414, %rd10, %rd413;
	ld.local.u32 	%r2706, [%rd414];
	shr.u32 	%r22190, %r2705, 4;
	xor.b32  	%r2707, %r22190, %r2705;
	shr.u32 	%r22191, %r2707, 24;
	and.b32  	%r2708, %r22191, 15;
	shf.r.wrap.b32 	%r22192, %r2705, %r2705, %r2708;
	xor.b32  	%r2709, %r22192, %r2693;
	shr.u32 	%r22193, %r2709, 16;
	xor.b32  	%r22194, %r22193, %r2709;
	shr.u32 	%r22195, %r22194, 12;
	shr.u32 	%r22196, %r22194, 4;
	shr.u32 	%r22197, %r22194, 8;
	xor.b32  	%r22198, %r22196, %r22195;
	xor.b32  	%r22199, %r22198, %r22197;
	xor.b32  	%r22200, %r22199, %r22194;
	shr.u32 	%r22201, %r22200, 2;
	xor.b32  	%r22202, %r22201, %r22200;
	cvt.u16.u32 	%rs638, %r22202;
	and.b16  	%rs637, %rs638, 3;
	setp.gt.s16 	%p956, %rs637, 1;
	@%p956 bra 	$L__BB0_2230;
	setp.eq.s16 	%p958, %rs637, 0;
	@%p958 bra 	$L__BB0_2233;
	not.b32 	%r22217, %r2705;
	shr.u32 	%r22218, %r2707, 16;
	and.b32  	%r22219, %r22218, 15;
	add.s32 	%r22220, %r22219, 1;
	shr.u32 	%r22221, %r22217, %r22220;
	xor.b32  	%r22222, %r22219, 31;
	shl.b32 	%r22223, %r22217, %r22222;
	or.b32  	%r22224, %r22221, %r22223;
	add.s32 	%r56304, %r22224, %r56302;
	bra.uni 	$L__BB0_2234;
$L__BB0_2230:
	setp.eq.s16 	%p957, %rs637, 2;
	@%p957 bra 	$L__BB0_2232;
	and.b32  	%r22203, %r2707, 15;
	add.s32 	%r22204, %r22203, 1;
	shr.u32 	%r22205, %r2705, %r22204;
	xor.b32  	%r22206, %r22203, 31;
	shl.b32 	%r22207, %r2705, %r22206;
	or.b32  	%r22208, %r22205, %r22207;
	xor.b32  	%r56304, %r22208, %r56302;
	bra.uni 	$L__BB0_2234;
$L__BB0_2232:
	not.b32 	%r22209, %r2705;
	shr.u32 	%r22210, %r2707, 8;
	and.b32  	%r22211, %r22210, 15;
	add.s32 	%r22212, %r22211, 1;
	shr.u32 	%r22213, %r22209, %r22212;
	xor.b32  	%r22214, %r22211, 31;
	shl.b32 	%r22215, %r22209, %r22214;
	or.b32  	%r22216, %r22213, %r22215;
	and.b32  	%r56304, %r22216, %r56302;
	bra.uni 	$L__BB0_2234;
$L__BB0_2233:
	add.s32 	%r22225, %r2708, 1;
	shr.u32 	%r22226, %r2705, %r22225;
	xor.b32  	%r22227, %r2708, 31;
	shl.b32 	%r22228, %r2705, %r22227;
	or.b32  	%r22229, %r22226, %r22228;
	xor.b32  	%r56304, %r22229, %r56302;
$L__BB0_2234:
	xor.b32  	%r2715, %r56304, %r2709;
	shr.u32 	%r22230, %r2715, 16;
	xor.b32  	%r22231, %r22230, %r2715;
	shr.u32 	%r22232, %r22231, 12;
	shr.u32 	%r22233, %r22231, 4;
	shr.u32 	%r22234, %r22231, 8;
	xor.b32  	%r22235, %r22233, %r22232;
	xor.b32  	%r22236, %r22235, %r22234;
	xor.b32  	%r22237, %r22236, %r22231;
	shr.u32 	%r22238, %r22237, 2;
	xor.b32  	%r22239, %r22238, %r22237;
	cvt.u16.u32 	%rs640, %r22239;
	and.b16  	%rs639, %rs640, 3;
	setp.gt.s16 	%p959, %rs639, 1;
	@%p959 bra 	$L__BB0_2237;
	setp.eq.s16 	%p961, %rs639, 0;
	@%p961 bra 	$L__BB0_2240;
	not.b32 	%r22248, %r2705;
	shr.u32 	%r22249, %r2707, 16;
	and.b32  	%r22250, %r22249, 15;
	add.s32 	%r22251, %r22250, 2;
	shf.r.wrap.b32 	%r22252, %r22248, %r22248, %r22251;
	add.s32 	%r56305, %r22252, %r56303;
	bra.uni 	$L__BB0_2241;
$L__BB0_2237:
	setp.eq.s16 	%p960, %rs639, 2;
	@%p960 bra 	$L__BB0_2239;
	and.b32  	%r22240, %r2707, 15;
	add.s32 	%r22241, %r22240, 2;
	shf.r.wrap.b32 	%r22242, %r2705, %r2705, %r22241;
	xor.b32  	%r56305, %r22242, %r56303;
	bra.uni 	$L__BB0_2241;
$L__BB0_2239:
	not.b32 	%r22243, %r2705;
	shr.u32 	%r22244, %r2707, 8;
	and.b32  	%r22245, %r22244, 15;
	add.s32 	%r22246, %r22245, 2;
	shf.r.wrap.b32 	%r22247, %r22243, %r22243, %r22246;
	and.b32  	%r56305, %r22247, %r56303;
	bra.uni 	$L__BB0_2241;
$L__BB0_2240:
	add.s32 	%r22253, %r2708, 2;
	shf.r.wrap.b32 	%r22254, %r2705, %r2705, %r22253;
	xor.b32  	%r56305, %r22254, %r56303;
$L__BB0_2241:
	add.s32 	%r22255, %r2715, %r56305;
	shr.u32 	%r22256, %r2705, 8;
	and.b32  	%r22257, %r22256, 31;
	mov.b32 	%r22258, 1;
	shl.b32 	%r22259, %r22258, %r22257;
	not.b32 	%r22260, %r22259;
	and.b32  	%r22261, %r2638, %r22260;
	or.b32  	%r22262, %r22259, %r2638;
	xor.b32  	%r22263, %r22259, %r2638;
	st.local.v4.u32 	[%rd9], {%r2638, %r22261, %r22262, %r22263};
	shl.b32 	%r22264, %r2705, 2;
	cvt.u64.u32 	%rd415, %r22264;
	and.b64  	%rd416, %rd415, 12;
	add.s64 	%rd417, %rd9, %rd416;
	ld.local.u32 	%r22265, [%rd417];
	add.s32 	%r22266, %r2690, %r2638;
	shf.l.wrap.b32 	%r22267, %r2706, %r2706, 10;
	shf.l.wrap.b32 	%r22268, %r2706, %r2706, 19;
	shf.l.wrap.b32 	%r22269, %r2706, %r2706, 30;
	xor.b32  	%r22270, %r22269, %r22268;
	xor.b32  	%r22271, %r22270, %r22267;
	add.s32 	%r2721, %r22266, %r22271;
	add.s32 	%r2722, %r2109, %r22265;
	ld.const.u32 	%r22272, [hefty_gpu_blockHeader+56];
	shf.l.wrap.b32 	%r22273, %r22272, %r22272, 15;
	shf.l.wrap.b32 	%r22274, %r22272, %r22272, 13;
	xor.b32  	%r22275, %r22273, %r22274;
	shr.u32 	%r22276, %r22272, 10;
	xor.b32  	%r22277, %r22275, %r22276;
	ld.const.u32 	%r22278, [hefty_gpu_blockHeader+36];
	add.s32 	%r22279, %r22277, %r22278;
	ld.const.u32 	%r22280, [hefty_gpu_blockHeader+4];
	shf.l.wrap.b32 	%r22281, %r22280, %r22280, 25;
	shf.l.wrap.b32 	%r22282, %r22280, %r22280, 14;
	xor.b32  	%r22283, %r22281, %r22282;
	shr.u32 	%r22284, %r22280, 3;
	xor.b32  	%r22285, %r22283, %r22284;
	ld.const.u32 	%r22286, [hefty_gpu_blockHeader];
	add.s32 	%r22287, %r22279, %r22286;
	add.s32 	%r2723, %r22287, %r22285;
	shf.l.wrap.b32 	%r22288, %r25, %r25, 15;
	shf.l.wrap.b32 	%r22289, %r25, %r25, 13;
	xor.b32  	%r22290, %r22288, %r22289;
	shr.u32 	%r22291, %r25, 10;
	xor.b32  	%r22292, %r22290, %r22291;
	ld.const.u32 	%r22293, [hefty_gpu_blockHeader+40];
	add.s32 	%r22294, %r22292, %r22293;
	ld.const.u32 	%r22295, [hefty_gpu_blockHeader+8];
	shf.l.wrap.b32 	%r22296, %r22295, %r22295, 25;
	shf.l.wrap.b32 	%r22297, %r22295, %r22295, 14;
	xor.b32  	%r22298, %r22296, %r22297;
	shr.u32 	%r22299, %r22295, 3;
	xor.b32  	%r22300, %r22298, %r22299;
	add.s32 	%r22301, %r22294, %r22280;
	add.s32 	%r2724, %r22301, %r22300;
	shf.l.wrap.b32 	%r22302, %r2723, %r2723, 15;
	shf.l.wrap.b32 	%r22303, %r2723, %r2723, 13;
	xor.b32  	%r22304, %r22302, %r22303;
	shr.u32 	%r22305, %r2723, 10;
	xor.b32  	%r22306, %r22304, %r22305;
	ld.const.u32 	%r22307, [hefty_gpu_blockHeader+44];
	add.s32 	%r22308, %r22306, %r22307;
	shf.l.wrap.b32 	%r22309, %r26, %r26, 25;
	shf.l.wrap.b32 	%r22310, %r26, %r26, 14;
	xor.b32  	%r22311, %r22309, %r22310;
	shr.u32 	%r22312, %r26, 3;
	xor.b32  	%r22313, %r22311, %r22312;
	add.s32 	%r22314, %r22308, %r22295;
	add.s32 	%r2725, %r22314, %r22313;
	shf.l.wrap.b32 	%r22315, %r2724, %r2724, 15;
	shf.l.wrap.b32 	%r22316, %r2724, %r2724, 13;
	xor.b32  	%r22317, %r22315, %r22316;
	shr.u32 	%r22318, %r2724, 10;
	xor.b32  	%r22319, %r22317, %r22318;
	ld.const.u32 	%r22320, [hefty_gpu_blockHeader+48];
	add.s32 	%r22321, %r22319, %r22320;
	ld.const.u32 	%r22322, [hefty_gpu_blockHeader+16];
	shf.l.wrap.b32 	%r22323, %r22322, %r22322, 25;
	shf.l.wrap.b32 	%r22324, %r22322, %r22322, 14;
	xor.b32  	%r22325, %r22323, %r22324;
	shr.u32 	%r22326, %r22322, 3;
	xor.b32  	%r22327, %r22325, %r22326;
	add.s32 	%r22328, %r22321, %r26;
	add.s32 	%r2726, %r22328, %r22327;
	shf.l.wrap.b32 	%r22329, %r2725, %r2725, 15;
	shf.l.wrap.b32 	%r22330, %r2725, %r2725, 13;
	xor.b32  	%r22331, %r22329, %r22330;
	shr.u32 	%r22332, %r2725, 10;
	xor.b32  	%r22333, %r22331, %r22332;
	ld.const.u32 	%r22334, [hefty_gpu_blockHeader+52];
	add.s32 	%r22335, %r22333, %r22334;
	ld.const.u32 	%r22336, [hefty_gpu_blockHeader+20];
	shf.l.wrap.b32 	%r22337, %r22336, %r22336, 25;
	shf.l.wrap.b32 	%r22338, %r22336, %r22336, 14;
	xor.b32  	%r22339, %r22337, %r22338;
	shr.u32 	%r22340, %r22336, 3;
	xor.b32  	%r22341, %r22339, %r22340;
	add.s32 	%r22342, %r22335, %r22322;
	add.s32 	%r2727, %r22342, %r22341;
	shf.l.wrap.b32 	%r22343, %r2726, %r2726, 15;
	shf.l.wrap.b32 	%r22344, %r2726, %r2726, 13;
	xor.b32  	%r22345, %r22343, %r22344;
	shr.u32 	%r22346, %r2726, 10;
	xor.b32  	%r22347, %r22345, %r22346;
	add.s32 	%r22348, %r22347, %r22272;
	ld.const.u32 	%r22349, [hefty_gpu_blockHeader+24];
	shf.l.wrap.b32 	%r22350, %r22349, %r22349, 25;
	shf.l.wrap.b32 	%r22351, %r22349, %r22349, 14;
	xor.b32  	%r22352, %r22350, %r22351;
	shr.u32 	%r22353, %r22349, 3;
	xor.b32  	%r22354, %r22352, %r22353;
	add.s32 	%r22355, %r22348, %r22336;
	add.s32 	%r2728, %r22355, %r22354;
	shf.l.wrap.b32 	%r22356, %r2727, %r2727, 15;
	shf.l.wrap.b32 	%r22357, %r2727, %r2727, 13;
	xor.b32  	%r22358, %r22356, %r22357;
	shr.u32 	%r22359, %r2727, 10;
	xor.b32  	%r22360, %r22358, %r22359;
	add.s32 	%r22361, %r22360, %r25;
	shf.l.wrap.b32 	%r22362, %r17, %r17, 25;
	shf.l.wrap.b32 	%r22363, %r17, %r17, 14;
	xor.b32  	%r22364, %r22362, %r22363;
	shr.u32 	%r22365, %r17, 3;
	xor.b32  	%r22366, %r22364, %r22365;
	add.s32 	%r22367, %r22361, %r22349;
	add.s32 	%r2729, %r22367, %r22366;
	shf.l.wrap.b32 	%r22368, %r2728, %r2728, 15;
	shf.l.wrap.b32 	%r22369, %r2728, %r2728, 13;
	xor.b32  	%r22370, %r22368, %r22369;
	shr.u32 	%r22371, %r2728, 10;
	xor.b32  	%r22372, %r22370, %r22371;
	add.s32 	%r22373, %r22372, %r2723;
	ld.const.u32 	%r22374, [hefty_gpu_blockHeader+32];
	shf.l.wrap.b32 	%r22375, %r22374, %r22374, 25;
	shf.l.wrap.b32 	%r22376, %r22374, %r22374, 14;
	xor.b32  	%r22377, %r22375, %r22376;
	shr.u32 	%r22378, %r22374, 3;
	xor.b32  	%r22379, %r22377, %r22378;
	add.s32 	%r22380, %r22373, %r17;
	add.s32 	%r2730, %r22380, %r22379;
	shf.l.wrap.b32 	%r22381, %r2729, %r2729, 15;
	shf.l.wrap.b32 	%r22382, %r2729, %r2729, 13;
	xor.b32  	%r22383, %r22381, %r22382;
	shr.u32 	%r22384, %r2729, 10;
	xor.b32  	%r22385, %r22383, %r22384;
	add.s32 	%r22386, %r22385, %r2724;
	shf.l.wrap.b32 	%r22387, %r22278, %r22278, 25;
	shf.l.wrap.b32 	%r22388, %r22278, %r22278, 14;
	xor.b32  	%r22389, %r22387, %r22388;
	shr.u32 	%r22390, %r22278, 3;
	xor.b32  	%r22391, %r22389, %r22390;
	add.s32 	%r22392, %r22386, %r22374;
	add.s32 	%r2731, %r22392, %r22391;
	shf.l.wrap.b32 	%r22393, %r2730, %r2730, 15;
	shf.l.wrap.b32 	%r22394, %r2730, %r2730, 13;
	xor.b32  	%r22395, %r22393, %r22394;
	shr.u32 	%r22396, %r2730, 10;
	xor.b32  	%r22397, %r22395, %r22396;
	add.s32 	%r22398, %r22397, %r2725;
	shf.l.wrap.b32 	%r22399, %r22293, %r22293, 25;
	shf.l.wrap.b32 	%r22400, %r22293, %r22293, 14;
	xor.b32  	%r22401, %r22399, %r22400;
	shr.u32 	%r22402, %r22293, 3;
	xor.b32  	%r22403, %r22401, %r22402;
	add.s32 	%r22404, %r22398, %r22278;
	add.s32 	%r2732, %r22404, %r22403;
	shf.l.wrap.b32 	%r22405, %r2731, %r2731, 15;
	shf.l.wrap.b32 	%r22406, %r2731, %r2731, 13;
	xor.b32  	%r22407, %r22405, %r22406;
	shr.u32 	%r22408, %r2731, 10;
	xor.b32  	%r22409, %r22407, %r22408;
	add.s32 	%r22410, %r22409, %r2726;
	shf.l.wrap.b32 	%r22411, %r22307, %r22307, 25;
	shf.l.wrap.b32 	%r22412, %r22307, %r22307, 14;
	xor.b32  	%r22413, %r22411, %r22412;
	shr.u32 	%r22414, %r22307, 3;
	xor.b32  	%r22415, %r22413, %r22414;
	add.s32 	%r22416, %r22410, %r22293;
	add.s32 	%r2733, %r22416, %r22415;
	shf.l.wrap.b32 	%r22417, %r2732, %r2732, 15;
	shf.l.wrap.b32 	%r22418, %r2732, %r2732, 13;
	xor.b32  	%r22419, %r22417, %r22418;
	shr.u32 	%r22420, %r2732, 10;
	xor.b32  	%r22421, %r22419, %r22420;
	add.s32 	%r22422, %r22421, %r2727;
	shf.l.wrap.b32 	%r22423, %r22320, %r22320, 25;
	shf.l.wrap.b32 	%r22424, %r22320, %r22320, 14;
	xor.b32  	%r22425, %r22423, %r22424;
	shr.u32 	%r22426, %r22320, 3;
	xor.b32  	%r22427, %r22425, %r22426;
	add.s32 	%r22428, %r22422, %r22307;
	add.s32 	%r2734, %r22428, %r22427;
	shf.l.wrap.b32 	%r22429, %r2733, %r2733, 15;
	shf.l.wrap.b32 	%r22430, %r2733, %r2733, 13;
	xor.b32  	%r22431, %r22429, %r22430;
	shr.u32 	%r22432, %r2733, 10;
	xor.b32  	%r22433, %r22431, %r22432;
	add.s32 	%r22434, %r22433, %r2728;
	shf.l.wrap.b32 	%r22435, %r22334, %r22334, 25;
	shf.l.wrap.b32 	%r22436, %r22334, %r22334, 14;
	xor.b32  	%r22437, %r22435, %r22436;
	shr.u32 	%r22438, %r22334, 3;
	xor.b32  	%r22439, %r22437, %r22438;
	add.s32 	%r22440, %r22434, %r22320;
	add.s32 	%r2735, %r22440, %r22439;
	shf.l.wrap.b32 	%r22441, %r2734, %r2734, 15;
	shf.l.wrap.b32 	%r22442, %r2734, %r2734, 13;
	xor.b32  	%r22443, %r22441, %r22442;
	shr.u32 	%r22444, %r2734, 10;
	xor.b32  	%r22445, %r22443, %r22444;
	add.s32 	%r22446, %r22445, %r2729;
	shf.l.wrap.b32 	%r22447, %r22272, %r22272, 25;
	shf.l.wrap.b32 	%r22448, %r22272, %r22272, 14;
	xor.b32  	%r22449, %r22447, %r22448;
	shr.u32 	%r22450, %r22272, 3;
	xor.b32  	%r22451, %r22449, %r22450;
	add.s32 	%r22452, %r22446, %r22334;
	add.s32 	%r2736, %r22452, %r22451;
	shf.l.wrap.b32 	%r22453, %r2735, %r2735, 15;
	shf.l.wrap.b32 	%r22454, %r2735, %r2735, 13;
	xor.b32  	%r22455, %r22453, %r22454;
	shr.u32 	%r22456, %r2735, 10;
	xor.b32  	%r22457, %r22455, %r22456;
	add.s32 	%r22458, %r22457, %r2730;
	shf.l.wrap.b32 	%r22459, %r25, %r25, 25;
	shf.l.wrap.b32 	%r22460, %r25, %r25, 14;
	xor.b32  	%r22461, %r22459, %r22460;
	shr.u32 	%r22462, %r25, 3;
	xor.b32  	%r22463, %r22461, %r22462;
	add.s32 	%r22464, %r22458, %r22272;
	add.s32 	%r2737, %r22464, %r22463;
	shf.l.wrap.b32 	%r22465, %r2736, %r2736, 15;
	shf.l.wrap.b32 	%r22466, %r2736, %r2736, 13;
	xor.b32  	%r22467, %r22465, %r22466;
	shr.u32 	%r22468, %r2736, 10;
	xor.b32  	%r22469, %r22467, %r22468;
	add.s32 	%r22470, %r22469, %r2731;
	shf.l.wrap.b32 	%r22471, %r2723, %r2723, 25;
	shf.l.wrap.b32 	%r22472, %r2723, %r2723, 14;
	xor.b32  	%r22473, %r22471, %r22472;
	shr.u32 	%r22474, %r2723, 3;
	xor.b32  	%r22475, %r22473, %r22474;
	add.s32 	%r22476, %r22470, %r25;
	add.s32 	%r2738, %r22476, %r22475;
	add.s32 	%r22477, %r2263, %r2262;
	xor.b32  	%r22478, %r22255, %r22477;
	xor.b32  	%r2739, %r22478, %r2705;
	shr.u32 	%r22479, %r2739, 4;
	xor.b32  	%r2740, %r22479, %r2739;
	shr.u32 	%r22480, %r2740, 24;
	and.b32  	%r2741, %r22480, 15;
	shf.r.wrap.b32 	%r22481, %r2739, %r2739, %r2741;
	xor.b32  	%r2742, %r22481, %r2709;
	shr.u32 	%r22482, %r2742, 16;
	xor.b32  	%r22483, %r22482, %r2742;
	shr.u32 	%r22484, %r22483, 12;
	shr.u32 	%r22485, %r22483, 4;
	shr.u32 	%r22486, %r22483, 8;
	xor.b32  	%r22487, %r22485, %r22484;
	xor.b32  	%r22488, %r22487, %r22486;
	xor.b32  	%r22489, %r22488, %r22483;
	shr.u32 	%r22490, %r22489, 2;
	xor.b32  	%r22491, %r22490, %r22489;
	cvt.u16.u32 	%rs642, %r22491;
	and.b16  	%rs641, %rs642, 3;
	setp.gt.s16 	%p962, %rs641, 1;
	@%p962 bra 	$L__BB0_2246;
	setp.eq.s16 	%p964, %rs641, 0;
	@%p964 bra 	$L__BB0_2243;
	bra.uni 	$L__BB0_2244;
$L__BB0_2243:
	add.s32 	%r22514, %r2741, 1;
	shr.u32 	%r22515, %r2739, %r22514;
	xor.b32  	%r22516, %r2741, 31;
	shl.b32 	%r22517, %r2739, %r22516;
	or.b32  	%r22518, %r22515, %r22517;
	xor.b32  	%r56306, %r22518, %r56304;
	bra.uni 	$L__BB0_2248;
$L__BB0_2244:
	not.b32 	%r22506, %r2739;
	shr.u32 	%r22507, %r2740, 16;
	and.b32  	%r22508, %r22507, 15;
	add.s32 	%r22509, %r22508, 1;
	shr.u32 	%r22510, %r22506, %r22509;
	xor.b32  	%r22511, %r22508, 31;
	shl.b32 	%r22512, %r22506, %r22511;
	or.b32  	%r22513, %r22510, %r22512;
	add.s32 	%r56306, %r22513, %r56304;
	bra.uni 	$L__BB0_2248;
$L__BB0_2245:
	not.b32 	%r22498, %r2739;
	shr.u32 	%r22499, %r2740, 8;
	and.b32  	%r22500, %r22499, 15;
	add.s32 	%r22501, %r22500, 1;
	shr.u32 	%r22502, %r22498, %r22501;
	xor.b32  	%r22503, %r22500, 31;
	shl.b32 	%r22504, %r22498, %r22503;
	or.b32  	%r22505, %r22502, %r22504;
	and.b32  	%r56306, %r22505, %r56304;
	bra.uni 	$L__BB0_2248;
$L__BB0_2246:
	setp.eq.s16 	%p963, %rs641, 2;
	@%p963 bra 	$L__BB0_2245;
	and.b32  	%r22492, %r2740, 15;
	add.s32 	%r22493, %r22492, 1;
	shr.u32 	%r22494, %r2739, %r22493;
	xor.b32  	%r22495, %r22492, 31;
	shl.b32 	%r22496, %r2739, %r22495;
	or.b32  	%r22497, %r22494, %r22496;
	xor.b32  	%r56306, %r22497, %r56304;
$L__BB0_2248:
	xor.b32  	%r2748, %r56306, %r2742;
	shr.u32 	%r22519, %r2748, 16;
	xor.b32  	%r22520, %r22519, %r2748;
	shr.u32 	%r22521, %r22520, 12;
	shr.u32 	%r22522, %r22520, 4;
	shr.u32 	%r22523, %r22520, 8;
	xor.b32  	%r22524, %r22522, %r22521;
	xor.b32  	%r22525, %r22524, %r22523;
	xor.b32  	%r22526, %r22525, %r22520;
	shr.u32 	%r22527, %r22526, 2;
	xor.b32  	%r22528, %r22527, %r22526;
	cvt.u16.u32 	%rs644, %r22528;
	and.b16  	%rs643, %rs644, 3;
	setp.gt.s16 	%p965, %rs643, 1;
	@%p965 bra 	$L__BB0_2253;
	setp.eq.s16 	%p967, %rs643, 0;
	@%p967 bra 	$L__BB0_2250;
	bra.uni 	$L__BB0_2251;
$L__BB0_2250:
	add.s32 	%r22542, %r2741, 2;
	shf.r.wrap.b32 	%r22543, %r2739, %r2739, %r22542;
	xor.b32  	%r56307, %r22543, %r56305;
	bra.uni 	$L__BB0_2255;
$L__BB0_2251:
	not.b32 	%r22537, %r2739;
	shr.u32 	%r22538, %r2740, 16;
	and.b32  	%r22539, %r22538, 15;
	add.s32 	%r22540, %r22539, 2;
	shf.r.wrap.b32 	%r22541, %r22537, %r22537, %r22540;
	add.s32 	%r56307, %r22541, %r56305;
	bra.uni 	$L__BB0_2255;
$L__BB0_2252:
	not.b32 	%r22532, %r2739;
	shr.u32 	%r22533, %r2740, 8;
	and.b32  	%r22534, %r22533, 15;
	add.s32 	%r22535, %r22534, 2;
	shf.r.wrap.b32 	%r22536, %r22532, %r22532, %r22535;
	and.b32  	%r56307, %r22536, %r56305;
	bra.uni 	$L__BB0_2255;
$L__BB0_2253:
	setp.eq.s16 	%p966, %rs643, 2;
	@%p966 bra 	$L__BB0_2252;
	and.b32  	%r22529, %r2740, 15;
	add.s32 	%r22530, %r22529, 2;
	shf.r.wrap.b32 	%r22531, %r2739, %r2739, %r22530;
	xor.b32  	%r56307, %r22531, %r56305;
$L__BB0_2255:
	add.s32 	%r22544, %r2748, %r56307;
	xor.b32  	%r2754, %r2739, %r22544;
	ld.const.u32 	%r2755, [hefty_gpu_constantTable+64];
	shr.u32 	%r22545, %r2754, 4;
	xor.b32  	%r2756, %r22545, %r2754;
	shr.u32 	%r22546, %r2756, 24;
	and.b32  	%r2757, %r22546, 15;
	shf.r.wrap.b32 	%r22547, %r2754, %r2754, %r2757;
	xor.b32  	%r2758, %r22547, %r2742;
	shr.u32 	%r22548, %r2758, 16;
	xor.b32  	%r22549, %r22548, %r2758;
	shr.u32 	%r22550, %r22549, 12;
	shr.u32 	%r22551, %r22549, 4;
	shr.u32 	%r22552, %r22549, 8;
	xor.b32  	%r22553, %r22551, %r22550;
	xor.b32  	%r22554, %r22553, %r22552;
	xor.b32  	%r22555, %r22554, %r22549;
	shr.u32 	%r22556, %r22555, 2;
	xor.b32  	%r22557, %r22556, %r22555;
	cvt.u16.u32 	%rs646, %r22557;
	and.b16  	%rs645, %rs646, 3;
	setp.gt.s16 	%p968, %rs645, 1;
	@%p968 bra 	$L__BB0_2260;
	setp.eq.s16 	%p970, %rs645, 0;
	@%p970 bra 	$L__BB0_2257;
	bra.uni 	$L__BB0_2258;
$L__BB0_2257:
	add.s32 	%r22580, %r2757, 1;
	shr.u32 	%r22581, %r2754, %r22580;
	xor.b32  	%r22582, %r2757, 31;
	shl.b32 	%r22583, %r2754, %r22582;
	or.b32  	%r22584, %r22581, %r22583;
	xor.b32  	%r56308, %r22584, %r56306;
	bra.uni 	$L__BB0_2262;
$L__BB0_2258:
	not.b32 	%r22572, %r2754;
	shr.u32 	%r22573, %r2756, 16;
	and.b32  	%r22574, %r22573, 15;
	add.s32 	%r22575, %r22574, 1;
	shr.u32 	%r22576, %r22572, %r22575;
	xor.b32  	%r22577, %r22574, 31;
	shl.b32 	%r22578, %r22572, %r22577;
	or.b32  	%r22579, %r22576, %r22578;
	add.s32 	%r56308, %r22579, %r56306;
	bra.uni 	$L__BB0_2262;
$L__BB0_2259:
	not.b32 	%r22564, %r2754;
	shr.u32 	%r22565, %r2756, 8;
	and.b32  	%r22566, %r22565, 15;
	add.s32 	%r22567, %r22566, 1;
	shr.u32 	%r22568, %r22564, %r22567;
	xor.b32  	%r22569, %r22566, 31;
	shl.b32 	%r22570, %r22564, %r22569;
	or.b32  	%r22571, %r22568, %r22570;
	and.b32  	%r56308, %r22571, %r56306;
	bra.uni 	$L__BB0_2262;
$L__BB0_2260:
	setp.eq.s16 	%p969, %rs645, 2;
	@%p969 bra 	$L__BB0_2259;
	and.b32  	%r22558, %r2756, 15;
	add.s32 	%r22559, %r22558, 1;
	shr.u32 	%r22560, %r2754, %r22559;
	xor.b32  	%r22561, %r22558, 31;
	shl.b32 	%r22562, %r2754, %r22561;
	or.b32  	%r22563, %r22560, %r22562;
	xor.b32  	%r56308, %r22563, %r56306;
$L__BB0_2262:
	xor.b32  	%r2764, %r56308, %r2758;
	shr.u32 	%r22585, %r2764, 16;
	xor.b32  	%r22586, %r22585, %r2764;
	shr.u32 	%r22587, %r22586, 12;
	shr.u32 	%r22588, %r22586, 4;
	shr.u32 	%r22589, %r22586, 8;
	xor.b32  	%r22590, %r22588, %r22587;
	xor.b32  	%r22591, %r22590, %r22589;
	xor.b32  	%r22592, %r22591, %r22586;
	shr.u32 	%r22593, %r22592, 2;
	xor.b32  	%r22594, %r22593, %r22592;
	cvt.u16.u32 	%rs648, %r22594;
	and.b16  	%rs647, %rs648, 3;
	setp.gt.s16 	%p971, %rs647, 1;
	@%p971 bra 	$L__BB0_2267;
	setp.eq.s16 	%p973, %rs647, 0;
	@%p973 bra 	$L__BB0_2264;
	bra.uni 	$L__BB0_2265;
$L__BB0_2264:
	add.s32 	%r22608, %r2757, 2;
	shf.r.wrap.b32 	%r22609, %r2754, %r2754, %r22608;
	xor.b32  	%r56309, %r22609, %r56307;
	bra.uni 	$L__BB0_2269;
$L__BB0_2265:
	not.b32 	%r22603, %r2754;
	shr.u32 	%r22604, %r2756, 16;
	and.b32  	%r22605, %r22604, 15;
	add.s32 	%r22606, %r22605, 2;
	shf.r.wrap.b32 	%r22607, %r22603, %r22603, %r22606;
	add.s32 	%r56309, %r22607, %r56307;
	bra.uni 	$L__BB0_2269;
$L__BB0_2266:
	not.b32 	%r22598, %r2754;
	shr.u32 	%r22599, %r2756, 8;
	and.b32  	%r22600, %r22599, 15;
	add.s32 	%r22601, %r22600, 2;
	shf.r.wrap.b32 	%r22602, %r22598, %r22598, %r22601;
	and.b32  	%r56309, %r22602, %r56307;
	bra.uni 	$L__BB0_2269;
$L__BB0_2267:
	setp.eq.s16 	%p972, %rs647, 2;
	@%p972 bra 	$L__BB0_2266;
	and.b32  	%r22595, %r2756, 15;
	add.s32 	%r22596, %r22595, 2;
	shf.r.wrap.b32 	%r22597, %r2754, %r2754, %r22596;
	xor.b32  	%r56309, %r22597, %r56307;
$L__BB0_2269:
	add.s32 	%r22610, %r2764, %r56309;
	xor.b32  	%r2770, %r2754, %r22610;
	shr.u32 	%r22611, %r2754, 8;
	and.b32  	%r22612, %r22611, 31;
	mov.b32 	%r22613, 1;
	shl.b32 	%r22614, %r22613, %r22612;
	not.b32 	%r22615, %r22614;
	and.b32  	%r22616, %r2416, %r22615;
	or.b32  	%r22617, %r22614, %r2416;
	xor.b32  	%r22618, %r22614, %r2416;
	st.local.v4.u32 	[%rd8], {%r2416, %r22616, %r22617, %r22618};
	shl.b32 	%r22619, %r2754, 2;
	cvt.u64.u32 	%rd418, %r22619;
	and.b64  	%rd419, %rd418, 12;
	add.s64 	%rd420, %rd8, %rd419;
	ld.local.u32 	%r2771, [%rd420];
	shr.u32 	%r22620, %r2770, 4;
	xor.b32  	%r2772, %r22620, %r2770;
	shr.u32 	%r22621, %r2772, 24;
	and.b32  	%r2773, %r22621, 15;
	shf.r.wrap.b32 	%r22622, %r2770, %r2770, %r2773;
	xor.b32  	%r2774, %r22622, %r2758;
	shr.u32 	%r22623, %r2774, 16;
	xor.b32  	%r22624, %r22623, %r2774;
	shr.u32 	%r22625, %r22624, 12;
	shr.u32 	%r22626, %r22624, 4;
	shr.u32 	%r22627, %r22624, 8;
	xor.b32  	%r22628, %r22626, %r22625;
	xor.b32  	%r22629, %r22628, %r22627;
	xor.b32  	%r22630, %r22629, %r22624;
	shr.u32 	%r22631, %r22630, 2;
	xor.b32  	%r22632, %r22631, %r22630;
	cvt.u16.u32 	%rs650, %r22632;
	and.b16  	%rs649, %rs650, 3;
	setp.gt.s16 	%p974, %rs649, 1;
	@%p974 bra 	$L__BB0_2274;
	setp.eq.s16 	%p976, %rs649, 0;
	@%p976 bra 	$L__BB0_2271;
	bra.uni 	$L__BB0_2272;
$L__BB0_2271:
	add.s32 	%r22655, %r2773, 1;
	shr.u32 	%r22656, %r2770, %r22655;
	xor.b32  	%r22657, %r2773, 31;
	shl.b32 	%r22658, %r2770, %r22657;
	or.b32  	%r22659, %r22656, %r22658;
	xor.b32  	%r56310, %r22659, %r56308;
	bra.uni 	$L__BB0_2276;
$L__BB0_2272:
	not.b32 	%r22647, %r2770;
	shr.u32 	%r22648, %r2772, 16;
	and.b32  	%r22649, %r22648, 15;
	add.s32 	%r22650, %r22649, 1;
	shr.u32 	%r22651, %r22647, %r22650;
	xor.b32  	%r22652, %r22649, 31;
	shl.b32 	%r22653, %r22647, %r22652;
	or.b32  	%r22654, %r22651, %r22653;
	add.s32 	%r56310, %r22654, %r56308;
	bra.uni 	$L__BB0_2276;
$L__BB0_2273:
	not.b32 	%r22639, %r2770;
	shr.u32 	%r22640, %r2772, 8;
	and.b32  	%r22641, %r22640, 15;
	add.s32 	%r22642, %r22641, 1;
	shr.u32 	%r22643, %r22639, %r22642;
	xor.b32  	%r22644, %r22641, 31;
	shl.b32 	%r22645, %r22639, %r22644;
	or.b32  	%r22646, %r22643, %r22645;
	and.b32  	%r56310, %r22646, %r56308;
	bra.uni 	$L__BB0_2276;
$L__BB0_2274:
	setp.eq.s16 	%p975, %rs649, 2;
	@%p975 bra 	$L__BB0_2273;
	and.b32  	%r22633, %r2772, 15;
	add.s32 	%r22634, %r22633, 1;
	shr.u32 	%r22635, %r2770, %r22634;
	xor.b32  	%r22636, %r22633, 31;
	shl.b32 	%r22637, %r2770, %r22636;
	or.b32  	%r22638, %r22635, %r22637;
	xor.b32  	%r56310, %r22638, %r56308;
$L__BB0_2276:
	xor.b32  	%r2780, %r56310, %r2774;
	shr.u32 	%r22660, %r2780, 16;
	xor.b32  	%r22661, %r22660, %r2780;
	shr.u32 	%r22662, %r22661, 12;
	shr.u32 	%r22663, %r22661, 4;
	shr.u32 	%r22664, %r22661, 8;
	xor.b32  	%r22665, %r22663, %r22662;
	xor.b32  	%r22666, %r22665, %r22664;
	xor.b32  	%r22667, %r22666, %r22661;
	shr.u32 	%r22668, %r22667, 2;
	xor.b32  	%r22669, %r22668, %r22667;
	cvt.u16.u32 	%rs652, %r22669;
	and.b16  	%rs651, %rs652, 3;
	setp.gt.s16 	%p977, %rs651, 1;
	@%p977 bra 	$L__BB0_2281;
	setp.eq.s16 	%p979, %rs651, 0;
	@%p979 bra 	$L__BB0_2278;
	bra.uni 	$L__BB0_2279;
$L__BB0_2278:
	add.s32 	%r22683, %r2773, 2;
	shf.r.wrap.b32 	%r22684, %r2770, %r2770, %r22683;
	xor.b32  	%r56311, %r22684, %r56309;
	bra.uni 	$L__BB0_2283;
$L__BB0_2279:
	not.b32 	%r22678, %r2770;
	shr.u32 	%r22679, %r2772, 16;
	and.b32  	%r22680, %r22679, 15;
	add.s32 	%r22681, %r22680, 2;
	shf.r.wrap.b32 	%r22682, %r22678, %r22678, %r22681;
	add.s32 	%r56311, %r22682, %r56309;
	bra.uni 	$L__BB0_2283;
$L__BB0_2280:
	not.b32 	%r22673, %r2770;
	shr.u32 	%r22674, %r2772, 8;
	and.b32  	%r22675, %r22674, 15;
	add.s32 	%r22676, %r22675, 2;
	shf.r.wrap.b32 	%r22677, %r22673, %r22673, %r22676;
	and.b32  	%r56311, %r22677, %r56309;
	bra.uni 	$L__BB0_2283;
$L__BB0_2281:
	setp.eq.s16 	%p978, %rs651, 2;
	@%p978 bra 	$L__BB0_2280;
	and.b32  	%r22670, %r2772, 15;
	add.s32 	%r22671, %r22670, 2;
	shf.r.wrap.b32 	%r22672, %r2770, %r2770, %r22671;
	xor.b32  	%r56311, %r22672, %r56309;
$L__BB0_2283:
	add.s32 	%r22685, %r2780, %r56311;
	xor.b32  	%r2786, %r2770, %r22685;
	shr.u32 	%r22686, %r2770, 8;
	and.b32  	%r22687, %r22686, 31;
	mov.b32 	%r22688, 1;
	shl.b32 	%r22689, %r22688, %r22687;
	not.b32 	%r22690, %r22689;
	and.b32  	%r22691, %r2569, %r22690;
	or.b32  	%r22692, %r22689, %r2569;
	xor.b32  	%r22693, %r22689, %r2569;
	st.local.v4.u32 	[%rd7], {%r2569, %r22691, %r22692, %r22693};
	shl.b32 	%r22694, %r2770, 2;
	cvt.u64.u32 	%rd421, %r22694;
	and.b64  	%rd422, %rd421, 12;
	add.s64 	%rd423, %rd7, %rd422;
	ld.local.u32 	%r22695, [%rd423];
	xor.b32  	%r22696, %r22695, %r2771;
	and.b32  	%r22697, %r2722, %r22696;
	xor.b32  	%r2787, %r22697, %r2771;
	shr.u32 	%r22698, %r2786, 4;
	xor.b32  	%r2788, %r22698, %r2786;
	shr.u32 	%r22699, %r2788, 24;
	and.b32  	%r2789, %r22699, 15;
	shf.r.wrap.b32 	%r22700, %r2786, %r2786, %r2789;
	xor.b32  	%r2790, %r22700, %r2774;
	shr.u32 	%r22701, %r2790, 16;
	xor.b32  	%r22702, %r22701, %r2790;
	shr.u32 	%r22703, %r22702, 12;
	shr.u32 	%r22704, %r22702, 4;
	shr.u32 	%r22705, %r22702, 8;
	xor.b32  	%r22706, %r22704, %r22703;
	xor.b32  	%r22707, %r22706, %r22705;
	xor.b32  	%r22708, %r22707, %r22702;
	shr.u32 	%r22709, %r22708, 2;
	xor.b32  	%r22710, %r22709, %r22708;
	cvt.u16.u32 	%rs654, %r22710;
	and.b16  	%rs653, %rs654, 3;
	setp.gt.s16 	%p980, %rs653, 1;
	@%p980 bra 	$L__BB0_2288;
	setp.eq.s16 	%p982, %rs653, 0;
	@%p982 bra 	$L__BB0_2285;
	bra.uni 	$L__BB0_2286;
$L__BB0_2285:
	add.s32 	%r22733, %r2789, 1;
	shr.u32 	%r22734, %r2786, %r22733;
	xor.b32  	%r22735, %r2789, 31;
	shl.b32 	%r22736, %r2786, %r22735;
	or.b32  	%r22737, %r22734, %r22736;
	xor.b32  	%r56312, %r22737, %r56310;
	bra.uni 	$L__BB0_2290;
$L__BB0_2286:
	not.b32 	%r22725, %r2786;
	shr.u32 	%r22726, %r2788, 16;
	and.b32  	%r22727, %r22726, 15;
	add.s32 	%r22728, %r22727, 1;
	shr.u32 	%r22729, %r22725, %r22728;
	xor.b32  	%r22730, %r22727, 31;
	shl.b32 	%r22731, %r22725, %r22730;
	or.b32  	%r22732, %r22729, %r22731;
	add.s32 	%r56312, %r22732, %r56310;
	bra.uni 	$L__BB0_2290;
$L__BB0_2287:
	not.b32 	%r22717, %r2786;
	shr.u32 	%r22718, %r2788, 8;
	and.b32  	%r22719, %r22718, 15;
	add.s32 	%r22720, %r22719, 1;
	shr.u32 	%r22721, %r22717, %r22720;
	xor.b32  	%r22722, %r22719, 31;
	shl.b32 	%r22723, %r22717, %r22722;
	or.b32  	%r22724, %r22721, %r22723;
	and.b32  	%r56312, %r22724, %r56310;
	bra.uni 	$L__BB0_2290;
$L__BB0_2288:
	setp.eq.s16 	%p981, %rs653, 2;
	@%p981 bra 	$L__BB0_2287;
	and.b32  	%r22711, %r2788, 15;
	add.s32 	%r22712, %r22711, 1;
	shr.u32 	%r22713, %r2786, %r22712;
	xor.b32  	%r22714, %r22711, 31;
	shl.b32 	%r22715, %r2786, %r22714;
	or.b32  	%r22716, %r22713, %r22715;
	xor.b32  	%r56312, %r22716, %r56310;
$L__BB0_2290:
	xor.b32  	%r2796, %r56312, %r2790;
	shr.u32 	%r22738, %r2796, 16;
	xor.b32  	%r22739, %r22738, %r2796;
	shr.u32 	%r22740, %r22739, 12;
	shr.u32 	%r22741, %r22739, 4;
	shr.u32 	%r22742, %r22739, 8;
	xor.b32  	%r22743, %r22741, %r22740;
	xor.b32  	%r22744, %r22743, %r22742;
	xor.b32  	%r22745, %r22744, %r22739;
	shr.u32 	%r22746, %r22745, 2;
	xor.b32  	%r22747, %r22746, %r22745;
	cvt.u16.u32 	%rs656, %r22747;
	and.b16  	%rs655, %rs656, 3;
	setp.gt.s16 	%p983, %rs655, 1;
	@%p983 bra 	$L__BB0_2295;
	setp.eq.s16 	%p985, %rs655, 0;
	@%p985 bra 	$L__BB0_2292;
	bra.uni 	$L__BB0_2293;
$L__BB0_2292:
	add.s32 	%r22761, %r2789, 2;
	shf.r.wrap.b32 	%r22762, %r2786, %r2786, %r22761;
	xor.b32  	%r56313, %r22762, %r56311;
	bra.uni 	$L__BB0_2297;
$L__BB0_2293:
	not.b32 	%r22756, %r2786;
	shr.u32 	%r22757, %r2788, 16;
	and.b32  	%r22758, %r22757, 15;
	add.s32 	%r22759, %r22758, 2;
	shf.r.wrap.b32 	%r22760, %r22756, %r22756, %r22759;
	add.s32 	%r56313, %r22760, %r56311;
	bra.uni 	$L__BB0_2297;
$L__BB0_2294:
	not.b32 	%r22751, %r2786;
	shr.u32 	%r22752, %r2788, 8;
	and.b32  	%r22753, %r22752, 15;
	add.s32 	%r22754, %r22753, 2;
	shf.r.wrap.b32 	%r22755, %r22751, %r22751, %r22754;
	and.b32  	%r56313, %r22755, %r56311;
	bra.uni 	$L__BB0_2297;
$L__BB0_2295:
	setp.eq.s16 	%p984, %rs655, 2;
	@%p984 bra 	$L__BB0_2294;
	and.b32  	%r22748, %r2788, 15;
	add.s32 	%r22749, %r22748, 2;
	shf.r.wrap.b32 	%r22750, %r2786, %r2786, %r22749;
	xor.b32  	%r56313, %r22750, %r56311;
$L__BB0_2297:
	add.s32 	%r22763, %r2796, %r56313;
	xor.b32  	%r2802, %r2786, %r22763;
	shr.u32 	%r22764, %r2786, 8;
	and.b32  	%r22765, %r22764, 31;
	mov.b32 	%r22766, 1;
	shl.b32 	%r22767, %r22766, %r22765;
	not.b32 	%r22768, %r22767;
	and.b32  	%r22769, %r2722, %r22768;
	or.b32  	%r22770, %r22767, %r2722;
	xor.b32  	%r22771, %r22767, %r2722;
	st.local.v4.u32 	[%rd6], {%r2722, %r22769, %r22770, %r22771};
	shl.b32 	%r22772, %r2786, 2;
	cvt.u64.u32 	%rd424, %r22772;
	and.b64  	%rd425, %rd424, 12;
	add.s64 	%rd426, %rd6, %rd425;
	ld.local.u32 	%r22773, [%rd426];
	shf.l.wrap.b32 	%r22774, %r22773, %r22773, 26;
	shf.l.wrap.b32 	%r22775, %r22773, %r22773, 21;
	xor.b32  	%r22776, %r22774, %r22775;
	shf.l.wrap.b32 	%r22777, %r22773, %r22773, 7;
	xor.b32  	%r22778, %r22776, %r22777;
	add.s32 	%r22779, %r2755, %r2723;
	add.s32 	%r22780, %r22779, %r2263;
	add.s32 	%r22781, %r22780, %r2787;
	add.s32 	%r2807, %r22781, %r22778;
	shr.u32 	%r22782, %r2802, 4;
	xor.b32  	%r2808, %r22782, %r2802;
	shr.u32 	%r22783, %r2808, 24;
	and.b32  	%r2809, %r22783, 15;
	shf.r.wrap.b32 	%r22784, %r2802, %r2802, %r2809;
	xor.b32  	%r2810, %r22784, %r2790;
	shr.u32 	%r22785, %r2810, 16;
	xor.b32  	%r22786, %r22785, %r2810;
	shr.u32 	%r22787, %r22786, 12;
	shr.u32 	%r22788, %r22786, 4;
	shr.u32 	%r22789, %r22786, 8;
	xor.b32  	%r22790, %r22788, %r22787;
	xor.b32  	%r22791, %r22790, %r22789;
	xor.b32  	%r22792, %r22791, %r22786;
	shr.u32 	%r22793, %r22792, 2;
	xor.b32  	%r22794, %r22793, %r22792;
	cvt.u16.u32 	%rs658, %r22794;
	and.b16  	%rs657, %rs658, 3;
	setp.gt.s16 	%p986, %rs657, 1;
	@%p986 bra 	$L__BB0_2302;
	setp.eq.s16 	%p988, %rs657, 0;
	@%p988 bra 	$L__BB0_2299;
	bra.uni 	$L__BB0_2300;
$L__BB0_2299:
	add.s32 	%r22817, %r2809, 1;
	shr.u32 	%r22818, %r2802, %r22817;
	xor.b32  	%r22819, %r2809, 31;
	shl.b32 	%r22820, %r2802, %r22819;
	or.b32  	%r22821, %r22818, %r22820;
	xor.b32  	%r56314, %r22821, %r56312;
	bra.uni 	$L__BB0_2304;
$L__BB0_2300:
	not.b32 	%r22809, %r2802;
	shr.u32 	%r22810, %r2808, 16;
	and.b32  	%r22811, %r22810, 15;
	add.s32 	%r22812, %r22811, 1;
	shr.u32 	%r22813, %r22809, %r22812;
	xor.b32  	%r22814, %r22811, 31;
	shl.b32 	%r22815, %r22809, %r22814;
	or.b32  	%r22816, %r22813, %r22815;
	add.s32 	%r56314, %r22816, %r56312;
	bra.uni 	$L__BB0_2304;
$L__BB0_2301:
	not.b32 	%r22801, %r2802;
	shr.u32 	%r22802, %r2808, 8;
	and.b32  	%r22803, %r22802, 15;
	add.s32 	%r22804, %r22803, 1;
	shr.u32 	%r22805, %r22801, %r22804;
	xor.b32  	%r22806, %r22803, 31;
	shl.b32 	%r22807, %r22801, %r22806;
	or.b32  	%r22808, %r22805, %r22807;
	and.b32  	%r56314, %r22808, %r56312;
	bra.uni 	$L__BB0_2304;
$L__BB0_2302:
	setp.eq.s16 	%p987, %rs657, 2;
	@%p987 bra 	$L__BB0_2301;
	and.b32  	%r22795, %r2808, 15;
	add.s32 	%r22796, %r22795, 1;
	shr.u32 	%r22797, %r2802, %r22796;
	xor.b32  	%r22798, %r22795, 31;
	shl.b32 	%r22799, %r2802, %r22798;
	or.b32  	%r22800, %r22797, %r22799;
	xor.b32  	%r56314, %r22800, %r56312;
$L__BB0_2304:
	xor.b32  	%r2816, %r56314, %r2810;
	shr.u32 	%r22822, %r2816, 16;
	xor.b32  	%r22823, %r22822, %r2816;
	shr.u32 	%r22824, %r22823, 12;
	shr.u32 	%r22825, %r22823, 4;
	shr.u32 	%r22826, %r22823, 8;
	xor.b32  	%r22827, %r22825, %r22824;
	xor.b32  	%r22828, %r22827, %r22826;
	xor.b32  	%r22829, %r22828, %r22823;
	shr.u32 	%r22830, %r22829, 2;
	xor.b32  	%r22831, %r22830, %r22829;
	cvt.u16.u32 	%rs660, %r22831;
	and.b16  	%rs659, %rs660, 3;
	setp.gt.s16 	%p989, %rs659, 1;
	@%p989 bra 	$L__BB0_2309;
	setp.eq.s16 	%p991, %rs659, 0;
	@%p991 bra 	$L__BB0_2306;
	bra.uni 	$L__BB0_2307;
$L__BB0_2306:
	add.s32 	%r22845, %r2809, 2;
	shf.r.wrap.b32 	%r22846, %r2802, %r2802, %r22845;
	xor.b32  	%r56315, %r22846, %r56313;
	bra.uni 	$L__BB0_2311;
$L__BB0_2307:
	not.b32 	%r22840, %r2802;
	shr.u32 	%r22841, %r2808, 16;
	and.b32  	%r22842, %r22841, 15;
	add.s32 	%r22843, %r22842, 2;
	shf.r.wrap.b32 	%r22844, %r22840, %r22840, %r22843;
	add.s32 	%r56315, %r22844, %r56313;
	bra.uni 	$L__BB0_2311;
$L__BB0_2308:
	not.b32 	%r22835, %r2802;
	shr.u32 	%r22836, %r2808, 8;
	and.b32  	%r22837, %r22836, 15;
	add.s32 	%r22838, %r22837, 2;
	shf.r.wrap.b32 	%r22839, %r22835, %r22835, %r22838;
	and.b32  	%r56315, %r22839, %r56313;
	bra.uni 	$L__BB0_2311;
$L__BB0_2309:
	setp.eq.s16 	%p990, %rs659, 2;
	@%p990 bra 	$L__BB0_2308;
	and.b32  	%r22832, %r2808, 15;
	add.s32 	%r22833, %r22832, 2;
	shf.r.wrap.b32 	%r22834, %r2802, %r2802, %r22833;
	xor.b32  	%r56315, %r22834, %r56313;
$L__BB0_2311:
	add.s32 	%r22847, %r2816, %r56315;
	xor.b32  	%r2822, %r2802, %r22847;
	shr.u32 	%r22848, %r2802, 8;
	and.b32  	%r22849, %r22848, 31;
	mov.b32 	%r22850, 1;
	shl.b32 	%r22851, %r22850, %r22849;
	not.b32 	%r22852, %r22851;
	and.b32  	%r22853, %r2415, %r22852;
	or.b32  	%r22854, %r22851, %r2415;
	xor.b32  	%r22855, %r22851, %r2415;
	st.local.v4.u32 	[%rd5], {%r2415, %r22853, %r22854, %r22855};
	shl.b32 	%r22856, %r2802, 2;
	cvt.u64.u32 	%rd427, %r22856;
	and.b64  	%rd428, %rd427, 12;
	add.s64 	%rd429, %rd5, %rd428;
	ld.local.u32 	%r2823, [%rd429];
	shr.u32 	%r22857, %r2822, 4;
	xor.b32  	%r2824, %r22857, %r2822;
	shr.u32 	%r22858, %r2824, 24;
	and.b32  	%r2825, %r22858, 15;
	shf.r.wrap.b32 	%r22859, %r2822, %r2822, %r2825;
	xor.b32  	%r2826, %r22859, %r2810;
	shr.u32 	%r22860, %r2826, 16;
	xor.b32  	%r22861, %r22860, %r2826;
	shr.u32 	%r22862, %r22861, 12;
	shr.u32 	%r22863, %r22861, 4;
	shr.u32 	%r22864, %r22861, 8;
	xor.b32  	%r22865, %r22863, %r22862;
	xor.b32  	%r22866, %r22865, %r22864;
	xor.b32  	%r22867, %r22866, %r22861;
	shr.u32 	%r22868, %r22867, 2;
	xor.b32  	%r22869, %r22868, %r22867;
	cvt.u16.u32 	%rs662, %r22869;
	and.b16  	%rs661, %rs662, 3;
	setp.gt.s16 	%p992, %rs661, 1;
	@%p992 bra 	$L__BB0_2316;
	setp.eq.s16 	%p994, %rs661, 0;
	@%p994 bra 	$L__BB0_2313;
	bra.uni 	$L__BB0_2314;
$L__BB0_2313:
	add.s32 	%r22892, %r2825, 1;
	shr.u32 	%r22893, %r2822, %r22892;
	xor.b32  	%r22894, %r2825, 31;
	shl.b32 	%r22895, %r2822, %r22894;
	or.b32  	%r22896, %r22893, %r22895;
	xor.b32  	%r56316, %r22896, %r56314;
	bra.uni 	$L__BB0_2318;
$L__BB0_2314:
	not.b32 	%r22884, %r2822;
	shr.u32 	%r22885, %r2824, 16;
	and.b32  	%r22886, %r22885, 15;
	add.s32 	%r22887, %r22886, 1;
	shr.u32 	%r22888, %r22884, %r22887;
	xor.b32  	%r22889, %r22886, 31;
	shl.b32 	%r22890, %r22884, %r22889;
	or.b32  	%r22891, %r22888, %r22890;
	add.s32 	%r56316, %r22891, %r56314;
	bra.uni 	$L__BB0_2318;
$L__BB0_2315:
	not.b32 	%r22876, %r2822;
	shr.u32 	%r22877, %r2824, 8;
	and.b32  	%r22878, %r22877, 15;
	add.s32 	%r22879, %r22878, 1;
	shr.u32 	%r22880, %r22876, %r22879;
	xor.b32  	%r22881, %r22878, 31;
	shl.b32 	%r22882, %r22876, %r22881;
	or.b32  	%r22883, %r22880, %r22882;
	and.b32  	%r56316, %r22883, %r56314;
	bra.uni 	$L__BB0_2318;
$L__BB0_2316:
	setp.eq.s16 	%p993, %rs661, 2;
	@%p993 bra 	$L__BB0_2315;
	and.b32  	%r22870, %r2824, 15;
	add.s32 	%r22871, %r22870, 1;
	shr.u32 	%r22872, %r2822, %r22871;
	xor.b32  	%r22873, %r22870, 31;
	shl.b32 	%r22874, %r2822, %r22873;
	or.b32  	%r22875, %r22872, %r22874;
	xor.b32  	%r56316, %r22875, %r56314;
$L__BB0_2318:
	xor.b32  	%r2832, %r56316, %r2826;
	shr.u32 	%r22897, %r2832, 16;
	xor.b32  	%r22898, %r22897, %r2832;
	shr.u32 	%r22899, %r22898, 12;
	shr.u32 	%r22900, %r22898, 4;
	shr.u32 	%r22901, %r22898, 8;
	xor.b32  	%r22902, %r22900, %r22899;
	xor.b32  	%r22903, %r22902, %r22901;
	xor.b32  	%r22904, %r22903, %r22898;
	shr.u32 	%r22905, %r22904, 2;
	xor.b32  	%r22906, %r22905, %r22904;
	cvt.u16.u32 	%rs664, %r22906;
	and.b16  	%rs663, %rs664, 3;
	setp.gt.s16 	%p995, %rs663, 1;
	@%p995 bra 	$L__BB0_2323;
	setp.eq.s16 	%p997, %rs663, 0;
	@%p997 bra 	$L__BB0_2320;
	bra.uni 	$L__BB0_2321;
$L__BB0_2320:
	add.s32 	%r22920, %r2825, 2;
	shf.r.wrap.b32 	%r22921, %r2822, %r2822, %r22920;
	xor.b32  	%r56317, %r22921, %r56315;
	bra.uni 	$L__BB0_2325;
$L__BB0_2321:
	not.b32 	%r22915, %r2822;
	shr.u32 	%r22916, %r2824, 16;
	and.b32  	%r22917, %r22916, 15;
	add.s32 	%r22918, %r22917, 2;
	shf.r.wrap.b32 	%r22919, %r22915, %r22915, %r22918;
	add.s32 	%r56317, %r22919, %r56315;
	bra.uni 	$L__BB0_2325;
$L__BB0_2322:
	not.b32 	%r22910, %r2822;
	shr.u32 	%r22911, %r2824, 8;
	and.b32  	%r22912, %r22911, 15;
	add.s32 	%r22913, %r22912, 2;
	shf.r.wrap.b32 	%r22914, %r22910, %r22910, %r22913;
	and.b32  	%r56317, %r22914, %r56315;
	bra.uni 	$L__BB0_2325;
$L__BB0_2323:
	setp.eq.s16 	%p996, %rs663, 2;
	@%p996 bra 	$L__BB0_2322;
	and.b32  	%r22907, %r2824, 15;
	add.s32 	%r22908, %r22907, 2;
	shf.r.wrap.b32 	%r22909, %r2822, %r2822, %r22908;
	xor.b32  	%r56317, %r22909, %r56315;
$L__BB0_2325:
	add.s32 	%r22922, %r2832, %r56317;
	xor.b32  	%r2838, %r2822, %r22922;
	shr.u32 	%r22923, %r2822, 8;
	and.b32  	%r22924, %r22923, 31;
	mov.b32 	%r22925, 1;
	shl.b32 	%r22926, %r22925, %r22924;
	not.b32 	%r22927, %r22926;
	and.b32  	%r22928, %r2568, %r22927;
	or.b32  	%r22929, %r22926, %r2568;
	xor.b32  	%r22930, %r22926, %r2568;
	st.local.v4.u32 	[%rd4], {%r2568, %r22928, %r22929, %r22930};
	shl.b32 	%r22931, %r2822, 2;
	cvt.u64.u32 	%rd430, %r22931;
	and.b64  	%rd431, %rd430, 12;
	add.s64 	%rd432, %rd4, %rd431;
	ld.local.u32 	%r2839, [%rd432];
	shr.u32 	%r22932, %r2838, 4;
	xor.b32  	%r2840, %r22932, %r2838;
	shr.u32 	%r22933, %r2840, 24;
	and.b32  	%r2841, %r22933, 15;
	shf.r.wrap.b32 	%r22934, %r2838, %r2838, %r2841;
	xor.b32  	%r2842, %r22934, %r2826;
	shr.u32 	%r22935, %r2842, 16;
	xor.b32  	%r22936, %r22935, %r2842;
	shr.u32 	%r22937, %r22936, 12;
	shr.u32 	%r22938, %r22936, 4;
	shr.u32 	%r22939, %r22936, 8;
	xor.b32  	%r22940, %r22938, %r22937;
	xor.b32  	%r22941, %r22940, %r22939;
	xor.b32  	%r22942, %r22941, %r22936;
	shr.u32 	%r22943, %r22942, 2;
	xor.b32  	%r22944, %r22943, %r22942;
	cvt.u16.u32 	%rs666, %r22944;
	and.b16  	%rs665, %rs666, 3;
	setp.gt.s16 	%p998, %rs665, 1;
	@%p998 bra 	$L__BB0_2330;
	setp.eq.s16 	%p1000, %rs665, 0;
	@%p1000 bra 	$L__BB0_2327;
	bra.uni 	$L__BB0_2328;
$L__BB0_2327:
	add.s32 	%r22967, %r2841, 1;
	shr.u32 	%r22968, %r2838, %r22967;
	xor.b32  	%r22969, %r2841, 31;
	shl.b32 	%r22970, %r2838, %r22969;
	or.b32  	%r22971, %r22968, %r22970;
	xor.b32  	%r56318, %r22971, %r56316;
	bra.uni 	$L__BB0_2332;
$L__BB0_2328:
	not.b32 	%r22959, %r2838;
	shr.u32 	%r22960, %r2840, 16;
	and.b32  	%r22961, %r22960, 15;
	add.s32 	%r22962, %r22961, 1;
	shr.u32 	%r22963, %r22959, %r22962;
	xor.b32  	%r22964, %r22961, 31;
	shl.b32 	%r22965, %r22959, %r22964;
	or.b32  	%r22966, %r22963, %r22965;
	add.s32 	%r56318, %r22966, %r56316;
	bra.uni 	$L__BB0_2332;
$L__BB0_2329:
	not.b32 	%r22951, %r2838;
	shr.u32 	%r22952, %r2840, 8;
	and.b32  	%r22953, %r22952, 15;
	add.s32 	%r22954, %r22953, 1;
	shr.u32 	%r22955, %r22951, %r22954;
	xor.b32  	%r22956, %r22953, 31;
	shl.b32 	%r22957, %r22951, %r22956;
	or.b32  	%r22958, %r22955, %r22957;
	and.b32  	%r56318, %r22958, %r56316;
	bra.uni 	$L__BB0_2332;
$L__BB0_2330:
	setp.eq.s16 	%p999, %rs665, 2;
	@%p999 bra 	$L__BB0_2329;
	and.b32  	%r22945, %r2840, 15;
	add.s32 	%r22946, %r22945, 1;
	shr.u32 	%r22947, %r2838, %r22946;
	xor.b32  	%r22948, %r22945, 31;
	shl.b32 	%r22949, %r2838, %r22948;
	or.b32  	%r22950, %r22947, %r22949;
	xor.b32  	%r56318, %r22950, %r56316;
$L__BB0_2332:
	xor.b32  	%r2848, %r56318, %r2842;
	shr.u32 	%r22972, %r2848, 16;
	xor.b32  	%r22973, %r22972, %r2848;
	shr.u32 	%r22974, %r22973, 12;
	shr.u32 	%r22975, %r22973, 4;
	shr.u32 	%r22976, %r22973, 8;
	xor.b32  	%r22977, %r22975, %r22974;
	xor.b32  	%r22978, %r22977, %r22976;
	xor.b32  	%r22979, %r22978, %r22973;
	shr.u32 	%r22980, %r22979, 2;
	xor.b32  	%r22981, %r22980, %r22979;
	cvt.u16.u32 	%rs668, %r22981;
	and.b16  	%rs667, %rs668, 3;
	setp.gt.s16 	%p1001, %rs667, 1;
	@%p1001 bra 	$L__BB0_2337;
	setp.eq.s16 	%p1003, %rs667, 0;
	@%p1003 bra 	$L__BB0_2334;
	bra.uni 	$L__BB0_2335;
$L__BB0_2334:
	add.s32 	%r22995, %r2841, 2;
	shf.r.wrap.b32 	%r22996, %r2838, %r2838, %r22995;
	xor.b32  	%r56319, %r22996, %r56317;
	bra.uni 	$L__BB0_2339;
$L__BB0_2335:
	not.b32 	%r22990, %r2838;
	shr.u32 	%r22991, %r2840, 16;
	and.b32  	%r22992, %r22991, 15;
	add.s32 	%r22993, %r22992, 2;
	shf.r.wrap.b32 	%r22994, %r22990, %r22990, %r22993;
	add.s32 	%r56319, %r22994, %r56317;
	bra.uni 	$L__BB0_2339;
$L__BB0_2336:
	not.b32 	%r22985, %r2838;
	shr.u32 	%r22986, %r2840, 8;
	and.b32  	%r22987, %r22986, 15;
	add.s32 	%r22988, %r22987, 2;
	shf.r.wrap.b32 	%r22989, %r22985, %r22985, %r22988;
	and.b32  	%r56319, %r22989, %r56317;
	bra.uni 	$L__BB0_2339;
$L__BB0_2337:
	setp.eq.s16 	%p1002, %rs667, 2;
	@%p1002 bra 	$L__BB0_2336;
	and.b32  	%r22982, %r2840, 15;
	add.s32 	%r22983, %r22982, 2;
	shf.r.wrap.b32 	%r22984, %r2838, %r2838, %r22983;
	xor.b32  	%r56319, %r22984, %r56317;
$L__BB0_2339:
	add.s32 	%r22997, %r2848, %r56319;
	xor.b32  	%r2854, %r2838, %r22997;
	shr.u32 	%r22998, %r2838, 8;
	and.b32  	%r22999, %r22998, 31;
	mov.b32 	%r23000, 1;
	shl.b32 	%r23001, %r23000, %r22999;
	not.b32 	%r23002, %r23001;
	and.b32  	%r23003, %r2721, %r23002;
	or.b32  	%r23004, %r23001, %r2721;
	xor.b32  	%r23005, %r23001, %r2721;
	st.local.v4.u32 	[%rd3], {%r2721, %r23003, %r23004, %r23005};
	shl.b32 	%r23006, %r2838, 2;
	cvt.u64.u32 	%rd433, %r23006;
	and.b64  	%rd434, %rd433, 12;
	add.s64 	%rd435, %rd3, %rd434;
	ld.local.u32 	%r23007, [%rd435];
	or.b32  	%r23008, %r2839, %r2823;
	and.b32  	%r23009, %r23007, %r23008;
	and.b32  	%r23010, %r2839, %r2823;
	or.b32  	%r2859, %r23009, %r23010;
	shr.u32 	%r23011, %r2854, 4;
	xor.b32  	%r2860, %r23011, %r2854;
	shr.u32 	%r23012, %r2860, 24;
	and.b32  	%r2861, %r23012, 15;
	shf.r.wrap.b32 	%r23013, %r2854, %r2854, %r2861;
	xor.b32  	%r2862, %r23013, %r2842;
	shr.u32 	%r23014, %r2862, 16;
	xor.b32  	%r23015, %r23014, %r2862;
	shr.u32 	%r23016, %r23015, 12;
	shr.u32 	%r23017, %r23015, 4;
	shr.u32 	%r23018, %r23015, 8;
	xor.b32  	%r23019, %r23017, %r23016;
	xor.b32  	%r23020, %r23019, %r23018;
	xor.b32  	%r23021, %r23020, %r23015;
	shr.u32 	%r23022, %r23021, 2;
	xor.b32  	%r23023, %r23022, %r23021;
	cvt.u16.u32 	%rs670, %r23023;
	and.b16  	%rs669, %rs670, 3;
	setp.gt.s16 	%p1004, %rs669, 1;
	@%p1004 bra 	$L__BB0_2344;
	setp.eq.s16 	%p1006, %rs669, 0;
	@%p1006 bra 	$L__BB0_2341;
	bra.uni 	$L__BB0_2342;
$L__BB0_2341:
	add.s32 	%r23046, %r2861, 1;
	shr.u32 	%r23047, %r2854, %r23046;
	xor.b32  	%r23048, %r2861, 31;
	shl.b32 	%r23049, %r2854, %r23048;
	or.b32  	%r23050, %r23047, %r23049;
	xor.b32  	%r56320, %r23050, %r56318;
	bra.uni 	$L__BB0_2346;
$L__BB0_2342:
	not.b32 	%r23038, %r2854;
	shr.u32 	%r23039, %r2860, 16;
	and.b32  	%r23040, %r23039, 15;
	add.s32 	%r23041, %r23040, 1;
	shr.u32 	%r23042, %r23038, %r23041;
	xor.b32  	%r23043, %r23040, 31;
	shl.b32 	%r23044, %r23038, %r23043;
	or.b32  	%r23045, %r23042, %r23044;
	add.s32 	%r56320, %r23045, %r56318;
	bra.uni 	$L__BB0_2346;
$L__BB0_2343:
	not.b32 	%r23030, %r2854;
	shr.u32 	%r23031, %r2860, 8;
	and.b32  	%r23032, %r23031, 15;
	add.s32 	%r23033, %r23032, 1;
	shr.u32 	%r23034, %r23030, %r23033;
	xor.b32  	%r23035, %r23032, 31;
	shl.b32 	%r23036, %r23030, %r23035;
	or.b32  	%r23037, %r23034, %r23036;
	and.b32  	%r56320, %r23037, %r56318;
	bra.uni 	$L__BB0_2346;
$L__BB0_2344:
	setp.eq.s16 	%p1005, %rs669, 2;
	@%p1005 bra 	$L__BB0_2343;
	and.b32  	%r23024, %r2860, 15;
	add.s32 	%r23025, %r23024, 1;
	shr.u32 	%r23026, %r2854, %r23025;
	xor.b32  	%r23027, %r23024, 31;
	shl.b32 	%r23028, %r2854, %r23027;
	or.b32  	%r23029, %r23026, %r23028;
	xor.b32  	%r56320, %r23029, %r56318;
$L__BB0_2346:
	xor.b32  	%r2868, %r56320, %r2862;
	shr.u32 	%r23051, %r2868, 16;
	xor.b32  	%r23052, %r23051, %r2868;
	shr.u32 	%r23053, %r23052, 12;
	shr.u32 	%r23054, %r23052, 4;
	shr.u32 	%r23055, %r23052, 8;
	xor.b32  	%r23056, %r23054, %r23053;
	xor.b32  	%r23057, %r23056, %r23055;
	xor.b32  	%r23058, %r23057, %r23052;
	shr.u32 	%r23059, %r23058, 2;
	xor.b32  	%r23060, %r23059, %r23058;
	cvt.u16.u32 	%rs672, %r23060;
	and.b16  	%rs671, %rs672, 3;
	setp.gt.s16 	%p1007, %rs671, 1;
	@%p1007 bra 	$L__BB0_2351;
	setp.eq.s16 	%p1009, %rs671, 0;
	@%p1009 bra 	$L__BB0_2348;
	bra.uni 	$L__BB0_2349;
$L__BB0_2348:
	add.s32 	%r23074, %r2861, 2;
	shf.r.wrap.b32 	%r23075, %r2854, %r2854, %r23074;
	xor.b32  	%r56321, %r23075, %r56319;
	bra.uni 	$L__BB0_2353;
$L__BB0_2349:
	not.b32 	%r23069, %r2854;
	shr.u32 	%r23070, %r2860, 16;
	and.b32  	%r23071, %r23070, 15;
	add.s32 	%r23072, %r23071, 2;
	shf.r.wrap.b32 	%r23073, %r23069, %r23069, %r23072;
	add.s32 	%r56321, %r23073, %r56319;
	bra.uni 	$L__BB0_2353;
$L__BB0_2350:
	not.b32 	%r23064, %r2854;
	shr.u32 	%r23065, %r2860, 8;
	and.b32  	%r23066, %r23065, 15;
	add.s32 	%r23067, %r23066, 2;
	shf.r.wrap.b32 	%r23068, %r23064, %r23064, %r23067;
	and.b32  	%r56321, %r23068, %r56319;
	bra.uni 	$L__BB0_2353;
$L__BB0_2351:
	setp.eq.s16 	%p1008, %rs671, 2;
	@%p1008 bra 	$L__BB0_2350;
	and.b32  	%r23061, %r2860, 15;
	add.s32 	%r23062, %r23061, 2;
	shf.r.wrap.b32 	%r23063, %r2854, %r2854, %r23062;
	xor.b32  	%r56321, %r23063, %r56319;
$L__BB0_2353:
	add.s32 	%r23076, %r2868, %r56321;
	xor.b32  	%r2874, %r2854, %r23076;
	shr.u32 	%r23077, %r2854, 8;
	and.b32  	%r23078, %r23077, 31;
	mov.b32 	%r23079, 1;
	shl.b32 	%r23080, %r23079, %r23078;
	not.b32 	%r23081, %r23080;
	and.b32  	%r23082, %r2721, %r23081;
	or.b32  	%r23083, %r23080, %r2721;
	xor.b32  	%r23084, %r23080, %r2721;
	st.local.v4.u32 	[%rd2], {%r2721, %r23082, %r23083, %r23084};
	shl.b32 	%r23085, %r2854, 2;
	cvt.u64.u32 	%rd436, %r23085;
	and.b64  	%rd437, %rd436, 12;
	add.s64 	%rd438, %rd2, %rd437;
	ld.local.u32 	%r2875, [%rd438];
	shr.u32 	%r23086, %r2874, 4;
	xor.b32  	%r2876, %r23086, %r2874;
	shr.u32 	%r23087, %r2876, 24;
	and.b32  	%r2877, %r23087, 15;
	shf.r.wrap.b32 	%r23088, %r2874, %r2874, %r2877;
	xor.b32  	%r2878, %r23088, %r2862;
	shr.u32 	%r23089, %r2878, 16;
	xor.b32  	%r23090, %r23089, %r2878;
	shr.u32 	%r23091, %r23090, 12;
	shr.u32 	%r23092, %r23090, 4;
	shr.u32 	%r23093, %r23090, 8;
	xor.b32  	%r23094, %r23092, %r23091;
	xor.b32  	%r23095, %r23094, %r23093;
	xor.b32  	%r23096, %r23095, %r23090;
	shr.u32 	%r23097, %r23096, 2;
	xor.b32  	%r23098, %r23097, %r23096;
	cvt.u16.u32 	%rs674, %r23098;
	and.b16  	%rs673, %rs674, 3;
	setp.gt.s16 	%p1010, %rs673, 1;
	@%p1010 bra 	$L__BB0_2358;
	setp.eq.s16 	%p1012, %rs673, 0;
	@%p1012 bra 	$L__BB0_2355;
	bra.uni 	$L__BB0_2356;
$L__BB0_2355:
	add.s32 	%r23121, %r2877, 1;
	shr.u32 	%r23122, %r2874, %r23121;
	xor.b32  	%r23123, %r2877, 31;
	shl.b32 	%r23124, %r2874, %r23123;
	or.b32  	%r23125, %r23122, %r23124;
	xor.b32  	%r56322, %r23125, %r56320;
	bra.uni 	$L__BB0_2360;
$L__BB0_2356:
	not.b32 	%r23113, %r2874;
	shr.u32 	%r23114, %r2876, 16;
	and.b32  	%r23115, %r23114, 15;
	add.s32 	%r23116, %r23115, 1;
	shr.u32 	%r23117, %r23113, %r23116;
	xor.b32  	%r23118, %r23115, 31;
	shl.b32 	%r23119, %r23113, %r23118;
	or.b32  	%r23120, %r23117, %r23119;
	add.s32 	%r56322, %r23120, %r56320;
	bra.uni 	$L__BB0_2360;
$L__BB0_2357:
	not.b32 	%r23105, %r2874;
	shr.u32 	%r23106, %r2876, 8;
	and.b32  	%r23107, %r23106, 15;
	add.s32 	%r23108, %r23107, 1;
	shr.u32 	%r23109, %r23105, %r23108;
	xor.b32  	%r23110, %r23107, 31;
	shl.b32 	%r23111, %r23105, %r23110;
	or.b32  	%r23112, %r23109, %r23111;
	and.b32  	%r56322, %r23112, %r56320;
	bra.uni 	$L__BB0_2360;
$L__BB0_2358:
	setp.eq.s16 	%p1011, %rs673, 2;
	@%p1011 bra 	$L__BB0_2357;
	and.b32  	%r23099, %r2876, 15;
	add.s32 	%r23100, %r23099, 1;
	shr.u32 	%r23101, %r2874, %r23100;
	xor.b32  	%r23102, %r23099, 31;
	shl.b32 	%r23103, %r2874, %r23102;
	or.b32  	%r23104, %r23101, %r23103;
	xor.b32  	%r56322, %r23104, %r56320;
$L__BB0_2360:
	xor.b32  	%r2884, %r56322, %r2878;
	shr.u32 	%r23126, %r2884, 16;
	xor.b32  	%r23127, %r23126, %r2884;
	shr.u32 	%r23128, %r23127, 12;
	shr.u32 	%r23129, %r23127, 4;
	shr.u32 	%r23130, %r23127, 8;
	xor.b32  	%r23131, %r23129, %r23128;
	xor.b32  	%r23132, %r23131, %r23130;
	xor.b32  	%r23133, %r23132, %r23127;
	shr.u32 	%r23134, %r23133, 2;
	xor.b32  	%r23135, %r23134, %r23133;
	cvt.u16.u32 	%rs676, %r23135;
	and.b16  	%rs675, %rs676, 3;
	setp.gt.s16 	%p1013, %rs675, 1;
	@%p1013 bra 	$L__BB0_2365;
	setp.eq.s16 	%p1015, %rs675, 0;
	@%p1015 bra 	$L__BB0_2362;
	bra.uni 	$L__BB0_2363;
$L__BB0_2362:
	add.s32 	%r23149, %r2877, 2;
	shf.r.wrap.b32 	%r23150, %r2874, %r2874, %r23149;
	xor.b32  	%r56323, %r23150, %r56321;
	bra.uni 	$L__BB0_2367;
$L__BB0_2363:
	not.b32 	%r23144, %r2874;
	shr.u32 	%r23145, %r2876, 16;
	and.b32  	%r23146, %r23145, 15;
	add.s32 	%r23147, %r23146, 2;
	shf.r.wrap.b32 	%r23148, %r23144, %r23144, %r23147;
	add.s32 	%r56323, %r23148, %r56321;
	bra.uni 	$L__BB0_2367;
$L__BB0_2364:
	not.b32 	%r23139, %r2874;
	shr.u32 	%r23140, %r2876, 8;
	and.b32  	%r23141, %r23140, 15;
	add.s32 	%r23142, %r23141, 2;
	shf.r.wrap.b32 	%r23143, %r23139, %r23139, %r23142;
	and.b32  	%r56323, %r23143, %r56321;
	bra.uni 	$L__BB0_2367;
$L__BB0_2365:
	setp.eq.s16 	%p1014, %rs675, 2;
	@%p1014 bra 	$L__BB0_2364;
	and.b32  	%r23136, %r2876, 15;
	add.s32 	%r23137, %r23136, 2;
	shf.r.wrap.b32 	%r23138, %r2874, %r2874, %r23137;
	xor.b32  	%r56323, %r23138, %r56321;
$L__BB0_2367:
	add.s32 	%r23151, %r2884, %r56323;
	shr.u32 	%r23152, %r2874, 8;
	and.b32  	%r23153, %r23152, 31;
	mov.b32 	%r23154, 1;
	shl.b32 	%r23155, %r23154, %r23153;
	not.b32 	%r23156, %r23155;
	and.b32  	%r23157, %r2807, %r23156;
	or.b32  	%r23158, %r23155, %r2807;
	xor.b32  	%r23159, %r23155, %r2807;
	st.local.v4.u32 	[%rd1], {%r2807, %r23157, %r23158, %r23159};
	shl.b32 	%r23160, %r2874, 2;
	cvt.u64.u32 	%rd439, %r23160;
	and.b64  	%rd440, %rd439, 12;
	add.s64 	%rd441, %rd1, %rd440;
	ld.local.u32 	%r23161, [%rd441];
	add.s32 	%r23162, %r2859, %r2807;
	shf.l.wrap.b32 	%r23163, %r2875, %r2875, 10;
	shf.l.wrap.b32 	%r23164, %r2875, %r2875, 19;
	shf.l.wrap.b32 	%r23165, %r2875, %r2875, 30;
	xor.b32  	%r23166, %r23165, %r23164;
	xor.b32  	%r23167, %r23166, %r23163;
	add.s32 	%r2890, %r23162, %r23167;
	add.s32 	%r2891, %r2262, %r23161;
	add.s32 	%r23168, %r2416, %r2415;
	xor.b32  	%r23169, %r23151, %r23168;
	xor.b32  	%r2892, %r23169, %r2874;
	shr.u32 	%r23170, %r2892, 4;
	xor.b32  	%r2893, %r23170, %r2892;
	shr.u32 	%r23171, %r2893, 24;
	and.b32  	%r2894, %r23171, 15;
	shf.r.wrap.b32 	%r23172, %r2892, %r2892, %r2894;
	xor.b32  	%r2895, %r23172, %r2878;
	shr.u32 	%r23173, %r2895, 16;
	xor.b32  	%r23174, %r23173, %r2895;
	shr.u32 	%r23175, %r23174, 12;
	shr.u32 	%r23176, %r23174, 4;
	shr.u32 	%r23177, %r23174, 8;
	xor.b32  	%r23178, %r23176, %r23175;
	xor.b32  	%r23179, %r23178, %r23177;
	xor.b32  	%r23180, %r23179, %r23174;
	shr.u32 	%r23181, %r23180, 2;
	xor.b32  	%r23182, %r23181, %r23180;
	cvt.u16.u32 	%rs678, %r23182;
	and.b16  	%rs677, %rs678, 3;
	setp.gt.s16 	%p1016, %rs677, 1;
	@%p1016 bra 	$L__BB0_2370;
	setp.eq.s16 	%p1018, %rs677, 0;
	@%p1018 bra 	$L__BB0_2373;
	not.b32 	%r23197, %r2892;
	shr.u32 	%r23198, %r2893, 16;
	and.b32  	%r23199, %r23198, 15;
	add.s32 	%r23200, %r23199, 1;
	shr.u32 	%r23201, %r23197, %r23200;
	xor.b32  	%r23202, %r23199, 31;
	shl.b32 	%r23203, %r23197, %r23202;
	or.b32  	%r23204, %r23201, %r23203;
	add.s32 	%r56324, %r23204, %r56322;
	bra.uni 	$L__BB0_2374;
$L__BB0_2370:
	setp.eq.s16 	%p1017, %rs677, 2;
	@%p1017 bra 	$L__BB0_2372;
	and.b32  	%r23183, %r2893, 15;
	add.s32 	%r23184, %r23183, 1;
	shr.u32 	%r23185, %r2892, %r23184;
	xor.b32  	%r23186, %r23183, 31;
	shl.b32 	%r23187, %r2892, %r23186;
	or.b32  	%r23188, %r23185, %r23187;
	xor.b32  	%r56324, %r23188, %r56322;
	bra.uni 	$L__BB0_2374;
$L__BB0_2372:
	not.b32 	%r23189, %r2892;
	shr.u32 	%r23190, %r2893, 8;
	and.b32  	%r23191, %r23190, 15;
	add.s32 	%r23192, %r23191, 1;
	shr.u32 	%r23193, %r23189, %r23192;
	xor.b32  	%r23194, %r23191, 31;
	shl.b32 	%r23195, %r23189, %r23194;
	or.b32  	%r23196, %r23193, %r23195;
	and.b32  	%r56324, %r23196, %r56322;
	bra.uni 	$L__BB0_2374;
$L__BB0_2373:
	add.s32 	%r23205, %r2894, 1;
	shr.u32 	%r23206, %r2892, %r23205;
	xor.b32  	%r23207, %r2894, 31;
	shl.b32 	%r23208, %r2892, %r23207;
	or.b32  	%r23209, %r23206, %r23208;
	xor.b32  	%r56324, %r23209, %r56322;
$L__BB0_2374:
	xor.b32  	%r2901, %r56324, %r2895;
	shr.u32 	%r23210, %r2901, 16;
	xor.b32  	%r23211, %r23210, %r2901;
	shr.u32 	%r23212, %r23211, 12;
	shr.u32 	%r23213, %r23211, 4;
	shr.u32 	%r23214, %r23211, 8;
	xor.b32  	%r23215, %r23213, %r23212;
	xor.b32  	%r23216, %r23215, %r23214;
	xor.b32  	%r23217, %r23216, %r23211;
	shr.u32 	%r23218, %r23217, 2;
	xor.b32  	%r23219, %r23218, %r23217;
	cvt.u16.u32 	%rs680, %r23219;
	and.b16  	%rs679, %rs680, 3;
	setp.gt.s16 	%p1019, %rs679, 1;
	@%p1019 bra 	$L__BB0_2377;
	setp.eq.s16 	%p1021, %rs679, 0;
	@%p1021 bra 	$L__BB0_2380;
	not.b32 	%r23228, %r2892;
	shr.u32 	%r23229, %r2893, 16;
	and.b32  	%r23230, %r23229, 15;
	add.s32 	%r23231, %r23230, 2;
	shf.r.wrap.b32 	%r23232, %r23228, %r23228, %r23231;
	add.s32 	%r56325, %r23232, %r56323;
	bra.uni 	$L__BB0_2381;
$L__BB0_2377:
	setp.eq.s16 	%p1020, %rs679, 2;
	@%p1020 bra 	$L__BB0_2379;
	and.b32  	%r23220, %r2893, 15;
	add.s32 	%r23221, %r23220, 2;
	shf.r.wrap.b32 	%r23222, %r2892, %r2892, %r23221;
	xor.b32  	%r56325, %r23222, %r56323;
	bra.uni 	$L__BB0_2381;
$L__BB0_2379:
	not.b32 	%r23223, %r2892;
	shr.u32 	%r23224, %r2893, 8;
	and.b32  	%r23225, %r23224, 15;
	add.s32 	%r23226, %r23225, 2;
	shf.r.wrap.b32 	%r23227, %r23223, %r23223, %r23226;
	and.b32  	%r56325, %r23227, %r56323;
	bra.uni 	$L__BB0_2381;
$L__BB0_2380:
	add.s32 	%r23233, %r2894, 2;
	shf.r.wrap.b32 	%r23234, %r2892, %r2892, %r23233;
	xor.b32  	%r56325, %r23234, %r56323;
$L__BB0_2381:
	add.s32 	%r23235, %r2901, %r56325;
	xor.b32  	%r2907, %r2892, %r23235;
	ld.const.u32 	%r2908, [hefty_gpu_constantTable+68];
	shr.u32 	%r23236, %r2907, 4;
	xor.b32  	%r2909, %r23236, %r2907;
	shr.u32 	%r23237, %r2909, 24;
	and.b32  	%r2910, %r23237, 15;
	shf.r.wrap.b32 	%r23238, %r2907, %r2907, %r2910;
	xor.b32  	%r2911, %r23238, %r2895;
	shr.u32 	%r23239, %r2911, 16;
	xor.b32  	%r23240, %r23239, %r2911;
	shr.u32 	%r23241, %r23240, 12;
	shr.u32 	%r23242, %r23240, 4;
	shr.u32 	%r23243, %r23240, 8;
	xor.b32  	%r23244, %r23242, %r23241;
	xor.b32  	%r23245, %r23244, %r23243;
	xor.b32  	%r23246, %r23245, %r23240;
	shr.u32 	%r23247, %r23246, 2;
	xor.b32  	%r23248, %r23247, %r23246;
	cvt.u16.u32 	%rs682, %r23248;
	and.b16  	%rs681, %rs682, 3;
	setp.gt.s16 	%p1022, %rs681, 1;
	@%p1022 bra 	$L__BB0_2384;
	setp.eq.s16 	%p1024, %rs681, 0;
	@%p1024 bra 	$L__BB0_2387;
	not.b32 	%r23263, %r2907;
	shr.u32 	%r23264, %r2909, 16;
	and.b32  	%r23265, %r23264, 15;
	add.s32 	%r23266, %r23265, 1;
	shr.u32 	%r23267, %r23263, %r23266;
	xor.b32  	%r23268, %r23265, 31;
	shl.b32 	%r23269, %r23263, %r23268;
	or.b32  	%r23270, %r23267, %r23269;
	add.s32 	%r56326, %r23270, %r56324;
	bra.uni 	$L__BB0_2388;
$L__BB0_2384:
	setp.eq.s16 	%p1023, %rs681, 2;
	@%p1023 bra 	$L__BB0_2386;
	and.b32  	%r23249, %r2909, 15;
	add.s32 	%r23250, %r23249, 1;
	shr.u32 	%r23251, %r2907, %r23250;
	xor.b32  	%r23252, %r23249, 31;
	shl.b32 	%r23253, %r2907, %r23252;
	or.b32  	%r23254, %r23251, %r23253;
	xor.b32  	%r56326, %r23254, %r56324;
	bra.uni 	$L__BB0_2388;
$L__BB0_2386:
	not.b32 	%r23255, %r2907;
	shr.u32 	%r23256, %r2909, 8;
	and.b32  	%r23257, %r23256, 15;
	add.s32 	%r23258, %r23257, 1;
	shr.u32 	%r23259, %r23255, %r23258;
	xor.b32  	%r23260, %r23257, 31;
	shl.b32 	%r23261, %r23255, %r23260;
	or.b32  	%r23262, %r23259, %r23261;
	and.b32  	%r56326, %r23262, %r56324;
	bra.uni 	$L__BB0_2388;
$L__BB0_2387:
	add.s32 	%r23271, %r2910, 1;
	shr.u32 	%r23272, %r2907, %r23271;
	xor.b32  	%r23273, %r2910, 31;
	shl.b32 	%r23274, %r2907, %r23273;
	or.b32  	%r23275, %r23272, %r23274;
	xor.b32  	%r56326, %r23275, %r56324;
$L__BB0_2388:
	xor.b32  	%r2917, %r56326, %r2911;
	shr.u32 	%r23276, %r2917, 16;
	xor.b32  	%r23277, %r23276, %r2917;
	shr.u32 	%r23278, %r23277, 12;
	shr.u32 	%r23279, %r23277, 4;
	shr.u32 	%r23280, %r23277, 8;
	xor.b32  	%r23281, %r23279, %r23278;
	xor.b32  	%r23282, %r23281, %r23280;
	xor.b32  	%r23283, %r23282, %r23277;
	shr.u32 	%r23284, %r23283, 2;
	xor.b32  	%r23285, %r23284, %r23283;
	cvt.u16.u32 	%rs684, %r23285;
	and.b16  	%rs683, %rs684, 3;
	setp.gt.s16 	%p1025, %rs683, 1;
	@%p1025 bra 	$L__BB0_2391;
	setp.eq.s16 	%p1027, %rs683, 0;
	@%p1027 bra 	$L__BB0_2394;
	not.b32 	%r23294, %r2907;
	shr.u32 	%r23295, %r2909, 16;
	and.b32  	%r23296, %r23295, 15;
	add.s32 	%r23297, %r23296, 2;
	shf.r.wrap.b32 	%r23298, %r23294, %r23294, %r23297;
	add.s32 	%r56327, %r23298, %r56325;
	bra.uni 	$L__BB0_2395;
$L__BB0_2391:
	setp.eq.s16 	%p1026, %rs683, 2;
	@%p1026 bra 	$L__BB0_2393;
	and.b32  	%r23286, %r2909, 15;
	add.s32 	%r23287, %r23286, 2;
	shf.r.wrap.b32 	%r23288, %r2907, %r2907, %r23287;
	xor.b32  	%r56327, %r23288, %r56325;
	bra.uni 	$L__BB0_2395;
$L__BB0_2393:
	not.b32 	%r23289, %r2907;
	shr.u32 	%r23290, %r2909, 8;
	and.b32  	%r23291, %r23290, 15;
	add.s32 	%r23292, %r23291, 2;
	shf.r.wrap.b32 	%r23293, %r23289, %r23289, %r23292;
	and.b32  	%r56327, %r23293, %r56325;
	bra.uni 	$L__BB0_2395;
$L__BB0_2394:
	add.s32 	%r23299, %r2910, 2;
	shf.r.wrap.b32 	%r23300, %r2907, %r2907, %r23299;
	xor.b32  	%r56327, %r23300, %r56325;
$L__BB0_2395:
	add.s32 	%r23301, %r2917, %r56327;
	xor.b32  	%r2923, %r2907, %r23301;
	shr.u32 	%r23302, %r2907, 8;
	and.b32  	%r23303, %r23302, 31;
	mov.b32 	%r23304, 1;
	shl.b32 	%r23305, %r23304, %r23303;
	not.b32 	%r23306, %r23305;
	and.b32  	%r23307, %r2569, %r23306;
	or.b32  	%r23308, %r23305, %r2569;
	xor.b32  	%r23309, %r23305, %r2569;
	st.local.v4.u32 	[%rd8], {%r2569, %r23307, %r23308, %r23309};
	shl.b32 	%r23310, %r2907, 2;
	cvt.u64.u32 	%rd442, %r23310;
	and.b64  	%rd443, %rd442, 12;
	add.s64 	%rd444, %rd8, %rd443;
	ld.local.u32 	%r2924, [%rd444];
	shr.u32 	%r23311, %r2923, 4;
	xor.b32  	%r2925, %r23311, %r2923;
	shr.u32 	%r23312, %r2925, 24;
	and.b32  	%r2926, %r23312, 15;
	shf.r.wrap.b32 	%r23313, %r2923, %r2923, %r2926;
	xor.b32  	%r2927, %r23313, %r2911;
	shr.u32 	%r23314, %r2927, 16;
	xor.b32  	%r23315, %r23314, %r2927;
	shr.u32 	%r23316, %r23315, 12;
	shr.u32 	%r23317, %r23315, 4;
	shr.u32 	%r23318, %r23315, 8;
	xor.b32  	%r23319, %r23317, %r23316;
	xor.b32  	%r23320, %r23319, %r23318;
	xor.b32  	%r23321, %r23320, %r23315;
	shr.u32 	%r23322, %r23321, 2;
	xor.b32  	%r23323, %r23322, %r23321;
	cvt.u16.u32 	%rs686, %r23323;
	and.b16  	%rs685, %rs686, 3;
	setp.gt.s16 	%p1028, %rs685, 1;
	@%p1028 bra 	$L__BB0_2398;
	setp.eq.s16 	%p1030, %rs685, 0;
	@%p1030 bra 	$L__BB0_2401;
	not.b32 	%r23338, %r2923;
	shr.u32 	%r23339, %r2925, 16;
	and.b32  	%r23340, %r23339, 15;
	add.s32 	%r23341, %r23340, 1;
	shr.u32 	%r23342, %r23338, %r23341;
	xor.b32  	%r23343, %r23340, 31;
	shl.b32 	%r23344, %r23338, %r23343;
	or.b32  	%r23345, %r23342, %r23344;
	add.s32 	%r56328, %r23345, %r56326;
	bra.uni 	$L__BB0_2402;
$L__BB0_2398:
	setp.eq.s16 	%p1029, %rs685, 2;
	@%p1029 bra 	$L__BB0_2400;
	and.b32  	%r23324, %r2925, 15;
	add.s32 	%r23325, %r23324, 1;
	shr.u32 	%r23326, %r2923, %r23325;
	xor.b32  	%r23327, %r23324, 31;
	shl.b32 	%r23328, %r2923, %r23327;
	or.b32  	%r23329, %r23326, %r23328;
	xor.b32  	%r56328, %r23329, %r56326;
	bra.uni 	$L__BB0_2402;
$L__BB0_2400:
	not.b32 	%r23330, %r2923;
	shr.u32 	%r23331, %r2925, 8;
	and.b32  	%r23332, %r23331, 15;
	add.s32 	%r23333, %r23332, 1;
	shr.u32 	%r23334, %r23330, %r23333;
	xor.b32  	%r23335, %r23332, 31;
	shl.b32 	%r23336, %r23330, %r23335;
	or.b32  	%r23337, %r23334, %r23336;
	and.b32  	%r56328, %r23337, %r56326;
	bra.uni 	$L__BB0_2402;
$L__BB0_2401:
	add.s32 	%r23346, %r2926, 1;
	shr.u32 	%r23347, %r2923, %r23346;
	xor.b32  	%r23348, %r2926, 31;
	shl.b32 	%r23349, %r2923, %r23348;
	or.b32  	%r23350, %r23347, %r23349;
	xor.b32  	%r56328, %r23350, %r56326;
$L__BB0_2402:
	xor.b32  	%r2933, %r56328, %r2927;
	shr.u32 	%r23351, %r2933, 16;
	xor.b32  	%r23352, %r23351, %r2933;
	shr.u32 	%r23353, %r23352, 12;
	shr.u32 	%r23354, %r23352, 4;
	shr.u32 	%r23355, %r23352, 8;
	xor.b32  	%r23356, %r23354, %r23353;
	xor.b32  	%r23357, %r23356, %r23355;
	xor.b32  	%r23358, %r23357, %r23352;
	shr.u32 	%r23359, %r23358, 2;
	xor.b32  	%r23360, %r23359, %r23358;
	cvt.u16.u32 	%rs688, %r23360;
	and.b16  	%rs687, %rs688, 3;
	setp.gt.s16 	%p1031, %rs687, 1;
	@%p1031 bra 	$L__BB0_2405;
	setp.eq.s16 	%p1033, %rs687, 0;
	@%p1033 bra 	$L__BB0_2408;
	not.b32 	%r23369, %r2923;
	shr.u32 	%r23370, %r2925, 16;
	and.b32  	%r23371, %r23370, 15;
	add.s32 	%r23372, %r23371, 2;
	shf.r.wrap.b32 	%r23373, %r23369, %r23369, %r23372;
	add.s32 	%r56329, %r23373, %r56327;
	bra.uni 	$L__BB0_2409;
$L__BB0_2405:
	setp.eq.s16 	%p1032, %rs687, 2;
	@%p1032 bra 	$L__BB0_2407;
	and.b32  	%r23361, %r2925, 15;
	add.s32 	%r23362, %r23361, 2;
	shf.r.wrap.b32 	%r23363, %r2923, %r2923, %r23362;
	xor.b32  	%r56329, %r23363, %r56327;
	bra.uni 	$L__BB0_2409;
$L__BB0_2407:
	not.b32 	%r23364, %r2923;
	shr.u32 	%r23365, %r2925, 8;
	and.b32  	%r23366, %r23365, 15;
	add.s32 	%r23367, %r23366, 2;
	shf.r.wrap.b32 	%r23368, %r23364, %r23364, %r23367;
	and.b32  	%r56329, %r23368, %r56327;
	bra.uni 	$L__BB0_2409;
$L__BB0_2408:
	add.s32 	%r23374, %r2926, 2;
	shf.r.wrap.b32 	%r23375, %r2923, %r2923, %r23374;
	xor.b32  	%r56329, %r23375, %r56327;
$L__BB0_2409:
	add.s32 	%r23376, %r2933, %r56329;
	xor.b32  	%r2939, %r2923, %r23376;
	shr.u32 	%r23377, %r2923, 8;
	and.b32  	%r23378, %r23377, 31;
	mov.b32 	%r23379, 1;
	shl.b32 	%r23380, %r23379, %r23378;
	not.b32 	%r23381, %r23380;
	and.b32  	%r23382, %r2722, %r23381;
	or.b32  	%r23383, %r23380, %r2722;
	xor.b32  	%r23384, %r23380, %r2722;
	st.local.v4.u32 	[%rd7], {%r2722, %r23382, %r23383, %r23384};
	shl.b32 	%r23385, %r2923, 2;
	cvt.u64.u32 	%rd445, %r23385;
	and.b64  	%rd446, %rd445, 12;
	add.s64 	%rd447, %rd7, %rd446;
	ld.local.u32 	%r23386, [%rd447];
	xor.b32  	%r23387, %r23386, %r2924;
	and.b32  	%r23388, %r2891, %r23387;
	xor.b32  	%r2940, %r23388, %r2924;
	shr.u32 	%r23389, %r2939, 4;
	xor.b32  	%r2941, %r23389, %r2939;
	shr.u32 	%r23390, %r2941, 24;
	and.b32  	%r2942, %r23390, 15;
	shf.r.wrap.b32 	%r23391, %r2939, %r2939, %r2942;
	xor.b32  	%r2943, %r23391, %r2927;
	shr.u32 	%r23392, %r2943, 16;
	xor.b32  	%r23393, %r23392, %r2943;
	shr.u32 	%r23394, %r23393, 12;
	shr.u32 	%r23395, %r23393, 4;
	shr.u32 	%r23396, %r23393, 8;
	xor.b32  	%r23397, %r23395, %r23394;
	xor.b32  	%r23398, %r23397, %r23396;
	xor.b32  	%r23399, %r23398, %r23393;
	shr.u32 	%r23400, %r23399, 2;
	xor.b32  	%r23401, %r23400, %r23399;
	cvt.u16.u32 	%rs690, %r23401;
	and.b16  	%rs689, %rs690, 3;
	setp.gt.s16 	%p1034, %rs689, 1;
	@%p1034 bra 	$L__BB0_2412;
	setp.eq.s16 	%p1036, %rs689, 0;
	@%p1036 bra 	$L__BB0_2415;
	not.b32 	%r23416, %r2939;
	shr.u32 	%r23417, %r2941, 16;
	and.b32  	%r23418, %r23417, 15;
	add.s32 	%r23419, %r23418, 1;
	shr.u32 	%r23420, %r23416, %r23419;
	xor.b32  	%r23421, %r23418, 31;
	shl.b32 	%r23422, %r23416, %r23421;
	or.b32  	%r23423, %r23420, %r23422;
	add.s32 	%r56330, %r23423, %r56328;
	bra.uni 	$L__BB0_2416;
$L__BB0_2412:
	setp.eq.s16 	%p1035, %rs689, 2;
	@%p1035 bra 	$L__BB0_2414;
	and.b32  	%r23402, %r2941, 15;
	add.s32 	%r23403, %r23402, 1;
	shr.u32 	%r23404, %r2939, %r23403;
	xor.b32  	%r23405, %r23402, 31;
	shl.b32 	%r23406, %r2939, %r23405;
	or.b32  	%r23407, %r23404, %r23406;
	xor.b32  	%r56330, %r23407, %r56328;
	bra.uni 	$L__BB0_2416;
$L__BB0_2414:
	not.b32 	%r23408, %r2939;
	shr.u32 	%r23409, %r2941, 8;
	and.b32  	%r23410, %r23409, 15;
	add.s32 	%r23411, %r23410, 1;
	shr.u32 	%r23412, %r23408, %r23411;
	xor.b32  	%r23413, %r23410, 31;
	shl.b32 	%r23414, %r23408, %r23413;
	or.b32  	%r23415, %r23412, %r23414;
	and.b32  	%r56330, %r23415, %r56328;
	bra.uni 	$L__BB0_2416;
$L__BB0_2415:
	add.s32 	%r23424, %r2942, 1;
	shr.u32 	%r23425, %r2939, %r23424;
	xor.b32  	%r23426, %r2942, 31;
	shl.b32 	%r23427, %r2939, %r23426;
	or.b32  	%r23428, %r23425, %r23427;
	xor.b32  	%r56330, %r23428, %r56328;
$L__BB0_2416:
	xor.b32  	%r2949, %r56330, %r2943;
	shr.u32 	%r23429, %r2949, 16;
	xor.b32  	%r23430, %r23429, %r2949;
	shr.u32 	%r23431, %r23430, 12;
	shr.u32 	%r23432, %r23430, 4;
	shr.u32 	%r23433, %r23430, 8;
	xor.b32  	%r23434, %r23432, %r23431;
	xor.b32  	%r23435, %r23434, %r23433;
	xor.b32  	%r23436, %r23435, %r23430;
	shr.u32 	%r23437, %r23436, 2;
	xor.b32  	%r23438, %r23437, %r23436;
	cvt.u16.u32 	%rs692, %r23438;
	and.b16  	%rs691, %rs692, 3;
	setp.gt.s16 	%p1037, %rs691, 1;
	@%p1037 bra 	$L__BB0_2419;
	setp.eq.s16 	%p1039, %rs691, 0;
	@%p1039 bra 	$L__BB0_2422;
	not.b32 	%r23447, %r2939;
	shr.u32 	%r23448, %r2941, 16;
	and.b32  	%r23449, %r23448, 15;
	add.s32 	%r23450, %r23449, 2;
	shf.r.wrap.b32 	%r23451, %r23447, %r23447, %r23450;
	add.s32 	%r56331, %r23451, %r56329;
	bra.uni 	$L__BB0_2423;
$L__BB0_2419:
	setp.eq.s16 	%p1038, %rs691, 2;
	@%p1038 bra 	$L__BB0_2421;
	and.b32  	%r23439, %r2941, 15;
	add.s32 	%r23440, %r23439, 2;
	shf.r.wrap.b32 	%r23441, %r2939, %r2939, %r23440;
	xor.b32  	%r56331, %r23441, %r56329;
	bra.uni 	$L__BB0_2423;
$L__BB0_2421:
	not.b32 	%r23442, %r2939;
	shr.u32 	%r23443, %r2941, 8;
	and.b32  	%r23444, %r23443, 15;
	add.s32 	%r23445, %r23444, 2;
	shf.r.wrap.b32 	%r23446, %r23442, %r23442, %r23445;
	and.b32  	%r56331, %r23446, %r56329;
	bra.uni 	$L__BB0_2423;
$L__BB0_2422:
	add.s32 	%r23452, %r2942, 2;
	shf.r.wrap.b32 	%r23453, %r2939, %r2939, %r23452;
	xor.b32  	%r56331, %r23453, %r56329;
$L__BB0_2423:
	add.s32 	%r23454, %r2949, %r56331;
	xor.b32  	%r2955, %r2939, %r23454;
	shr.u32 	%r23455, %r2939, 8;
	and.b32  	%r23456, %r23455, 31;
	mov.b32 	%r23457, 1;
	shl.b32 	%r23458, %r23457, %r23456;
	not.b32 	%r23459, %r23458;
	and.b32  	%r23460, %r2891, %r23459;
	or.b32  	%r23461, %r23458, %r2891;
	xor.b32  	%r23462, %r23458, %r2891;
	st.local.v4.u32 	[%rd6], {%r2891, %r23460, %r23461, %r23462};
	shl.b32 	%r23463, %r2939, 2;
	cvt.u64.u32 	%rd448, %r23463;
	and.b64  	%rd449, %rd448, 12;
	add.s64 	%rd450, %rd6, %rd449;
	ld.local.u32 	%r23464, [%rd450];
	shf.l.wrap.b32 	%r23465, %r23464, %r23464, 26;
	shf.l.wrap.b32 	%r23466, %r23464, %r23464, 21;
	xor.b32  	%r23467, %r23465, %r23466;
	shf.l.wrap.b32 	%r23468, %r23464, %r23464, 7;
	xor.b32  	%r23469, %r23467, %r23468;
	add.s32 	%r23470, %r2908, %r2724;
	add.s32 	%r23471, %r23470, %r2416;
	add.s32 	%r23472, %r23471, %r2940;
	add.s32 	%r2960, %r23472, %r23469;
	shr.u32 	%r23473, %r2955, 4;
	xor.b32  	%r2961, %r23473, %r2955;
	shr.u32 	%r23474, %r2961, 24;
	and.b32  	%r2962, %r23474, 15;
	shf.r.wrap.b32 	%r23475, %r2955, %r2955, %r2962;
	xor.b32  	%r2963, %r23475, %r2943;
	shr.u32 	%r23476, %r2963, 16;
	xor.b32  	%r23477, %r23476, %r2963;
	shr.u32 	%r23478, %r23477, 12;
	shr.u32 	%r23479, %r23477, 4;
	shr.u32 	%r23480, %r23477, 8;
	xor.b32  	%r23481, %r23479, %r23478;
	xor.b32  	%r23482, %r23481, %r23480;
	xor.b32  	%r23483, %r23482, %r23477;
	shr.u32 	%r23484, %r23483, 2;
	xor.b32  	%r23485, %r23484, %r23483;
	cvt.u16.u32 	%rs694, %r23485;
	and.b16  	%rs693, %rs694, 3;
	setp.gt.s16 	%p1040, %rs693, 1;
	@%p1040 bra 	$L__BB0_2426;
	setp.eq.s16 	%p1042, %rs693, 0;
	@%p1042 bra 	$L__BB0_2429;
	not.b32 	%r23500, %r2955;
	shr.u32 	%r23501, %r2961, 16;
	and.b32  	%r23502, %r23501, 15;
	add.s32 	%r23503, %r23502, 1;
	shr.u32 	%r23504, %r23500, %r23503;
	xor.b32  	%r23505, %r23502, 31;
	shl.b32 	%r23506, %r23500, %r23505;
	or.b32  	%r23507, %r23504, %r23506;
	add.s32 	%r56332, %r23507, %r56330;
	bra.uni 	$L__BB0_2430;
$L__BB0_2426:
	setp.eq.s16 	%p1041, %rs693, 2;
	@%p1041 bra 	$L__BB0_2428;
	and.b32  	%r23486, %r2961, 15;
	add.s32 	%r23487, %r23486, 1;
	shr.u32 	%r23488, %r2955, %r23487;
	xor.b32  	%r23489, %r23486, 31;
	shl.b32 	%r23490, %r2955, %r23489;
	or.b32  	%r23491, %r23488, %r23490;
	xor.b32  	%r56332, %r23491, %r56330;
	bra.uni 	$L__BB0_2430;
$L__BB0_2428:
	not.b32 	%r23492, %r2955;
	shr.u32 	%r23493, %r2961, 8;
	and.b32  	%r23494, %r23493, 15;
	add.s32 	%r23495, %r23494, 1;
	shr.u32 	%r23496, %r23492, %r23495;
	xor.b32  	%r23497, %r23494, 31;
	shl.b32 	%r23498, %r23492, %r23497;
	or.b32  	%r23499, %r23496, %r23498;
	and.b32  	%r56332, %r23499, %r56330;
	bra.uni 	$L__BB0_2430;
$L__BB0_2429:
	add.s32 	%r23508, %r2962, 1;
	shr.u32 	%r23509, %r2955, %r23508;
	xor.b32  	%r23510, %r2962, 31;
	shl.b32 	%r23511, %r2955, %r23510;
	or.b32  	%r23512, %r23509, %r23511;
	xor.b32  	%r56332, %r23512, %r56330;
$L__BB0_2430:
	xor.b32  	%r2969, %r56332, %r2963;
	shr.u32 	%r23513, %r2969, 16;
	xor.b32  	%r23514, %r23513, %r2969;
	shr.u32 	%r23515, %r23514, 12;
	shr.u32 	%r23516, %r23514, 4;
	shr.u32 	%r23517, %r23514, 8;
	xor.b32  	%r23518, %r23516, %r23515;
	xor.b32  	%r23519, %r23518, %r23517;
	xor.b32  	%r23520, %r23519, %r23514;
	shr.u32 	%r23521, %r23520, 2;
	xor.b32  	%r23522, %r23521, %r23520;
	cvt.u16.u32 	%rs696, %r23522;
	and.b16  	%rs695, %rs696, 3;
	setp.gt.s16 	%p1043, %rs695, 1;
	@%p1043 bra 	$L__BB0_2433;
	setp.eq.s16 	%p1045, %rs695, 0;
	@%p1045 bra 	$L__BB0_2436;
	not.b32 	%r23531, %r2955;
	shr.u32 	%r23532, %r2961, 16;
	and.b32  	%r23533, %r23532, 15;
	add.s32 	%r23534, %r23533, 2;
	shf.r.wrap.b32 	%r23535, %r23531, %r23531, %r23534;
	add.s32 	%r56333, %r23535, %r56331;
	bra.uni 	$L__BB0_2437;
$L__BB0_2433:
	setp.eq.s16 	%p1044, %rs695, 2;
	@%p1044 bra 	$L__BB0_2435;
	and.b32  	%r23523, %r2961, 15;
	add.s32 	%r23524, %r23523, 2;
	shf.r.wrap.b32 	%r23525, %r2955, %r2955, %r23524;
	xor.b32  	%r56333, %r23525, %r56331;
	bra.uni 	$L__BB0_2437;
$L__BB0_2435:
	not.b32 	%r23526, %r2955;
	shr.u32 	%r23527, %r2961, 8;
	and.b32  	%r23528, %r23527, 15;
	add.s32 	%r23529, %r23528, 2;
	shf.r.wrap.b32 	%r23530, %r23526, %r23526, %r23529;
	and.b32  	%r56333, %r23530, %r56331;
	bra.uni 	$L__BB0_2437;
$L__BB0_2436:
	add.s32 	%r23536, %r2962, 2;
	shf.r.wrap.b32 	%r23537, %r2955, %r2955, %r23536;
	xor.b32  	%r56333, %r23537, %r56331;
$L__BB0_2437:
	add.s32 	%r23538, %r2969, %r56333;
	xor.b32  	%r2975, %r2955, %r23538;
	shr.u32 	%r23539, %r2955, 8;
	and.b32  	%r23540, %r23539, 31;
	mov.b32 	%r23541, 1;
	shl.b32 	%r23542, %r23541, %r23540;
	not.b32 	%r23543, %r23542;
	and.b32  	%r23544, %r2568, %r23543;
	or.b32  	%r23545, %r23542, %r2568;
	xor.b32  	%r23546, %r23542, %r2568;
	st.local.v4.u32 	[%rd5], {%r2568, %r23544, %r23545, %r23546};
	shl.b32 	%r23547, %r2955, 2;
	cvt.u64.u32 	%rd451, %r23547;
	and.b64  	%rd452, %rd451, 12;
	add.s64 	%rd453, %rd5, %rd452;
	ld.local.u32 	%r2976, [%rd453];
	shr.u32 	%r23548, %r2975, 4;
	xor.b32  	%r2977, %r23548, %r2975;
	shr.u32 	%r23549, %r2977, 24;
	and.b32  	%r2978, %r23549, 15;
	shf.r.wrap.b32 	%r23550, %r2975, %r2975, %r2978;
	xor.b32  	%r2979, %r23550, %r2963;
	shr.u32 	%r23551, %r2979, 16;
	xor.b32  	%r23552, %r23551, %r2979;
	shr.u32 	%r23553, %r23552, 12;
	shr.u32 	%r23554, %r23552, 4;
	shr.u32 	%r23555, %r23552, 8;
	xor.b32  	%r23556, %r23554, %r23553;
	xor.b32  	%r23557, %r23556, %r23555;
	xor.b32  	%r23558, %r23557, %r23552;
	shr.u32 	%r23559, %r23558, 2;
	xor.b32  	%r23560, %r23559, %r23558;
	cvt.u16.u32 	%rs698, %r23560;
	and.b16  	%rs697, %rs698, 3;
	setp.gt.s16 	%p1046, %rs697, 1;
	@%p1046 bra 	$L__BB0_2440;
	setp.eq.s16 	%p1048, %rs697, 0;
	@%p1048 bra 	$L__BB0_2443;
	not.b32 	%r23575, %r2975;
	shr.u32 	%r23576, %r2977, 16;
	and.b32  	%r23577, %r23576, 15;
	add.s32 	%r23578, %r23577, 1;
	shr.u32 	%r23579, %r23575, %r23578;
	xor.b32  	%r23580, %r23577, 31;
	shl.b32 	%r23581, %r23575, %r23580;
	or.b32  	%r23582, %r23579, %r23581;
	add.s32 	%r56334, %r23582, %r56332;
	bra.uni 	$L__BB0_2444;
$L__BB0_2440:
	setp.eq.s16 	%p1047, %rs697, 2;
	@%p1047 bra 	$L__BB0_2442;
	and.b32  	%r23561, %r2977, 15;
	add.s32 	%r23562, %r23561, 1;
	shr.u32 	%r23563, %r2975, %r23562;
	xor.b32  	%r23564, %r23561, 31;
	shl.b32 	%r23565, %r2975, %r23564;
	or.b32  	%r23566, %r23563, %r23565;
	xor.b32  	%r56334, %r23566, %r56332;
	bra.uni 	$L__BB0_2444;
$L__BB0_2442:
	not.b32 	%r23567, %r2975;
	shr.u32 	%r23568, %r2977, 8;
	and.b32  	%r23569, %r23568, 15;
	add.s32 	%r23570, %r23569, 1;
	shr.u32 	%r23571, %r23567, %r23570;
	xor.b32  	%r23572, %r23569, 31;
	shl.b32 	%r23573, %r23567, %r23572;
	or.b32  	%r23574, %r23571, %r23573;
	and.b32  	%r56334, %r23574, %r56332;
	bra.uni 	$L__BB0_2444;
$L__BB0_2443:
	add.s32 	%r23583, %r2978, 1;
	shr.u32 	%r23584, %r2975, %r23583;
	xor.b32  	%r23585, %r2978, 31;
	shl.b32 	%r23586, %r2975, %r23585;
	or.b32  	%r23587, %r23584, %r23586;
	xor.b32  	%r56334, %r23587, %r56332;
$L__BB0_2444:
	xor.b32  	%r2985, %r56334, %r2979;
	shr.u32 	%r23588, %r2985, 16;
	xor.b32  	%r23589, %r23588, %r2985;
	shr.u32 	%r23590, %r23589, 12;
	shr.u32 	%r23591, %r23589, 4;
	shr.u32 	%r23592, %r23589, 8;
	xor.b32  	%r23593, %r23591, %r23590;
	xor.b32  	%r23594, %r23593, %r23592;
	xor.b32  	%r23595, %r23594, %r23589;
	shr.u32 	%r23596, %r23595, 2;
	xor.b32  	%r23597, %r23596, %r23595;
	cvt.u16.u32 	%rs700, %r23597;
	and.b16  	%rs699, %rs700, 3;
	setp.gt.s16 	%p1049, %rs699, 1;
	@%p1049 bra 	$L__BB0_2447;
	setp.eq.s16 	%p1051, %rs699, 0;
	@%p1051 bra 	$L__BB0_2450;
	not.b32 	%r23606, %r2975;
	shr.u32 	%r23607, %r2977, 16;
	and.b32  	%r23608, %r23607, 15;
	add.s32 	%r23609, %r23608, 2;
	shf.r.wrap.b32 	%r23610, %r23606, %r23606, %r23609;
	add.s32 	%r56335, %r23610, %r56333;
	bra.uni 	$L__BB0_2451;
$L__BB0_2447:
	setp.eq.s16 	%p1050, %rs699, 2;
	@%p1050 bra 	$L__BB0_2449;
	and.b32  	%r23598, %r2977, 15;
	add.s32 	%r23599, %r23598, 2;
	shf.r.wrap.b32 	%r23600, %r2975, %r2975, %r23599;
	xor.b32  	%r56335, %r23600, %r56333;
	bra.uni 	$L__BB0_2451;
$L__BB0_2449:
	not.b32 	%r23601, %r2975;
	shr.u32 	%r23602, %r2977, 8;
	and.b32  	%r23603, %r23602, 15;
	add.s32 	%r23604, %r23603, 2;
	shf.r.wrap.b32 	%r23605, %r23601, %r23601, %r23604;
	and.b32  	%r56335, %r23605, %r56333;
	bra.uni 	$L__BB0_2451;
$L__BB0_2450:
	add.s32 	%r23611, %r2978, 2;
	shf.r.wrap.b32 	%r23612, %r2975, %r2975, %r23611;
	xor.b32  	%r56335, %r23612, %r56333;
$L__BB0_2451:
	add.s32 	%r23613, %r2985, %r56335;
	xor.b32  	%r2991, %r2975, %r23613;
	shr.u32 	%r23614, %r2975, 8;
	and.b32  	%r23615, %r23614, 31;
	mov.b32 	%r23616, 1;
	shl.b32 	%r23617, %r23616, %r23615;
	not.b32 	%r23618, %r23617;
	and.b32  	%r23619, %r2721, %r23618;
	or.b32  	%r23620, %r23617, %r2721;
	xor.b32  	%r23621, %r23617, %r2721;
	st.local.v4.u32 	[%rd4], {%r2721, %r23619, %r23620, %r23621};
	shl.b32 	%r23622, %r2975, 2;
	cvt.u64.u32 	%rd454, %r23622;
	and.b64  	%rd455, %rd454, 12;
	add.s64 	%rd456, %rd4, %rd455;
	ld.local.u32 	%r2992, [%rd456];
	shr.u32 	%r23623, %r2991, 4;
	xor.b32  	%r2993, %r23623, %r2991;
	shr.u32 	%r23624, %r2993, 24;
	and.b32  	%r2994, %r23624, 15;
	shf.r.wrap.b32 	%r23625, %r2991, %r2991, %r2994;
	xor.b32  	%r2995, %r23625, %r2979;
	shr.u32 	%r23626, %r2995, 16;
	xor.b32  	%r23627, %r23626, %r2995;
	shr.u32 	%r23628, %r23627, 12;
	shr.u32 	%r23629, %r23627, 4;
	shr.u32 	%r23630, %r23627, 8;
	xor.b32  	%r23631, %r23629, %r23628;
	xor.b32  	%r23632, %r23631, %r23630;
	xor.b32  	%r23633, %r23632, %r23627;
	shr.u32 	%r23634, %r23633, 2;
	xor.b32  	%r23635, %r23634, %r23633;
	cvt.u16.u32 	%rs702, %r23635;
	and.b16  	%rs701, %rs702, 3;
	setp.gt.s16 	%p1052, %rs701, 1;
	@%p1052 bra 	$L__BB0_2454;
	setp.eq.s16 	%p1054, %rs701, 0;
	@%p1054 bra 	$L__BB0_2457;
	not.b32 	%r23650, %r2991;
	shr.u32 	%r23651, %r2993, 16;
	and.b32  	%r23652, %r23651, 15;
	add.s32 	%r23653, %r23652, 1;
	shr.u32 	%r23654, %r23650, %r23653;
	xor.b32  	%r23655, %r23652, 31;
	shl.b32 	%r23656, %r23650, %r23655;
	or.b32  	%r23657, %r23654, %r23656;
	add.s32 	%r56336, %r23657, %r56334;
	bra.uni 	$L__BB0_2458;
$L__BB0_2454:
	setp.eq.s16 	%p1053, %rs701, 2;
	@%p1053 bra 	$L__BB0_2456;
	and.b32  	%r23636, %r2993, 15;
	add.s32 	%r23637, %r23636, 1;
	shr.u32 	%r23638, %r2991, %r23637;
	xor.b32  	%r23639, %r23636, 31;
	shl.b32 	%r23640, %r2991, %r23639;
	or.b32  	%r23641, %r23638, %r23640;
	xor.b32  	%r56336, %r23641, %r56334;
	bra.uni 	$L__BB0_2458;
$L__BB0_2456:
	not.b32 	%r23642, %r2991;
	shr.u32 	%r23643, %r2993, 8;
	and.b32  	%r23644, %r23643, 15;
	add.s32 	%r23645, %r23644, 1;
	shr.u32 	%r23646, %r23642, %r23645;
	xor.b32  	%r23647, %r23644, 31;
	shl.b32 	%r23648, %r23642, %r23647;
	or.b32  	%r23649, %r23646, %r23648;
	and.b32  	%r56336, %r23649, %r56334;
	bra.uni 	$L__BB0_2458;
$L__BB0_2457:
	add.s32 	%r23658, %r2994, 1;
	shr.u32 	%r23659, %r2991, %r23658;
	xor.b32  	%r23660, %r2994, 31;
	shl.b32 	%r23661, %r2991, %r23660;
	or.b32  	%r23662, %r23659, %r23661;
	xor.b32  	%r56336, %r23662, %r56334;
$L__BB0_2458:
	xor.b32  	%r3001, %r56336, %r2995;
	shr.u32 	%r23663, %r3001, 16;
	xor.b32  	%r23664, %r23663, %r3001;
	shr.u32 	%r23665, %r23664, 12;
	shr.u32 	%r23666, %r23664, 4;
	shr.u32 	%r23667, %r23664, 8;
	xor.b32  	%r23668, %r23666, %r23665;
	xor.b32  	%r23669, %r23668, %r23667;
	xor.b32  	%r23670, %r23669, %r23664;
	shr.u32 	%r23671, %r23670, 2;
	xor.b32  	%r23672, %r23671, %r23670;
	cvt.u16.u32 	%rs704, %r23672;
	and.b16  	%rs703, %rs704, 3;
	setp.gt.s16 	%p1055, %rs703, 1;
	@%p1055 bra 	$L__BB0_2461;
	setp.eq.s16 	%p1057, %rs703, 0;
	@%p1057 bra 	$L__BB0_2464;
	not.b32 	%r23681, %r2991;
	shr.u32 	%r23682, %r2993, 16;
	and.b32  	%r23683, %r23682, 15;
	add.s32 	%r23684, %r23683, 2;
	shf.r.wrap.b32 	%r23685, %r23681, %r23681, %r23684;
	add.s32 	%r56337, %r23685, %r56335;
	bra.uni 	$L__BB0_2465;
$L__BB0_2461:
	setp.eq.s16 	%p1056, %rs703, 2;
	@%p1056 bra 	$L__BB0_2463;
	and.b32  	%r23673, %r2993, 15;
	add.s32 	%r23674, %r23673, 2;
	shf.r.wrap.b32 	%r23675, %r2991, %r2991, %r23674;
	xor.b32  	%r56337, %r23675, %r56335;
	bra.uni 	$L__BB0_2465;
$L__BB0_2463:
	not.b32 	%r23676, %r2991;
	shr.u32 	%r23677, %r2993, 8;
	and.b32  	%r23678, %r23677, 15;
	add.s32 	%r23679, %r23678, 2;
	shf.r.wrap.b32 	%r23680, %r23676, %r23676, %r23679;
	and.b32  	%r56337, %r23680, %r56335;
	bra.uni 	$L__BB0_2465;
$L__BB0_2464:
	add.s32 	%r23686, %r2994, 2;
	shf.r.wrap.b32 	%r23687, %r2991, %r2991, %r23686;
	xor.b32  	%r56337, %r23687, %r56335;
$L__BB0_2465:
	add.s32 	%r23688, %r3001, %r56337;
	xor.b32  	%r3007, %r2991, %r23688;
	shr.u32 	%r23689, %r2991, 8;
	and.b32  	%r23690, %r23689, 31;
	mov.b32 	%r23691, 1;
	shl.b32 	%r23692, %r23691, %r23690;
	not.b32 	%r23693, %r23692;
	and.b32  	%r23694, %r2890, %r23693;
	or.b32  	%r23695, %r23692, %r2890;
	xor.b32  	%r23696, %r23692, %r2890;
	st.local.v4.u32 	[%rd3], {%r2890, %r23694, %r23695, %r23696};
	shl.b32 	%r23697, %r2991, 2;
	cvt.u64.u32 	%rd457, %r23697;
	and.b64  	%rd458, %rd457, 12;
	add.s64 	%rd459, %rd3, %rd458;
	ld.local.u32 	%r23698, [%rd459];
	or.b32  	%r23699, %r2992, %r2976;
	and.b32  	%r23700, %r23698, %r23699;
	and.b32  	%r23701, %r2992, %r2976;
	or.b32  	%r3012, %r23700, %r23701;
	shr.u32 	%r23702, %r3007, 4;
	xor.b32  	%r3013, %r23702, %r3007;
	shr.u32 	%r23703, %r3013, 24;
	and.b32  	%r3014, %r23703, 15;
	shf.r.wrap.b32 	%r23704, %r3007, %r3007, %r3014;
	xor.b32  	%r3015, %r23704, %r2995;
	shr.u32 	%r23705, %r3015, 16;
	xor.b32  	%r23706, %r23705, %r3015;
	shr.u32 	%r23707, %r23706, 12;
	shr.u32 	%r23708, %r23706, 4;
	shr.u32 	%r23709, %r23706, 8;
	xor.b32  	%r23710, %r23708, %r23707;
	xor.b32  	%r23711, %r23710, %r23709;
	xor.b32  	%r23712, %r23711, %r23706;
	shr.u32 	%r23713, %r23712, 2;
	xor.b32  	%r23714, %r23713, %r23712;
	cvt.u16.u32 	%rs706, %r23714;
	and.b16  	%rs705, %rs706, 3;
	setp.gt.s16 	%p1058, %rs705, 1;
	@%p1058 bra 	$L__BB0_2468;
	setp.eq.s16 	%p1060, %rs705, 0;
	@%p1060 bra 	$L__BB0_2471;
	not.b32 	%r23729, %r3007;
	shr.u32 	%r23730, %r3013, 16;
	and.b32  	%r23731, %r23730, 15;
	add.s32 	%r23732, %r23731, 1;
	shr.u32 	%r23733, %r23729, %r23732;
	xor.b32  	%r23734, %r23731, 31;
	shl.b32 	%r23735, %r23729, %r23734;
	or.b32  	%r23736, %r23733, %r23735;
	add.s32 	%r56338, %r23736, %r56336;
	bra.uni 	$L__BB0_2472;
$L__BB0_2468:
	setp.eq.s16 	%p1059, %rs705, 2;
	@%p1059 bra 	$L__BB0_2470;
	and.b32  	%r23715, %r3013, 15;
	add.s32 	%r23716, %r23715, 1;
	shr.u32 	%r23717, %r3007, %r23716;
	xor.b32  	%r23718, %r23715, 31;
	shl.b32 	%r23719, %r3007, %r23718;
	or.b32  	%r23720, %r23717, %r23719;
	xor.b32  	%r56338, %r23720, %r56336;
	bra.uni 	$L__BB0_2472;
$L__BB0_2470:
	not.b32 	%r23721, %r3007;
	shr.u32 	%r23722, %r3013, 8;
	and.b32  	%r23723, %r23722, 15;
	add.s32 	%r23724, %r23723, 1;
	shr.u32 	%r23725, %r23721, %r23724;
	xor.b32  	%r23726, %r23723, 31;
	shl.b32 	%r23727, %r23721, %r23726;
	or.b32  	%r23728, %r23725, %r23727;
	and.b32  	%r56338, %r23728, %r56336;
	bra.uni 	$L__BB0_2472;
$L__BB0_2471:
	add.s32 	%r23737, %r3014, 1;
	shr.u32 	%r23738, %r3007, %r23737;
	xor.b32  	%r23739, %r3014, 31;
	shl.b32 	%r23740, %r3007, %r23739;
	or.b32  	%r23741, %r23738, %r23740;
	xor.b32  	%r56338, %r23741, %r56336;
$L__BB0_2472:
	xor.b32  	%r3021, %r56338, %r3015;
	shr.u32 	%r23742, %r3021, 16;
	xor.b32  	%r23743, %r23742, %r3021;
	shr.u32 	%r23744, %r23743, 12;
	shr.u32 	%r23745, %r23743, 4;
	shr.u32 	%r23746, %r23743, 8;
	xor.b32  	%r23747, %r23745, %r23744;
	xor.b32  	%r23748, %r23747, %r23746;
	xor.b32  	%r23749, %r23748, %r23743;
	shr.u32 	%r23750, %r23749, 2;
	xor.b32  	%r23751, %r23750, %r23749;
	cvt.u16.u32 	%rs708, %r23751;
	and.b16  	%rs707, %rs708, 3;
	setp.gt.s16 	%p1061, %rs707, 1;
	@%p1061 bra 	$L__BB0_2475;
	setp.eq.s16 	%p1063, %rs707, 0;
	@%p1063 bra 	$L__BB0_2478;
	not.b32 	%r23760, %r3007;
	shr.u32 	%r23761, %r3013, 16;
	and.b32  	%r23762, %r23761, 15;
	add.s32 	%r23763, %r23762, 2;
	shf.r.wrap.b32 	%r23764, %r23760, %r23760, %r23763;
	add.s32 	%r56339, %r23764, %r56337;
	bra.uni 	$L__BB0_2479;
$L__BB0_2475:
	setp.eq.s16 	%p1062, %rs707, 2;
	@%p1062 bra 	$L__BB0_2477;
	and.b32  	%r23752, %r3013, 15;
	add.s32 	%r23753, %r23752, 2;
	shf.r.wrap.b32 	%r23754, %r3007, %r3007, %r23753;
	xor.b32  	%r56339, %r23754, %r56337;
	bra.uni 	$L__BB0_2479;
$L__BB0_2477:
	not.b32 	%r23755, %r3007;
	shr.u32 	%r23756, %r3013, 8;
	and.b32  	%r23757, %r23756, 15;
	add.s32 	%r23758, %r23757, 2;
	shf.r.wrap.b32 	%r23759, %r23755, %r23755, %r23758;
	and.b32  	%r56339, %r23759, %r56337;
	bra.uni 	$L__BB0_2479;
$L__BB0_2478:
	add.s32 	%r23765, %r3014, 2;
	shf.r.wrap.b32 	%r23766, %r3007, %r3007, %r23765;
	xor.b32  	%r56339, %r23766, %r56337;
$L__BB0_2479:
	add.s32 	%r23767, %r3021, %r56339;
	xor.b32  	%r3027, %r3007, %r23767;
	shr.u32 	%r23768, %r3007, 8;
	and.b32  	%r23769, %r23768, 31;
	mov.b32 	%r23770, 1;
	shl.b32 	%r23771, %r23770, %r23769;
	not.b32 	%r23772, %r23771;
	and.b32  	%r23773, %r2890, %r23772;
	or.b32  	%r23774, %r23771, %r2890;
	xor.b32  	%r23775, %r23771, %r2890;
	st.local.v4.u32 	[%rd2], {%r2890, %r23773, %r23774, %r23775};
	shl.b32 	%r23776, %r3007, 2;
	cvt.u64.u32 	%rd460, %r23776;
	and.b64  	%rd461, %rd460, 12;
	add.s64 	%rd462, %rd2, %rd461;
	ld.local.u32 	%r3028, [%rd462];
	shr.u32 	%r23777, %r3027, 4;
	xor.b32  	%r3029, %r23777, %r3027;
	shr.u32 	%r23778, %r3029, 24;
	and.b32  	%r3030, %r23778, 15;
	shf.r.wrap.b32 	%r23779, %r3027, %r3027, %r3030;
	xor.b32  	%r3031, %r23779, %r3015;
	shr.u32 	%r23780, %r3031, 16;
	xor.b32  	%r23781, %r23780, %r3031;
	shr.u32 	%r23782, %r23781, 12;
	shr.u32 	%r23783, %r23781, 4;
	shr.u32 	%r23784, %r23781, 8;
	xor.b32  	%r23785, %r23783, %r23782;
	xor.b32  	%r23786, %r23785, %r23784;
	xor.b32  	%r23787, %r23786, %r23781;
	shr.u32 	%r23788, %r23787, 2;
	xor.b32  	%r23789, %r23788, %r23787;
	cvt.u16.u32 	%rs710, %r23789;
	and.b16  	%rs709, %rs710, 3;
	setp.gt.s16 	%p1064, %rs709, 1;
	@%p1064 bra 	$L__BB0_2482;
	setp.eq.s16 	%p1066, %rs709, 0;
	@%p1066 bra 	$L__BB0_2485;
	not.b32 	%r23804, %r3027;
	shr.u32 	%r23805, %r3029, 16;
	and.b32  	%r23806, %r23805, 15;
	add.s32 	%r23807, %r23806, 1;
	shr.u32 	%r23808, %r23804, %r23807;
	xor.b32  	%r23809, %r23806, 31;
	shl.b32 	%r23810, %r23804, %r23809;
	or.b32  	%r23811, %r23808, %r23810;
	add.s32 	%r56340, %r23811, %r56338;
	bra.uni 	$L__BB0_2486;
$L__BB0_2482:
	setp.eq.s16 	%p1065, %rs709, 2;
	@%p1065 bra 	$L__BB0_2484;
	and.b32  	%r23790, %r3029, 15;
	add.s32 	%r23791, %r23790, 1;
	shr.u32 	%r23792, %r3027, %r23791;
	xor.b32  	%r23793, %r23790, 31;
	shl.b32 	%r23794, %r3027, %r23793;
	or.b32  	%r23795, %r23792, %r23794;
	xor.b32  	%r56340, %r23795, %r56338;
	bra.uni 	$L__BB0_2486;
$L__BB0_2484:
	not.b32 	%r23796, %r3027;
	shr.u32 	%r23797, %r3029, 8;
	and.b32  	%r23798, %r23797, 15;
	add.s32 	%r23799, %r23798, 1;
	shr.u32 	%r23800, %r23796, %r23799;
	xor.b32  	%r23801, %r23798, 31;
	shl.b32 	%r23802, %r23796, %r23801;
	or.b32  	%r23803, %r23800, %r23802;
	and.b32  	%r56340, %r23803, %r56338;
	bra.uni 	$L__BB0_2486;
$L__BB0_2485:
	add.s32 	%r23812, %r3030, 1;
	shr.u32 	%r23813, %r3027, %r23812;
	xor.b32  	%r23814, %r3030, 31;
	shl.b32 	%r23815, %r3027, %r23814;
	or.b32  	%r23816, %r23813, %r23815;
	xor.b32  	%r56340, %r23816, %r56338;
$L__BB0_2486:
	xor.b32  	%r3037, %r56340, %r3031;
	shr.u32 	%r23817, %r3037, 16;
	xor.b32  	%r23818, %r23817, %r3037;
	shr.u32 	%r23819, %r23818, 12;
	shr.u32 	%r23820, %r23818, 4;
	shr.u32 	%r23821, %r23818, 8;
	xor.b32  	%r23822, %r23820, %r23819;
	xor.b32  	%r23823, %r23822, %r23821;
	xor.b32  	%r23824, %r23823, %r23818;
	shr.u32 	%r23825, %r23824, 2;
	xor.b32  	%r23826, %r23825, %r23824;
	cvt.u16.u32 	%rs712, %r23826;
	and.b16  	%rs711, %rs712, 3;
	setp.gt.s16 	%p1067, %rs711, 1;
	@%p1067 bra 	$L__BB0_2489;
	setp.eq.s16 	%p1069, %rs711, 0;
	@%p1069 bra 	$L__BB0_2492;
	not.b32 	%r23835, %r3027;
	shr.u32 	%r23836, %r3029, 16;
	and.b32  	%r23837, %r23836, 15;
	add.s32 	%r23838, %r23837, 2;
	shf.r.wrap.b32 	%r23839, %r23835, %r23835, %r23838;
	add.s32 	%r56341, %r23839, %r56339;
	bra.uni 	$L__BB0_2493;
$L__BB0_2489:
	setp.eq.s16 	%p1068, %rs711, 2;
	@%p1068 bra 	$L__BB0_2491;
	and.b32  	%r23827, %r3029, 15;
	add.s32 	%r23828, %r23827, 2;
	shf.r.wrap.b32 	%r23829, %r3027, %r3027, %r23828;
	xor.b32  	%r56341, %r23829, %r56339;
	bra.uni 	$L__BB0_2493;
$L__BB0_2491:
	not.b32 	%r23830, %r3027;
	shr.u32 	%r23831, %r3029, 8;
	and.b32  	%r23832, %r23831, 15;
	add.s32 	%r23833, %r23832, 2;
	shf.r.wrap.b32 	%r23834, %r23830, %r23830, %r23833;
	and.b32  	%r56341, %r23834, %r56339;
	bra.uni 	$L__BB0_2493;
$L__BB0_2492:
	add.s32 	%r23840, %r3030, 2;
	shf.r.wrap.b32 	%r23841, %r3027, %r3027, %r23840;
	xor.b32  	%r56341, %r23841, %r56339;
$L__BB0_2493:
	add.s32 	%r23842, %r3037, %r56341;
	shr.u32 	%r23843, %r3027, 8;
	and.b32  	%r23844, %r23843, 31;
	mov.b32 	%r23845, 1;
	shl.b32 	%r23846, %r23845, %r23844;
	not.b32 	%r23847, %r23846;
	and.b32  	%r23848, %r2960, %r23847;
	or.b32  	%r23849, %r23846, %r2960;
	xor.b32  	%r23850, %r23846, %r2960;
	st.local.v4.u32 	[%rd1], {%r2960, %r23848, %r23849, %r23850};
	shl.b32 	%r23851, %r3027, 2;
	cvt.u64.u32 	%rd463, %r23851;
	and.b64  	%rd464, %rd463, 12;
	add.s64 	%rd465, %rd1, %rd464;
	ld.local.u32 	%r23852, [%rd465];
	add.s32 	%r23853, %r3012, %r2960;
	shf.l.wrap.b32 	%r23854, %r3028, %r3028, 10;
	shf.l.wrap.b32 	%r23855, %r3028, %r3028, 19;
	shf.l.wrap.b32 	%r23856, %r3028, %r3028, 30;
	xor.b32  	%r23857, %r23856, %r23855;
	xor.b32  	%r23858, %r23857, %r23854;
	add.s32 	%r3043, %r23853, %r23858;
	add.s32 	%r3044, %r2415, %r23852;
	add.s32 	%r23859, %r2569, %r2568;
	xor.b32  	%r23860, %r23842, %r23859;
	xor.b32  	%r3045, %r23860, %r3027;
	shr.u32 	%r23861, %r3045, 4;
	xor.b32  	%r3046, %r23861, %r3045;
	shr.u32 	%r23862, %r3046, 24;
	and.b32  	%r3047, %r23862, 15;
	shf.r.wrap.b32 	%r23863, %r3045, %r3045, %r3047;
	xor.b32  	%r3048, %r23863, %r3031;
	shr.u32 	%r23864, %r3048, 16;
	xor.b32  	%r23865, %r23864, %r3048;
	shr.u32 	%r23866, %r23865, 12;
	shr.u32 	%r23867, %r23865, 4;
	shr.u32 	%r23868, %r23865, 8;
	xor.b32  	%r23869, %r23867, %r23866;
	xor.b32  	%r23870, %r23869, %r23868;
	xor.b32  	%r23871, %r23870, %r23865;
	shr.u32 	%r23872, %r23871, 2;
	xor.b32  	%r23873, %r23872, %r23871;
	cvt.u16.u32 	%rs714, %r23873;
	and.b16  	%rs713, %rs714, 3;
	setp.gt.s16 	%p1070, %rs713, 1;
	@%p1070 bra 	$L__BB0_2496;
	setp.eq.s16 	%p1072, %rs713, 0;
	@%p1072 bra 	$L__BB0_2499;
	not.b32 	%r23888, %r3045;
	shr.u32 	%r23889, %r3046, 16;
	and.b32  	%r23890, %r23889, 15;
	add.s32 	%r23891, %r23890, 1;
	shr.u32 	%r23892, %r23888, %r23891;
	xor.b32  	%r23893, %r23890, 31;
	shl.b32 	%r23894, %r23888, %r23893;
	or.b32  	%r23895, %r23892, %r23894;
	add.s32 	%r56342, %r23895, %r56340;
	bra.uni 	$L__BB0_2500;
$L__BB0_2496:
	setp.eq.s16 	%p1071, %rs713, 2;
	@%p1071 bra 	$L__BB0_2498;
	and.b32  	%r23874, %r3046, 15;
	add.s32 	%r23875, %r23874, 1;
	shr.u32 	%r23876, %r3045, %r23875;
	xor.b32  	%r23877, %r23874, 31;
	shl.b32 	%r23878, %r3045, %r23877;
	or.b32  	%r23879, %r23876, %r23878;
	xor.b32  	%r56342, %r23879, %r56340;
	bra.uni 	$L__BB0_2500;
$L__BB0_2498:
	not.b32 	%r23880, %r3045;
	shr.u32 	%r23881, %r3046, 8;
	and.b32  	%r23882, %r23881, 15;
	add.s32 	%r23883, %r23882, 1;
	shr.u32 	%r23884, %r23880, %r23883;
	xor.b32  	%r23885, %r23882, 31;
	shl.b32 	%r23886, %r23880, %r23885;
	or.b32  	%r23887, %r23884, %r23886;
	and.b32  	%r56342, %r23887, %r56340;
	bra.uni 	$L__BB0_2500;
$L__BB0_2499:
	add.s32 	%r23896, %r3047, 1;
	shr.u32 	%r23897, %r3045, %r23896;
	xor.b32  	%r23898, %r3047, 31;
	shl.b32 	%r23899, %r3045, %r23898;
	or.b32  	%r23900, %r23897, %r23899;
	xor.b32  	%r56342, %r23900, %r56340;
$L__BB0_2500:
	xor.b32  	%r3054, %r56342, %r3048;
	shr.u32 	%r23901, %r3054, 16;
	xor.b32  	%r23902, %r23901, %r3054;
	shr.u32 	%r23903, %r23902, 12;
	shr.u32 	%r23904, %r23902, 4;
	shr.u32 	%r23905, %r23902, 8;
	xor.b32  	%r23906, %r23904, %r23903;
	xor.b32  	%r23907, %r23906, %r23905;
	xor.b32  	%r23908, %r23907, %r23902;
	shr.u32 	%r23909, %r23908, 2;
	xor.b32  	%r23910, %r23909, %r23908;
	cvt.u16.u32 	%rs716, %r23910;
	and.b16  	%rs715, %rs716, 3;
	setp.gt.s16 	%p1073, %rs715, 1;
	@%p1073 bra 	$L__BB0_2503;
	setp.eq.s16 	%p1075, %rs715, 0;
	@%p1075 bra 	$L__BB0_2506;
	not.b32 	%r23919, %r3045;
	shr.u32 	%r23920, %r3046, 16;
	and.b32  	%r23921, %r23920, 15;
	add.s32 	%r23922, %r23921, 2;
	shf.r.wrap.b32 	%r23923, %r23919, %r23919, %r23922;
	add.s32 	%r56343, %r23923, %r56341;
	bra.uni 	$L__BB0_2507;
$L__BB0_2503:
	setp.eq.s16 	%p1074, %rs715, 2;
	@%p1074 bra 	$L__BB0_2505;
	and.b32  	%r23911, %r3046, 15;
	add.s32 	%r23912, %r23911, 2;
	shf.r.wrap.b32 	%r23913, %r3045, %r3045, %r23912;
	xor.b32  	%r56343, %r23913, %r56341;
	bra.uni 	$L__BB0_2507;
$L__BB0_2505:
	not.b32 	%r23914, %r3045;
	shr.u32 	%r23915, %r3046, 8;
	and.b32  	%r23916, %r23915, 15;
	add.s32 	%r23917, %r23916, 2;
	shf.r.wrap.b32 	%r23918, %r23914, %r23914, %r23917;
	and.b32  	%r56343, %r23918, %r56341;
	bra.uni 	$L__BB0_2507;
$L__BB0_2506:
	add.s32 	%r23924, %r3047, 2;
	shf.r.wrap.b32 	%r23925, %r3045, %r3045, %r23924;
	xor.b32  	%r56343, %r23925, %r56341;
$L__BB0_2507:
	add.s32 	%r23926, %r3054, %r56343;
	xor.b32  	%r3060, %r3045, %r23926;
	ld.const.u32 	%r3061, [hefty_gpu_constantTable+72];
	shr.u32 	%r23927, %r3060, 4;
	xor.b32  	%r3062, %r23927, %r3060;
	shr.u32 	%r23928, %r3062, 24;
	and.b32  	%r3063, %r23928, 15;
	shf.r.wrap.b32 	%r23929, %r3060, %r3060, %r3063;
	xor.b32  	%r3064, %r23929, %r3048;
	shr.u32 	%r23930, %r3064, 16;
	xor.b32  	%r23931, %r23930, %r3064;
	shr.u32 	%r23932, %r23931, 12;
	shr.u32 	%r23933, %r23931, 4;
	shr.u32 	%r23934, %r23931, 8;
	xor.b32  	%r23935, %r23933, %r23932;
	xor.b32  	%r23936, %r23935, %r23934;
	xor.b32  	%r23937, %r23936, %r23931;
	shr.u32 	%r23938, %r23937, 2;
	xor.b32  	%r23939, %r23938, %r23937;
	cvt.u16.u32 	%rs718, %r23939;
	and.b16  	%rs717, %rs718, 3;
	setp.gt.s16 	%p1076, %rs717, 1;
	@%p1076 bra 	$L__BB0_2510;
	setp.eq.s16 	%p1078, %rs717, 0;
	@%p1078 bra 	$L__BB0_2513;
	not.b32 	%r23954, %r3060;
	shr.u32 	%r23955, %r3062, 16;
	and.b32  	%r23956, %r23955, 15;
	add.s32 	%r23957, %r23956, 1;
	shr.u32 	%r23958, %r23954, %r23957;
	xor.b32  	%r23959, %r23956, 31;
	shl.b32 	%r23960, %r23954, %r23959;
	or.b32  	%r23961, %r23958, %r23960;
	add.s32 	%r56344, %r23961, %r56342;
	bra.uni 	$L__BB0_2514;
$L__BB0_2510:
	setp.eq.s16 	%p1077, %rs717, 2;
	@%p1077 bra 	$L__BB0_2512;
	and.b32  	%r23940, %r3062, 15;
	add.s32 	%r23941, %r23940, 1;
	shr.u32 	%r23942, %r3060, %r23941;
	xor.b32  	%r23943, %r23940, 31;
	shl.b32 	%r23944, %r3060, %r23943;
	or.b32  	%r23945, %r23942, %r23944;
	xor.b32  	%r56344, %r23945, %r56342;
	bra.uni 	$L__BB0_2514;
$L__BB0_2512:
	not.b32 	%r23946, %r3060;
	shr.u32 	%r23947, %r3062, 8;
	and.b32  	%r23948, %r23947, 15;
	add.s32 	%r23949, %r23948, 1;
	shr.u32 	%r23950, %r23946, %r23949;
	xor.b32  	%r23951, %r23948, 31;
	shl.b32 	%r23952, %r23946, %r23951;
	or.b32  	%r23953, %r23950, %r23952;
	and.b32  	%r56344, %r23953, %r56342;
	bra.uni 	$L__BB0_2514;
$L__BB0_2513:
	add.s32 	%r23962, %r3063, 1;
	shr.u32 	%r23963, %r3060, %r23962;
	xor.b32  	%r23964, %r3063, 31;
	shl.b32 	%r23965, %r3060, %r23964;
	or.b32  	%r23966, %r23963, %r23965;
	xor.b32  	%r56344, %r23966, %r56342;
$L__BB0_2514:
	xor.b32  	%r3070, %r56344, %r3064;
	shr.u32 	%r23967, %r3070, 16;
	xor.b32  	%r23968, %r23967, %r3070;
	shr.u32 	%r23969, %r23968, 12;
	shr.u32 	%r23970, %r23968, 4;
	shr.u32 	%r23971, %r23968, 8;
	xor.b32  	%r23972, %r23970, %r23969;
	xor.b32  	%r23973, %r23972, %r23971;
	xor.b32  	%r23974, %r23973, %r23968;
	shr.u32 	%r23975, %r23974, 2;
	xor.b32  	%r23976, %r23975, %r23974;
	cvt.u16.u32 	%rs720, %r23976;
	and.b16  	%rs719, %rs720, 3;
	setp.gt.s16 	%p1079, %rs719, 1;
	@%p1079 bra 	$L__BB0_2517;
	setp.eq.s16 	%p1081, %rs719, 0;
	@%p1081 bra 	$L__BB0_2520;
	not.b32 	%r23985, %r3060;
	shr.u32 	%r23986, %r3062, 16;
	and.b32  	%r23987, %r23986, 15;
	add.s32 	%r23988, %r23987, 2;
	shf.r.wrap.b32 	%r23989, %r23985, %r23985, %r23988;
	add.s32 	%r56345, %r23989, %r56343;
	bra.uni 	$L__BB0_2521;
$L__BB0_2517:
	setp.eq.s16 	%p1080, %rs719, 2;
	@%p1080 bra 	$L__BB0_2519;
	and.b32  	%r23977, %r3062, 15;
	add.s32 	%r23978, %r23977, 2;
	shf.r.wrap.b32 	%r23979, %r3060, %r3060, %r23978;
	xor.b32  	%r56345, %r23979, %r56343;
	bra.uni 	$L__BB0_2521;
$L__BB0_2519:
	not.b32 	%r23980, %r3060;
	shr.u32 	%r23981, %r3062, 8;
	and.b32  	%r23982, %r23981, 15;
	add.s32 	%r23983, %r23982, 2;
	shf.r.wrap.b32 	%r23984, %r23980, %r23980, %r23983;
	and.b32  	%r56345, %r23984, %r56343;
	bra.uni 	$L__BB0_2521;
$L__BB0_2520:
	add.s32 	%r23990, %r3063, 2;
	shf.r.wrap.b32 	%r23991, %r3060, %r3060, %r23990;
	xor.b32  	%r56345, %r23991, %r56343;
$L__BB0_2521:
	add.s32 	%r23992, %r3070, %r56345;
	xor.b32  	%r3076, %r3060, %r23992;
	shr.u32 	%r23993, %r3060, 8;
	and.b32  	%r23994, %r23993, 31;
	mov.b32 	%r23995, 1;
	shl.b32 	%r23996, %r23995, %r23994;
	not.b32 	%r23997, %r23996;
	and.b32  	%r23998, %r2722, %r23997;
	or.b32  	%r23999, %r23996, %r2722;
	xor.b32  	%r24000, %r23996, %r2722;
	st.local.v4.u32 	[%rd8], {%r2722, %r23998, %r23999, %r24000};
	shl.b32 	%r24001, %r3060, 2;
	cvt.u64.u32 	%rd466, %r24001;
	and.b64  	%rd467, %rd466, 12;
	add.s64 	%rd468, %rd8, %rd467;
	ld.local.u32 	%r3077, [%rd468];
	shr.u32 	%r24002, %r3076, 4;
	xor.b32  	%r3078, %r24002, %r3076;
	shr.u32 	%r24003, %r3078, 24;
	and.b32  	%r3079, %r24003, 15;
	shf.r.wrap.b32 	%r24004, %r3076, %r3076, %r3079;
	xor.b32  	%r3080, %r24004, %r3064;
	shr.u32 	%r24005, %r3080, 16;
	xor.b32  	%r24006, %r24005, %r3080;
	shr.u32 	%r24007, %r24006, 12;
	shr.u32 	%r24008, %r24006, 4;
	shr.u32 	%r24009, %r24006, 8;
	xor.b32  	%r24010, %r24008, %r24007;
	xor.b32  	%r24011, %r24010, %r24009;
	xor.b32  	%r24012, %r24011, %r24006;
	shr.u32 	%r24013, %r24012, 2;
	xor.b32  	%r24014, %r24013, %r24012;
	cvt.u16.u32 	%rs722, %r24014;
	and.b16  	%rs721, %rs722, 3;
	setp.gt.s16 	%p1082, %rs721, 1;
	@%p1082 bra 	$L__BB0_2524;
	setp.eq.s16 	%p1084, %rs721, 0;
	@%p1084 bra 	$L__BB0_2527;
	not.b32 	%r24029, %r3076;
	shr.u32 	%r24030, %r3078, 16;
	and.b32  	%r24031, %r24030, 15;
	add.s32 	%r24032, %r24031, 1;
	shr.u32 	%r24033, %r24029, %r24032;
	xor.b32  	%r24034, %r24031, 31;
	shl.b32 	%r24035, %r24029, %r24034;
	or.b32  	%r24036, %r24033, %r24035;
	add.s32 	%r56346, %r24036, %r56344;
	bra.uni 	$L__BB0_2528;
$L__BB0_2524:
	setp.eq.s16 	%p1083, %rs721, 2;
	@%p1083 bra 	$L__BB0_2526;
	and.b32  	%r24015, %r3078, 15;
	add.s32 	%r24016, %r24015, 1;
	shr.u32 	%r24017, %r3076, %r24016;
	xor.b32  	%r24018, %r24015, 31;
	shl.b32 	%r24019, %r3076, %r24018;
	or.b32  	%r24020, %r24017, %r24019;
	xor.b32  	%r56346, %r24020, %r56344;
	bra.uni 	$L__BB0_2528;
$L__BB0_2526:
	not.b32 	%r24021, %r3076;
	shr.u32 	%r24022, %r3078, 8;
	and.b32  	%r24023, %r24022, 15;
	add.s32 	%r24024, %r24023, 1;
	shr.u32 	%r24025, %r24021, %r24024;
	xor.b32  	%r24026, %r24023, 31;
	shl.b32 	%r24027, %r24021, %r24026;
	or.b32  	%r24028, %r24025, %r24027;
	and.b32  	%r56346, %r24028, %r56344;
	bra.uni 	$L__BB0_2528;
$L__BB0_2527:
	add.s32 	%r24037, %r3079, 1;
	shr.u32 	%r24038, %r3076, %r24037;
	xor.b32  	%r24039, %r3079, 31;
	shl.b32 	%r24040, %r3076, %r24039;
	or.b32  	%r24041, %r24038, %r24040;
	xor.b32  	%r56346, %r24041, %r56344;
$L__BB0_2528:
	xor.b32  	%r3086, %r56346, %r3080;
	shr.u32 	%r24042, %r3086, 16;
	xor.b32  	%r24043, %r24042, %r3086;
	shr.u32 	%r24044, %r24043, 12;
	shr.u32 	%r24045, %r24043, 4;
	shr.u32 	%r24046, %r24043, 8;
	xor.b32  	%r24047, %r24045, %r24044;
	xor.b32  	%r24048, %r24047, %r24046;
	xor.b32  	%r24049, %r24048, %r24043;
	shr.u32 	%r24050, %r24049, 2;
	xor.b32  	%r24051, %r24050, %r24049;
	cvt.u16.u32 	%rs724, %r24051;
	and.b16  	%rs723, %rs724, 3;
	setp.gt.s16 	%p1085, %rs723, 1;
	@%p1085 bra 	$L__BB0_2531;
	setp.eq.s16 	%p1087, %rs723, 0;
	@%p1087 bra 	$L__BB0_2534;
	not.b32 	%r24060, %r3076;
	shr.u32 	%r24061, %r3078, 16;
	and.b32  	%r24062, %r24061, 15;
	add.s32 	%r24063, %r24062, 2;
	shf.r.wrap.b32 	%r24064, %r24060, %r24060, %r24063;
	add.s32 	%r56347, %r24064, %r56345;
	bra.uni 	$L__BB0_2535;
$L__BB0_2531:
	setp.eq.s16 	%p1086, %rs723, 2;
	@%p1086 bra 	$L__BB0_2533;
	and.b32  	%r24052, %r3078, 15;
	add.s32 	%r24053, %r24052, 2;
	shf.r.wrap.b32 	%r24054, %r3076, %r3076, %r24053;
	xor.b32  	%r56347, %r24054, %r56345;
	bra.uni 	$L__BB0_2535;
$L__BB0_2533:
	not.b32 	%r24055, %r3076;
	shr.u32 	%r24056, %r3078, 8;
	and.b32  	%r24057, %r24056, 15;
	add.s32 	%r24058, %r24057, 2;
	shf.r.wrap.b32 	%r24059, %r24055, %r24055, %r24058;
	and.b32  	%r56347, %r24059, %r56345;
	bra.uni 	$L__BB0_2535;
$L__BB0_2534:
	add.s32 	%r24065, %r3079, 2;
	shf.r.wrap.b32 	%r24066, %r3076, %r3076, %r24065;
	xor.b32  	%r56347, %r24066, %r56345;
$L__BB0_2535:
	add.s32 	%r24067, %r3086, %r56347;
	xor.b32  	%r3092, %r3076, %r24067;
	shr.u32 	%r24068, %r3076, 8;
	and.b32  	%r24069, %r24068, 31;
	mov.b32 	%r24070, 1;
	shl.b32 	%r24071, %r24070, %r24069;
	not.b32 	%r24072, %r24071;
	and.b32  	%r24073, %r2891, %r24072;
	or.b32  	%r24074, %r24071, %r2891;
	xor.b32  	%r24075, %r24071, %r2891;
	st.local.v4.u32 	[%rd7], {%r2891, %r24073, %r24074, %r24075};
	shl.b32 	%r24076, %r3076, 2;
	cvt.u64.u32 	%rd469, %r24076;
	and.b64  	%rd470, %rd469, 12;
	add.s64 	%rd471, %rd7, %rd470;
	ld.local.u32 	%r24077, [%rd471];
	xor.b32  	%r24078, %r24077, %r3077;
	and.b32  	%r24079, %r3044, %r24078;
	xor.b32  	%r3093, %r24079, %r3077;
	shr.u32 	%r24080, %r3092, 4;
	xor.b32  	%r3094, %r24080, %r3092;
	shr.u32 	%r24081, %r3094, 24;
	and.b32  	%r3095, %r24081, 15;
	shf.r.wrap.b32 	%r24082, %r3092, %r3092, %r3095;
	xor.b32  	%r3096, %r24082, %r3080;
	shr.u32 	%r24083, %r3096, 16;
	xor.b32  	%r24084, %r24083, %r3096;
	shr.u32 	%r24085, %r24084, 12;
	shr.u32 	%r24086, %r24084, 4;
	shr.u32 	%r24087, %r24084, 8;
	xor.b32  	%r24088, %r24086, %r24085;
	xor.b32  	%r24089, %r24088, %r24087;
	xor.b32  	%r24090, %r24089, %r24084;
	shr.u32 	%r24091, %r24090, 2;
	xor.b32  	%r24092, %r24091, %r24090;
	cvt.u16.u32 	%rs726, %r24092;
	and.b16  	%rs725, %rs726, 3;
	setp.gt.s16 	%p1088, %rs725, 1;
	@%p1088 bra 	$L__BB0_2538;
	setp.eq.s16 	%p1090, %rs725, 0;
	@%p1090 bra 	$L__BB0_2541;
	not.b32 	%r24107, %r3092;
	shr.u32 	%r24108, %r3094, 16;
	and.b32  	%r24109, %r24108, 15;
	add.s32 	%r24110, %r24109, 1;
	shr.u32 	%r24111, %r24107, %r24110;
	xor.b32  	%r24112, %r24109, 31;
	shl.b32 	%r24113, %r24107, %r24112;
	or.b32  	%r24114, %r24111, %r24113;
	add.s32 	%r56348, %r24114, %r56346;
	bra.uni 	$L__BB0_2542;
$L__BB0_2538:
	setp.eq.s16 	%p1089, %rs725, 2;
	@%p1089 bra 	$L__BB0_2540;
	and.b32  	%r24093, %r3094, 15;
	add.s32 	%r24094, %r24093, 1;
	shr.u32 	%r24095, %r3092, %r24094;
	xor.b32  	%r24096, %r24093, 31;
	shl.b32 	%r24097, %r3092, %r24096;
	or.b32  	%r24098, %r24095, %r24097;
	xor.b32  	%r56348, %r24098, %r56346;
	bra.uni 	$L__BB0_2542;
$L__BB0_2540:
	not.b32 	%r24099, %r3092;
	shr.u32 	%r24100, %r3094, 8;
	and.b32  	%r24101, %r24100, 15;
	add.s32 	%r24102, %r24101, 1;
	shr.u32 	%r24103, %r24099, %r24102;
	xor.b32  	%r24104, %r24101, 31;
	shl.b32 	%r24105, %r24099, %r24104;
	or.b32  	%r24106, %r24103, %r24105;
	and.b32  	%r56348, %r24106, %r56346;
	bra.uni 	$L__BB0_2542;
$L__BB0_2541:
	add.s32 	%r24115, %r3095, 1;
	shr.u32 	%r24116, %r3092, %r24115;
	xor.b32  	%r24117, %r3095, 31;
	shl.b32 	%r24118, %r3092, %r24117;
	or.b32  	%r24119, %r24116, %r24118;
	xor.b32  	%r56348, %r24119, %r56346;
$L__BB0_2542:
	xor.b32  	%r3102, %r56348, %r3096;
	shr.u32 	%r24120, %r3102, 16;
	xor.b32  	%r24121, %r24120, %r3102;
	shr.u32 	%r24122, %r24121, 12;
	shr.u32 	%r24123, %r24121, 4;
	shr.u32 	%r24124, %r24121, 8;
	xor.b32  	%r24125, %r24123, %r24122;
	xor.b32  	%r24126, %r24125, %r24124;
	xor.b32  	%r24127, %r24126, %r24121;
	shr.u32 	%r24128, %r24127, 2;
	xor.b32  	%r24129, %r24128, %r24127;
	cvt.u16.u32 	%rs728, %r24129;
	and.b16  	%rs727, %rs728, 3;
	setp.gt.s16 	%p1091, %rs727, 1;
	@%p1091 bra 	$L__BB0_2545;
	setp.eq.s16 	%p1093, %rs727, 0;
	@%p1093 bra 	$L__BB0_2548;
	not.b32 	%r24138, %r3092;
	shr.u32 	%r24139, %r3094, 16;
	and.b32  	%r24140, %r24139, 15;
	add.s32 	%r24141, %r24140, 2;
	shf.r.wrap.b32 	%r24142, %r24138, %r24138, %r24141;
	add.s32 	%r56349, %r24142, %r56347;
	bra.uni 	$L__BB0_2549;
$L__BB0_2545:
	setp.eq.s16 	%p1092, %rs727, 2;
	@%p1092 bra 	$L__BB0_2547;
	and.b32  	%r24130, %r3094, 15;
	add.s32 	%r24131, %r24130, 2;
	shf.r.wrap.b32 	%r24132, %r3092, %r3092, %r24131;
	xor.b32  	%r56349, %r24132, %r56347;
	bra.uni 	$L__BB0_2549;
$L__BB0_2547:
	not.b32 	%r24133, %r3092;
	shr.u32 	%r24134, %r3094, 8;
	and.b32  	%r24135, %r24134, 15;
	add.s32 	%r24136, %r24135, 2;
	shf.r.wrap.b32 	%r24137, %r24133, %r24133, %r24136;
	and.b32  	%r56349, %r24137, %r56347;
	bra.uni 	$L__BB0_2549;
$L__BB0_2548:
	add.s32 	%r24143, %r3095, 2;
	shf.r.wrap.b32 	%r24144, %r3092, %r3092, %r24143;
	xor.b32  	%r56349, %r24144, %r56347;
$L__BB0_2549:
	add.s32 	%r24145, %r3102, %r56349;
	xor.b32  	%r3108, %r3092, %r24145;
	shr.u32 	%r24146, %r3092, 8;
	and.b32  	%r24147, %r24146, 31;
	mov.b32 	%r24148, 1;
	shl.b32 	%r24149, %r24148, %r24147;
	not.b32 	%r24150, %r24149;
	and.b32  	%r24151, %r3044, %r24150;
	or.b32  	%r24152, %r24149, %r3044;
	xor.b32  	%r24153, %r24149, %r3044;
	st.local.v4.u32 	[%rd6], {%r3044, %r24151, %r24152, %r24153};
	shl.b32 	%r24154, %r3092, 2;
	cvt.u64.u32 	%rd472, %r24154;
	and.b64  	%rd473, %rd472, 12;
	add.s64 	%rd474, %rd6, %rd473;
	ld.local.u32 	%r24155, [%rd474];
	shf.l.wrap.b32 	%r24156, %r24155, %r24155, 26;
	shf.l.wrap.b32 	%r24157, %r24155, %r24155, 21;
	xor.b32  	%r24158, %r24156, %r24157;
	shf.l.wrap.b32 	%r24159, %r24155, %r24155, 7;
	xor.b32  	%r24160, %r24158, %r24159;
	add.s32 	%r24161, %r3061, %r2725;
	add.s32 	%r24162, %r24161, %r2569;
	add.s32 	%r24163, %r24162, %r3093;
	add.s32 	%r3113, %r24163, %r24160;
	shr.u32 	%r24164, %r3108, 4;
	xor.b32  	%r3114, %r24164, %r3108;
	shr.u32 	%r24165, %r3114, 24;
	and.b32  	%r3115, %r24165, 15;
	shf.r.wrap.b32 	%r24166, %r3108, %r3108, %r3115;
	xor.b32  	%r3116, %r24166, %r3096;
	shr.u32 	%r24167, %r3116, 16;
	xor.b32  	%r24168, %r24167, %r3116;
	shr.u32 	%r24169, %r24168, 12;
	shr.u32 	%r24170, %r24168, 4;
	shr.u32 	%r24171, %r24168, 8;
	xor.b32  	%r24172, %r24170, %r24169;
	xor.b32  	%r24173, %r24172, %r24171;
	xor.b32  	%r24174, %r24173, %r24168;
	shr.u32 	%r24175, %r24174, 2;
	xor.b32  	%r24176, %r24175, %r24174;
	cvt.u16.u32 	%rs730, %r24176;
	and.b16  	%rs729, %rs730, 3;
	setp.gt.s16 	%p1094, %rs729, 1;
	@%p1094 bra 	$L__BB0_2552;
	setp.eq.s16 	%p1096, %rs729, 0;
	@%p1096 bra 	$L__BB0_2555;
	not.b32 	%r24191, %r3108;
	shr.u32 	%r24192, %r3114, 16;
	and.b32  	%r24193, %r24192, 15;
	add.s32 	%r24194, %r24193, 1;
	shr.u32 	%r24195, %r24191, %r24194;
	xor.b32  	%r24196, %r24193, 31;
	shl.b32 	%r24197, %r24191, %r24196;
	or.b32  	%r24198, %r24195, %r24197;
	add.s32 	%r56350, %r24198, %r56348;
	bra.uni 	$L__BB0_2556;
$L__BB0_2552:
	setp.eq.s16 	%p1095, %rs729, 2;
	@%p1095 bra 	$L__BB0_2554;
	and.b32  	%r24177, %r3114, 15;
	add.s32 	%r24178, %r24177, 1;
	shr.u32 	%r24179, %r3108, %r24178;
	xor.b32  	%r24180, %r24177, 31;
	shl.b32 	%r24181, %r3108, %r24180;
	or.b32  	%r24182, %r24179, %r24181;
	xor.b32  	%r56350, %r24182, %r56348;
	bra.uni 	$L__BB0_2556;
$L__BB0_2554:
	not.b32 	%r24183, %r3108;
	shr.u32 	%r24184, %r3114, 8;
	and.b32  	%r24185, %r24184, 15;
	add.s32 	%r24186, %r24185, 1;
	shr.u32 	%r24187, %r24183, %r24186;
	xor.b32  	%r24188, %r24185, 31;
	shl.b32 	%r24189, %r24183, %r24188;
	or.b32  	%r24190, %r24187, %r24189;
	and.b32  	%r56350, %r24190, %r56348;
	bra.uni 	$L__BB0_2556;
$L__BB0_2555:
	add.s32 	%r24199, %r3115, 1;
	shr.u32 	%r24200, %r3108, %r24199;
	xor.b32  	%r24201, %r3115, 31;
	shl.b32 	%r24202, %r3108, %r24201;
	or.b32  	%r24203, %r24200, %r24202;
	xor.b32  	%r56350, %r24203, %r56348;
$L__BB0_2556:
	xor.b32  	%r3122, %r56350, %r3116;
	shr.u32 	%r24204, %r3122, 16;
	xor.b32  	%r24205, %r24204, %r3122;
	shr.u32 	%r24206, %r24205, 12;
	shr.u32 	%r24207, %r24205, 4;
	shr.u32 	%r24208, %r24205, 8;
	xor.b32  	%r24209, %r24207, %r24206;
	xor.b32  	%r24210, %r24209, %r24208;
	xor.b32  	%r24211, %r24210, %r24205;
	shr.u32 	%r24212, %r24211, 2;
	xor.b32  	%r24213, %r24212, %r24211;
	cvt.u16.u32 	%rs732, %r24213;
	and.b16  	%rs731, %rs732, 3;
	setp.gt.s16 	%p1097, %rs731, 1;
	@%p1097 bra 	$L__BB0_2559;
	setp.eq.s16 	%p1099, %rs731, 0;
	@%p1099 bra 	$L__BB0_2562;
	not.b32 	%r24222, %r3108;
	shr.u32 	%r24223, %r3114, 16;
	and.b32  	%r24224, %r24223, 15;
	add.s32 	%r24225, %r24224, 2;
	shf.r.wrap.b32 	%r24226, %r24222, %r24222, %r24225;
	add.s32 	%r56351, %r24226, %r56349;
	bra.uni 	$L__BB0_2563;
$L__BB0_2559:
	setp.eq.s16 	%p1098, %rs731, 2;
	@%p1098 bra 	$L__BB0_2561;
	and.b32  	%r24214, %r3114, 15;
	add.s32 	%r24215, %r24214, 2;
	shf.r.wrap.b32 	%r24216, %r3108, %r3108, %r24215;
	xor.b32  	%r56351, %r24216, %r56349;
	bra.uni 	$L__BB0_2563;
$L__BB0_2561:
	not.b32 	%r24217, %r3108;
	shr.u32 	%r24218, %r3114, 8;
	and.b32  	%r24219, %r24218, 15;
	add.s32 	%r24220, %r24219, 2;
	shf.r.wrap.b32 	%r24221, %r24217, %r24217, %r24220;
	and.b32  	%r56351, %r24221, %r56349;
	bra.uni 	$L__BB0_2563;
$L__BB0_2562:
	add.s32 	%r24227, %r3115, 2;
	shf.r.wrap.b32 	%r24228, %r3108, %r3108, %r24227;
	xor.b32  	%r56351, %r24228, %r56349;
$L__BB0_2563:
	add.s32 	%r24229, %r3122, %r56351;
	xor.b32  	%r3128, %r3108, %r24229;
	shr.u32 	%r24230, %r3108, 8;
	and.b32  	%r24231, %r24230, 31;
	mov.b32 	%r24232, 1;
	shl.b32 	%r24233, %r24232, %r24231;
	not.b32 	%r24234, %r24233;
	and.b32  	%r24235, %r2721, %r24234;
	or.b32  	%r24236, %r24233, %r2721;
	xor.b32  	%r24237, %r24233, %r2721;
	st.local.v4.u32 	[%rd5], {%r2721, %r24235, %r24236, %r24237};
	shl.b32 	%r24238, %r3108, 2;
	cvt.u64.u32 	%rd475, %r24238;
	and.b64  	%rd476, %rd475, 12;
	add.s64 	%rd477, %rd5, %rd476;
	ld.local.u32 	%r3129, [%rd477];
	shr.u32 	%r24239, %r3128, 4;
	xor.b32  	%r3130, %r24239, %r3128;
	shr.u32 	%r24240, %r3130, 24;
	and.b32  	%r3131, %r24240, 15;
	shf.r.wrap.b32 	%r24241, %r3128, %r3128, %r3131;
	xor.b32  	%r3132, %r24241, %r3116;
	shr.u32 	%r24242, %r3132, 16;
	xor.b32  	%r24243, %r24242, %r3132;
	shr.u32 	%r24244, %r24243, 12;
	shr.u32 	%r24245, %r24243, 4;
	shr.u32 	%r24246, %r24243, 8;
	xor.b32  	%r24247, %r24245, %r24244;
	xor.b32  	%r24248, %r24247, %r24246;
	xor.b32  	%r24249, %r24248, %r24243;
	shr.u32 	%r24250, %r24249, 2;
	xor.b32  	%r24251, %r24250, %r24249;
	cvt.u16.u32 	%rs734, %r24251;
	and.b16  	%rs733, %rs734, 3;
	setp.gt.s16 	%p1100, %rs733, 1;
	@%p1100 bra 	$L__BB0_2566;
	setp.eq.s16 	%p1102, %rs733, 0;
	@%p1102 bra 	$L__BB0_2569;
	not.b32 	%r24266, %r3128;
	shr.u32 	%r24267, %r3130, 16;
	and.b32  	%r24268, %r24267, 15;
	add.s32 	%r24269, %r24268, 1;
	shr.u32 	%r24270, %r24266, %r24269;
	xor.b32  	%r24271, %r24268, 31;
	shl.b32 	%r24272, %r24266, %r24271;
	or.b32  	%r24273, %r24270, %r24272;
	add.s32 	%r56352, %r24273, %r56350;
	bra.uni 	$L__BB0_2570;
$L__BB0_2566:
	setp.eq.s16 	%p1101, %rs733, 2;
	@%p1101 bra 	$L__BB0_2568;
	and.b32  	%r24252, %r3130, 15;
	add.s32 	%r24253, %r24252, 1;
	shr.u32 	%r24254, %r3128, %r24253;
	xor.b32  	%r24255, %r24252, 31;
	shl.b32 	%r24256, %r3128, %r24255;
	or.b32  	%r24257, %r24254, %r24256;
	xor.b32  	%r56352, %r24257, %r56350;
	bra.uni 	$L__BB0_2570;
$L__BB0_2568:
	not.b32 	%r24258, %r3128;
	shr.u32 	%r24259, %r3130, 8;
	and.b32  	%r24260, %r24259, 15;
	add.s32 	%r24261, %r24260, 1;
	shr.u32 	%r24262, %r24258, %r24261;
	xor.b32  	%r24263, %r24260, 31;
	shl.b32 	%r24264, %r24258, %r24263;
	or.b32  	%r24265, %r24262, %r24264;
	and.b32  	%r56352, %r24265, %r56350;
	bra.uni 	$L__BB0_2570;
$L__BB0_2569:
	add.s32 	%r24274, %r3131, 1;
	shr.u32 	%r24275, %r3128, %r24274;
	xor.b32  	%r24276, %r3131, 31;
	shl.b32 	%r24277, %r3128, %r24276;
	or.b32  	%r24278, %r24275, %r24277;
	xor.b32  	%r56352, %r24278, %r56350;
$L__BB0_2570:
	xor.b32  	%r3138, %r56352, %r3132;
	shr.u32 	%r24279, %r3138, 16;
	xor.b32  	%r24280, %r24279, %r3138;
	shr.u32 	%r24281, %r24280, 12;
	shr.u32 	%r24282, %r24280, 4;
	shr.u32 	%r24283, %r24280, 8;
	xor.b32  	%r24284, %r24282, %r24281;
	xor.b32  	%r24285, %r24284, %r24283;
	xor.b32  	%r24286, %r24285, %r24280;
	shr.u32 	%r24287, %r24286, 2;
	xor.b32  	%r24288, %r24287, %r24286;
	cvt.u16.u32 	%rs736, %r24288;
	and.b16  	%rs735, %rs736, 3;
	setp.gt.s16 	%p1103, %rs735, 1;
	@%p1103 bra 	$L__BB0_2573;
	setp.eq.s16 	%p1105, %rs735, 0;
	@%p1105 bra 	$L__BB0_2576;
	not.b32 	%r24297, %r3128;
	shr.u32 	%r24298, %r3130, 16;
	and.b32  	%r24299, %r24298, 15;
	add.s32 	%r24300, %r24299, 2;
	shf.r.wrap.b32 	%r24301, %r24297, %r24297, %r24300;
	add.s32 	%r56353, %r24301, %r56351;
	bra.uni 	$L__BB0_2577;
$L__BB0_2573:
	setp.eq.s16 	%p1104, %rs735, 2;
	@%p1104 bra 	$L__BB0_2575;
	and.b32  	%r24289, %r3130, 15;
	add.s32 	%r24290, %r24289, 2;
	shf.r.wrap.b32 	%r24291, %r3128, %r3128, %r24290;
	xor.b32  	%r56353, %r24291, %r56351;
	bra.uni 	$L__BB0_2577;
$L__BB0_2575:
	not.b32 	%r24292, %r3128;
	shr.u32 	%r24293, %r3130, 8;
	and.b32  	%r24294, %r24293, 15;
	add.s32 	%r24295, %r24294, 2;
	shf.r.wrap.b32 	%r24296, %r24292, %r24292, %r24295;
	and.b32  	%r56353, %r24296, %r56351;
	bra.uni 	$L__BB0_2577;
$L__BB0_2576:
	add.s32 	%r24302, %r3131, 2;
	shf.r.wrap.b32 	%r24303, %r3128, %r3128, %r24302;
	xor.b32  	%r56353, %r24303, %r56351;
$L__BB0_2577:
	add.s32 	%r24304, %r3138, %r56353;
	xor.b32  	%r3144, %r3128, %r24304;
	shr.u32 	%r24305, %r3128, 8;
	and.b32  	%r24306, %r24305, 31;
	mov.b32 	%r24307, 1;
	shl.b32 	%r24308, %r24307, %r24306;
	not.b32 	%r24309, %r24308;
	and.b32  	%r24310, %r2890, %r24309;
	or.b32  	%r24311, %r24308, %r2890;
	xor.b32  	%r24312, %r24308, %r2890;
	st.local.v4.u32 	[%rd4], {%r2890, %r24310, %r24311, %r24312};
	shl.b32 	%r24313, %r3128, 2;
	cvt.u64.u32 	%rd478, %r24313;
	and.b64  	%rd479, %rd478, 12;
	add.s64 	%rd480, %rd4, %rd479;
	ld.local.u32 	%r3145, [%rd480];
	shr.u32 	%r24314, %r3144, 4;
	xor.b32  	%r3146, %r24314, %r3144;
	shr.u32 	%r24315, %r3146, 24;
	and.b32  	%r3147, %r24315, 15;
	shf.r.wrap.b32 	%r24316, %r3144, %r3144, %r3147;
	xor.b32  	%r3148, %r24316, %r3132;
	shr.u32 	%r24317, %r3148, 16;
	xor.b32  	%r24318, %r24317, %r3148;
	shr.u32 	%r24319, %r24318, 12;
	shr.u32 	%r24320, %r24318, 4;
	shr.u32 	%r24321, %r24318, 8;
	xor.b32  	%r24322, %r24320, %r24319;
	xor.b32  	%r24323, %r24322, %r24321;
	xor.b32  	%r24324, %r24323, %r24318;
	shr.u32 	%r24325, %r24324, 2;
	xor.b32  	%r24326, %r24325, %r24324;
	cvt.u16.u32 	%rs738, %r24326;
	and.b16  	%rs737, %rs738, 3;
	setp.gt.s16 	%p1106, %rs737, 1;
	@%p1106 bra 	$L__BB0_2580;
	setp.eq.s16 	%p1108, %rs737, 0;
	@%p1108 bra 	$L__BB0_2583;
	not.b32 	%r24341, %r3144;
	shr.u32 	%r24342, %r3146, 16;
	and.b32  	%r24343, %r24342, 15;
	add.s32 	%r24344, %r24343, 1;
	shr.u32 	%r24345, %r24341, %r24344;
	xor.b32  	%r24346, %r24343, 31;
	shl.b32 	%r24347, %r24341, %r24346;
	or.b32  	%r24348, %r24345, %r24347;
	add.s32 	%r56354, %r24348, %r56352;
	bra.uni 	$L__BB0_2584;
$L__BB0_2580:
	setp.eq.s16 	%p1107, %rs737, 2;
	@%p1107 bra 	$L__BB0_2582;
	and.b32  	%r24327, %r3146, 15;
	add.s32 	%r24328, %r24327, 1;
	shr.u32 	%r24329, %r3144, %r24328;
	xor.b32  	%r24330, %r24327, 31;
	shl.b32 	%r24331, %r3144, %r24330;
	or.b32  	%r24332, %r24329, %r24331;
	xor.b32  	%r56354, %r24332, %r56352;
	bra.uni 	$L__BB0_2584;
$L__BB0_2582:
	not.b32 	%r24333, %r3144;
	shr.u32 	%r24334, %r3146, 8;
	and.b32  	%r24335, %r24334, 15;
	add.s32 	%r24336, %r24335, 1;
	shr.u32 	%r24337, %r24333, %r24336;
	xor.b32  	%r24338, %r24335, 31;
	shl.b32 	%r24339, %r24333, %r24338;
	or.b32  	%r24340, %r24337, %r24339;
	and.b32  	%r56354, %r24340, %r56352;
	bra.uni 	$L__BB0_2584;
$L__BB0_2583:
	add.s32 	%r24349, %r3147, 1;
	shr.u32 	%r24350, %r3144, %r24349;
	xor.b32  	%r24351, %r3147, 31;
	shl.b32 	%r24352, %r3144, %r24351;
	or.b32  	%r24353, %r24350, %r24352;
	xor.b32  	%r56354, %r24353, %r56352;
$L__BB0_2584:
	xor.b32  	%r3154, %r56354, %r3148;
	shr.u32 	%r24354, %r3154, 16;
	xor.b32  	%r24355, %r24354, %r3154;
	shr.u32 	%r24356, %r24355, 12;
	shr.u32 	%r24357, %r24355, 4;
	shr.u32 	%r24358, %r24355, 8;
	xor.b32  	%r24359, %r24357, %r24356;
	xor.b32  	%r24360, %r24359, %r24358;
	xor.b32  	%r24361, %r24360, %r24355;
	shr.u32 	%r24362, %r24361, 2;
	xor.b32  	%r24363, %r24362, %r24361;
	cvt.u16.u32 	%rs740, %r24363;
	and.b16  	%rs739, %rs740, 3;
	setp.gt.s16 	%p1109, %rs739, 1;
	@%p1109 bra 	$L__BB0_2587;
	setp.eq.s16 	%p1111, %rs739, 0;
	@%p1111 bra 	$L__BB0_2590;
	not.b32 	%r24372, %r3144;
	shr.u32 	%r24373, %r3146, 16;
	and.b32  	%r24374, %r24373, 15;
	add.s32 	%r24375, %r24374, 2;
	shf.r.wrap.b32 	%r24376, %r24372, %r24372, %r24375;
	add.s32 	%r56355, %r24376, %r56353;
	bra.uni 	$L__BB0_2591;
$L__BB0_2587:
	setp.eq.s16 	%p1110, %rs739, 2;
	@%p1110 bra 	$L__BB0_2589;
	and.b32  	%r24364, %r3146, 15;
	add.s32 	%r24365, %r24364, 2;
	shf.r.wrap.b32 	%r24366, %r3144, %r3144, %r24365;
	xor.b32  	%r56355, %r24366, %r56353;
	bra.uni 	$L__BB0_2591;
$L__BB0_2589:
	not.b32 	%r24367, %r3144;
	shr.u32 	%r24368, %r3146, 8;
	and.b32  	%r24369, %r24368, 15;
	add.s32 	%r24370, %r24369, 2;
	shf.r.wrap.b32 	%r24371, %r24367, %r24367, %r24370;
	and.b32  	%r56355, %r24371, %r56353;
	bra.uni 	$L__BB0_2591;
$L__BB0_2590:
	add.s32 	%r24377, %r3147, 2;
	shf.r.wrap.b32 	%r24378, %r3144, %r3144, %r24377;
	xor.b32  	%r56355, %r24378, %r56353;
$L__BB0_2591:
	add.s32 	%r24379, %r3154, %r56355;
	xor.b32  	%r3160, %r3144, %r24379;
	shr.u32 	%r24380, %r3144, 8;
	and.b32  	%r24381, %r24380, 31;
	mov.b32 	%r24382, 1;
	shl.b32 	%r24383, %r24382, %r24381;
	not.b32 	%r24384, %r24383;
	and.b32  	%r24385, %r3043, %r24384;
	or.b32  	%r24386, %r24383, %r3043;
	xor.b32  	%r24387, %r24383, %r3043;
	st.local.v4.u32 	[%rd3], {%r3043, %r24385, %r24386, %r24387};
	shl.b32 	%r24388, %r3144, 2;
	cvt.u64.u32 	%rd481, %r24388;
	and.b64  	%rd482, %rd481, 12;
	add.s64 	%rd483, %rd3, %rd482;
	ld.local.u32 	%r24389, [%rd483];
	or.b32  	%r24390, %r3145, %r3129;
	and.b32  	%r24391, %r24389, %r24390;
	and.b32  	%r24392, %r3145, %r3129;
	or.b32  	%r3165, %r24391, %r24392;
	shr.u32 	%r24393, %r3160, 4;
	xor.b32  	%r3166, %r24393, %r3160;
	shr.u32 	%r24394, %r3166, 24;
	and.b32  	%r3167, %r24394, 15;
	shf.r.wrap.b32 	%r24395, %r3160, %r3160, %r3167;
	xor.b32  	%r3168, %r24395, %r3148;
	shr.u32 	%r24396, %r3168, 16;
	xor.b32  	%r24397, %r24396, %r3168;
	shr.u32 	%r24398, %r24397, 12;
	shr.u32 	%r24399, %r24397, 4;
	shr.u32 	%r24400, %r24397, 8;
	xor.b32  	%r24401, %r24399, %r24398;
	xor.b32  	%r24402, %r24401, %r24400;
	xor.b32  	%r24403, %r24402, %r24397;
	shr.u32 	%r24404, %r24403, 2;
	xor.b32  	%r24405, %r24404, %r24403;
	cvt.u16.u32 	%rs742, %r24405;
	and.b16  	%rs741, %rs742, 3;
	setp.gt.s16 	%p1112, %rs741, 1;
	@%p1112 bra 	$L__BB0_2594;
	setp.eq.s16 	%p1114, %rs741, 0;
	@%p1114 bra 	$L__BB0_2597;
	not.b32 	%r24420, %r3160;
	shr.u32 	%r24421, %r3166, 16;
	and.b32  	%r24422, %r24421, 15;
	add.s32 	%r24423, %r24422, 1;
	shr.u32 	%r24424, %r24420, %r24423;
	xor.b32  	%r24425, %r24422, 31;
	shl.b32 	%r24426, %r24420, %r24425;
	or.b32  	%r24427, %r24424, %r24426;
	add.s32 	%r56356, %r24427, %r56354;
	bra.uni 	$L__BB0_2598;
$L__BB0_2594:
	setp.eq.s16 	%p1113, %rs741, 2;
	@%p1113 bra 	$L__BB0_2596;
	and.b32  	%r24406, %r3166, 15;
	add.s32 	%r24407, %r24406, 1;
	shr.u32 	%r24408, %r3160, %r24407;
	xor.b32  	%r24409, %r24406, 31;
	shl.b32 	%r24410, %r3160, %r24409;
	or.b32  	%r24411, %r24408, %r24410;
	xor.b32  	%r56356, %r24411, %r56354;
	bra.uni 	$L__BB0_2598;
$L__BB0_2596:
	not.b32 	%r24412, %r3160;
	shr.u32 	%r24413, %r3166, 8;
	and.b32  	%r24414, %r24413, 15;
	add.s32 	%r24415, %r24414, 1;
	shr.u32 	%r24416, %r24412, %r24415;
	xor.b32  	%r24417, %r24414, 31;
	shl.b32 	%r24418, %r24412, %r24417;
	or.b32  	%r24419, %r24416, %r24418;
	and.b32  	%r56356, %r24419, %r56354;
	bra.uni 	$L__BB0_2598;
$L__BB0_2597:
	add.s32 	%r24428, %r3167, 1;
	shr.u32 	%r24429, %r3160, %r24428;
	xor.b32  	%r24430, %r3167, 31;
	shl.b32 	%r24431, %r3160, %r24430;
	or.b32  	%r24432, %r24429, %r24431;
	xor.b32  	%r56356, %r24432, %r56354;
$L__BB0_2598:
	xor.b32  	%r3174, %r56356, %r3168;
	shr.u32 	%r24433, %r3174, 16;
	xor.b32  	%r24434, %r24433, %r3174;
	shr.u32 	%r24435, %r24434, 12;
	shr.u32 	%r24436, %r24434, 4;
	shr.u32 	%r24437, %r24434, 8;
	xor.b32  	%r24438, %r24436, %r24435;
	xor.b32  	%r24439, %r24438, %r24437;
	xor.b32  	%r24440, %r24439, %r24434;
	shr.u32 	%r24441, %r24440, 2;
	xor.b32  	%r24442, %r24441, %r24440;
	cvt.u16.u32 	%rs744, %r24442;
	and.b16  	%rs743, %rs744, 3;
	setp.gt.s16 	%p1115, %rs743, 1;
	@%p1115 bra 	$L__BB0_2601;
	setp.eq.s16 	%p1117, %rs743, 0;
	@%p1117 bra 	$L__BB0_2604;
	not.b32 	%r24451, %r3160;
	shr.u32 	%r24452, %r3166, 16;
	and.b32  	%r24453, %r24452, 15;
	add.s32 	%r24454, %r24453, 2;
	shf.r.wrap.b32 	%r24455, %r24451, %r24451, %r24454;
	add.s32 	%r56357, %r24455, %r56355;
	bra.uni 	$L__BB0_2605;
$L__BB0_2601:
	setp.eq.s16 	%p1116, %rs743, 2;
	@%p1116 bra 	$L__BB0_2603;
	and.b32  	%r24443, %r3166, 15;
	add.s32 	%r24444, %r24443, 2;
	shf.r.wrap.b32 	%r24445, %r3160, %r3160, %r24444;
	xor.b32  	%r56357, %r24445, %r56355;
	bra.uni 	$L__BB0_2605;
$L__BB0_2603:
	not.b32 	%r24446, %r3160;
	shr.u32 	%r24447, %r3166, 8;
	and.b32  	%r24448, %r24447, 15;
	add.s32 	%r24449, %r24448, 2;
	shf.r.wrap.b32 	%r24450, %r24446, %r24446, %r24449;
	and.b32  	%r56357, %r24450, %r56355;
	bra.uni 	$L__BB0_2605;
$L__BB0_2604:
	add.s32 	%r24456, %r3167, 2;
	shf.r.wrap.b32 	%r24457, %r3160, %r3160, %r24456;
	xor.b32  	%r56357, %r24457, %r56355;
$L__BB0_2605:
	add.s32 	%r24458, %r3174, %r56357;
	xor.b32  	%r3180, %r3160, %r24458;
	shr.u32 	%r24459, %r3160, 8;
	and.b32  	%r24460, %r24459, 31;
	mov.b32 	%r24461, 1;
	shl.b32 	%r24462, %r24461, %r24460;
	not.b32 	%r24463, %r24462;
	and.b32  	%r24464, %r3043, %r24463;
	or.b32  	%r24465, %r24462, %r3043;
	xor.b32  	%r24466, %r24462, %r3043;
	st.local.v4.u32 	[%rd2], {%r3043, %r24464, %r24465, %r24466};
	shl.b32 	%r24467, %r3160, 2;
	cvt.u64.u32 	%rd484, %r24467;
	and.b64  	%rd485, %rd484, 12;
	add.s64 	%rd486, %rd2, %rd485;
	ld.local.u32 	%r3181, [%rd486];
	shr.u32 	%r24468, %r3180, 4;
	xor.b32  	%r3182, %r24468, %r3180;
	shr.u32 	%r24469, %r3182, 24;
	and.b32  	%r3183, %r24469, 15;
	shf.r.wrap.b32 	%r24470, %r3180, %r3180, %r3183;
	xor.b32  	%r3184, %r24470, %r3168;
	shr.u32 	%r24471, %r3184, 16;
	xor.b32  	%r24472, %r24471, %r3184;
	shr.u32 	%r24473, %r24472, 12;
	shr.u32 	%r24474, %r24472, 4;
	shr.u32 	%r24475, %r24472, 8;
	xor.b32  	%r24476, %r24474, %r24473;
	xor.b32  	%r24477, %r24476, %r24475;
	xor.b32  	%r24478, %r24477, %r24472;
	shr.u32 	%r24479, %r24478, 2;
	xor.b32  	%r24480, %r24479, %r24478;
	cvt.u16.u32 	%rs746, %r24480;
	and.b16  	%rs745, %rs746, 3;
	setp.gt.s16 	%p1118, %rs745, 1;
	@%p1118 bra 	$L__BB0_2608;
	setp.eq.s16 	%p1120, %rs745, 0;
	@%p1120 bra 	$L__BB0_2611;
	not.b32 	%r24495, %r3180;
	shr.u32 	%r24496, %r3182, 16;
	and.b32  	%r24497, %r24496, 15;
	add.s32 	%r24498, %r24497, 1;
	shr.u32 	%r24499, %r24495, %r24498;
	xor.b32  	%r24500, %r24497, 31;
	shl.b32 	%r24501, %r24495, %r24500;
	or.b32  	%r24502, %r24499, %r24501;
	add.s32 	%r56358, %r24502, %r56356;
	bra.uni 	$L__BB0_2612;
$L__BB0_2608:
	setp.eq.s16 	%p1119, %rs745, 2;
	@%p1119 bra 	$L__BB0_2610;
	and.b32  	%r24481, %r3182, 15;
	add.s32 	%r24482, %r24481, 1;
	shr.u32 	%r24483, %r3180, %r24482;
	xor.b32  	%r24484, %r24481, 31;
	shl.b32 	%r24485, %r3180, %r24484;
	or.b32  	%r24486, %r24483, %r24485;
	xor.b32  	%r56358, %r24486, %r56356;
	bra.uni 	$L__BB0_2612;
$L__BB0_2610:
	not.b32 	%r24487, %r3180;
	shr.u32 	%r24488, %r3182, 8;
	and.b32  	%r24489, %r24488, 15;
	add.s32 	%r24490, %r24489, 1;
	shr.u32 	%r24491, %r24487, %r24490;
	xor.b32  	%r24492, %r24489, 31;
	shl.b32 	%r24493, %r24487, %r24492;
	or.b32  	%r24494, %r24491, %r24493;
	and.b32  	%r56358, %r24494, %r56356;
	bra.uni 	$L__BB0_2612;
$L__BB0_2611:
	add.s32 	%r24503, %r3183, 1;
	shr.u32 	%r24504, %r3180, %r24503;
	xor.b32  	%r24505, %r3183, 31;
	shl.b32 	%r24506, %r3180, %r24505;
	or.b32  	%r24507, %r24504, %r24506;
	xor.b32  	%r56358, %r24507, %r56356;
$L__BB0_2612:
	xor.b32  	%r3190, %r56358, %r3184;
	shr.u32 	%r24508, %r3190, 16;
	xor.b32  	%r24509, %r24508, %r3190;
	shr.u32 	%r24510, %r24509, 12;
	shr.u32 	%r24511, %r24509, 4;
	shr.u32 	%r24512, %r24509, 8;
	xor.b32  	%r24513, %r24511, %r24510;
	xor.b32  	%r24514, %r24513, %r24512;
	xor.b32  	%r24515, %r24514, %r24509;
	shr.u32 	%r24516, %r24515, 2;
	xor.b32  	%r24517, %r24516, %r24515;
	cvt.u16.u32 	%rs748, %r24517;
	and.b16  	%rs747, %rs748, 3;
	setp.gt.s16 	%p1121, %rs747, 1;
	@%p1121 bra 	$L__BB0_2615;
	setp.eq.s16 	%p1123, %rs747, 0;
	@%p1123 bra 	$L__BB0_2618;
	not.b32 	%r24526, %r3180;
	shr.u32 	%r24527, %r3182, 16;
	and.b32  	%r24528, %r24527, 15;
	add.s32 	%r24529, %r24528, 2;
	shf.r.wrap.b32 	%r24530, %r24526, %r24526, %r24529;
	add.s32 	%r56359, %r24530, %r56357;
	bra.uni 	$L__BB0_2619;
$L__BB0_2615:
	setp.eq.s16 	%p1122, %rs747, 2;
	@%p1122 bra 	$L__BB0_2617;
	and.b32  	%r24518, %r3182, 15;
	add.s32 	%r24519, %r24518, 2;
	shf.r.wrap.b32 	%r24520, %r3180, %r3180, %r24519;
	xor.b32  	%r56359, %r24520, %r56357;
	bra.uni 	$L__BB0_2619;
$L__BB0_2617:
	not.b32 	%r24521, %r3180;
	shr.u32 	%r24522, %r3182, 8;
	and.b32  	%r24523, %r24522, 15;
	add.s32 	%r24524, %r24523, 2;
	shf.r.wrap.b32 	%r24525, %r24521, %r24521, %r24524;
	and.b32  	%r56359, %r24525, %r56357;
	bra.uni 	$L__BB0_2619;
$L__BB0_2618:
	add.s32 	%r24531, %r3183, 2;
	shf.r.wrap.b32 	%r24532, %r3180, %r3180, %r24531;
	xor.b32  	%r56359, %r24532, %r56357;
$L__BB0_2619:
	add.s32 	%r24533, %r3190, %r56359;
	shr.u32 	%r24534, %r3180, 8;
	and.b32  	%r24535, %r24534, 31;
	mov.b32 	%r24536, 1;
	shl.b32 	%r24537, %r24536, %r24535;
	not.b32 	%r24538, %r24537;
	and.b32  	%r24539, %r3113, %r24538;
	or.b32  	%r24540, %r24537, %r3113;
	xor.b32  	%r24541, %r24537, %r3113;
	st.local.v4.u32 	[%rd1], {%r3113, %r24539, %r24540, %r24541};
	shl.b32 	%r24542, %r3180, 2;
	cvt.u64.u32 	%rd487, %r24542;
	and.b64  	%rd488, %rd487, 12;
	add.s64 	%rd489, %rd1, %rd488;
	ld.local.u32 	%r24543, [%rd489];
	add.s32 	%r24544, %r3165, %r3113;
	shf.l.wrap.b32 	%r24545, %r3181, %r3181, 10;
	shf.l.wrap.b32 	%r24546, %r3181, %r3181, 19;
	shf.l.wrap.b32 	%r24547, %r3181, %r3181, 30;
	xor.b32  	%r24548, %r24547, %r24546;
	xor.b32  	%r24549, %r24548, %r24545;
	add.s32 	%r3196, %r24544, %r24549;
	add.s32 	%r3197, %r2568, %r24543;
	add.s32 	%r24550, %r2722, %r2721;
	xor.b32  	%r24551, %r24533, %r24550;
	xor.b32  	%r3198, %r24551, %r3180;
	shr.u32 	%r24552, %r3198, 4;
	xor.b32  	%r3199, %r24552, %r3198;
	shr.u32 	%r24553, %r3199, 24;
	and.b32  	%r3200, %r24553, 15;
	shf.r.wrap.b32 	%r24554, %r3198, %r3198, %r3200;
	xor.b32  	%r3201, %r24554, %r3184;
	shr.u32 	%r24555, %r3201, 16;
	xor.b32  	%r24556, %r24555, %r3201;
	shr.u32 	%r24557, %r24556, 12;
	shr.u32 	%r24558, %r24556, 4;
	shr.u32 	%r24559, %r24556, 8;
	xor.b32  	%r24560, %r24558, %r24557;
	xor.b32  	%r24561, %r24560, %r24559;
	xor.b32  	%r24562, %r24561, %r24556;
	shr.u32 	%r24563, %r24562, 2;
	xor.b32  	%r24564, %r24563, %r24562;
	cvt.u16.u32 	%rs750, %r24564;
	and.b16  	%rs749, %rs750, 3;
	setp.gt.s16 	%p1124, %rs749, 1;
	@%p1124 bra 	$L__BB0_2622;
	setp.eq.s16 	%p1126, %rs749, 0;
	@%p1126 bra 	$L__BB0_2625;
	not.b32 	%r24579, %r3198;
	shr.u32 	%r24580, %r3199, 16;
	and.b32  	%r24581, %r24580, 15;
	add.s32 	%r24582, %r24581, 1;
	shr.u32 	%r24583, %r24579, %r24582;
	xor.b32  	%r24584, %r24581, 31;
	shl.b32 	%r24585, %r24579, %r24584;
	or.b32  	%r24586, %r24583, %r24585;
	add.s32 	%r56360, %r24586, %r56358;
	bra.uni 	$L__BB0_2626;
$L__BB0_2622:
	setp.eq.s16 	%p1125, %rs749, 2;
	@%p1125 bra 	$L__BB0_2624;
	and.b32  	%r24565, %r3199, 15;
	add.s32 	%r24566, %r24565, 1;
	shr.u32 	%r24567, %r3198, %r24566;
	xor.b32  	%r24568, %r24565, 31;
	shl.b32 	%r24569, %r3198, %r24568;
	or.b32  	%r24570, %r24567, %r24569;
	xor.b32  	%r56360, %r24570, %r56358;
	bra.uni 	$L__BB0_2626;
$L__BB0_2624:
	not.b32 	%r24571, %r3198;
	shr.u32 	%r24572, %r3199, 8;
	and.b32  	%r24573, %r24572, 15;
	add.s32 	%r24574, %r24573, 1;
	shr.u32 	%r24575, %r24571, %r24574;
	xor.b32  	%r24576, %r24573, 31;
	shl.b32 	%r24577, %r24571, %r24576;
	or.b32  	%r24578, %r24575, %r24577;
	and.b32  	%r56360, %r24578, %r56358;
	bra.uni 	$L__BB0_2626;
$L__BB0_2625:
	add.s32 	%r24587, %r3200, 1;
	shr.u32 	%r24588, %r3198, %r24587;
	xor.b32  	%r24589, %r3200, 31;
	shl.b32 	%r24590, %r3198, %r24589;
	or.b32  	%r24591, %r24588, %r24590;
	xor.b32  	%r56360, %r24591, %r56358;
$L__BB0_2626:
	xor.b32  	%r3207, %r56360, %r3201;
	shr.u32 	%r24592, %r3207, 16;
	xor.b32  	%r24593, %r24592, %r3207;
	shr.u32 	%r24594, %r24593, 12;
	shr.u32 	%r24595, %r24593, 4;
	shr.u32 	%r24596, %r24593, 8;
	xor.b32  	%r24597, %r24595, %r24594;
	xor.b32  	%r24598, %r24597, %r24596;
	xor.b32  	%r24599, %r24598, %r24593;
	shr.u32 	%r24600, %r24599, 2;
	xor.b32  	%r24601, %r24600, %r24599;
	cvt.u16.u32 	%rs752, %r24601;
	and.b16  	%rs751, %rs752, 3;
	setp.gt.s16 	%p1127, %rs751, 1;
	@%p1127 bra 	$L__BB0_2629;
	setp.eq.s16 	%p1129, %rs751, 0;
	@%p1129 bra 	$L__BB0_2632;
	not.b32 	%r24610, %r3198;
	shr.u32 	%r24611, %r3199, 16;
	and.b32  	%r24612, %r24611, 15;
	add.s32 	%r24613, %r24612, 2;
	shf.r.wrap.b32 	%r24614, %r24610, %r24610, %r24613;
	add.s32 	%r56361, %r24614, %r56359;
	bra.uni 	$L__BB0_2633;
$L__BB0_2629:
	setp.eq.s16 	%p1128, %rs751, 2;
	@%p1128 bra 	$L__BB0_2631;
	and.b32  	%r24602, %r3199, 15;
	add.s32 	%r24603, %r24602, 2;
	shf.r.wrap.b32 	%r24604, %r3198, %r3198, %r24603;
	xor.b32  	%r56361, %r24604, %r56359;
	bra.uni 	$L__BB0_2633;
$L__BB0_2631:
	not.b32 	%r24605, %r3198;
	shr.u32 	%r24606, %r3199, 8;
	and.b32  	%r24607, %r24606, 15;
	add.s32 	%r24608, %r24607, 2;
	shf.r.wrap.b32 	%r24609, %r24605, %r24605, %r24608;
	and.b32  	%r56361, %r24609, %r56359;
	bra.uni 	$L__BB0_2633;
$L__BB0_2632:
	add.s32 	%r24615, %r3200, 2;
	shf.r.wrap.b32 	%r24616, %r3198, %r3198, %r24615;
	xor.b32  	%r56361, %r24616, %r56359;
$L__BB0_2633:
	add.s32 	%r24617, %r3207, %r56361;
	xor.b32  	%r3213, %r3198, %r24617;
	ld.const.u32 	%r3214, [hefty_gpu_constantTable+76];
	shr.u32 	%r24618, %r3213, 4;
	xor.b32  	%r3215, %r24618, %r3213;
	shr.u32 	%r24619, %r3215, 24;
	and.b32  	%r3216, %r24619, 15;
	shf.r.wrap.b32 	%r24620, %r3213, %r3213, %r3216;
	xor.b32  	%r3217, %r24620, %r3201;
	shr.u32 	%r24621, %r3217, 16;
	xor.b32  	%r24622, %r24621, %r3217;
	shr.u32 	%r24623, %r24622, 12;
	shr.u32 	%r24624, %r24622, 4;
	shr.u32 	%r24625, %r24622, 8;
	xor.b32  	%r24626, %r24624, %r24623;
	xor.b32  	%r24627, %r24626, %r24625;
	xor.b32  	%r24628, %r24627, %r24622;
	shr.u32 	%r24629, %r24628, 2;
	xor.b32  	%r24630, %r24629, %r24628;
	cvt.u16.u32 	%rs754, %r24630;
	and.b16  	%rs753, %rs754, 3;
	setp.gt.s16 	%p1130, %rs753, 1;
	@%p1130 bra 	$L__BB0_2636;
	setp.eq.s16 	%p1132, %rs753, 0;
	@%p1132 bra 	$L__BB0_2639;
	not.b32 	%r24645, %r3213;
	shr.u32 	%r24646, %r3215, 16;
	and.b32  	%r24647, %r24646, 15;
	add.s32 	%r24648, %r24647, 1;
	shr.u32 	%r24649, %r24645, %r24648;
	xor.b32  	%r24650, %r24647, 31;
	shl.b32 	%r24651, %r24645, %r24650;
	or.b32  	%r24652, %r24649, %r24651;
	add.s32 	%r56362, %r24652, %r56360;
	bra.uni 	$L__BB0_2640;
$L__BB0_2636:
	setp.eq.s16 	%p1131, %rs753, 2;
	@%p1131 bra 	$L__BB0_2638;
	and.b32  	%r24631, %r3215, 15;
	add.s32 	%r24632, %r24631, 1;
	shr.u32 	%r24633, %r3213, %r24632;
	xor.b32  	%r24634, %r24631, 31;
	shl.b32 	%r24635, %r3213, %r24634;
	or.b32  	%r24636, %r24633, %r24635;
	xor.b32  	%r56362, %r24636, %r56360;
	bra.uni 	$L__BB0_2640;
$L__BB0_2638:
	not.b32 	%r24637, %r3213;
	shr.u32 	%r24638, %r3215, 8;
	and.b32  	%r24639, %r24638, 15;
	add.s32 	%r24640, %r24639, 1;
	shr.u32 	%r24641, %r24637, %r24640;
	xor.b32  	%r24642, %r24639, 31;
	shl.b32 	%r24643, %r24637, %r24642;
	or.b32  	%r24644, %r24641, %r24643;
	and.b32  	%r56362, %r24644, %r56360;
	bra.uni 	$L__BB0_2640;
$L__BB0_2639:
	add.s32 	%r24653, %r3216, 1;
	shr.u32 	%r24654, %r3213, %r24653;
	xor.b32  	%r24655, %r3216, 31;
	shl.b32 	%r24656, %r3213, %r24655;
	or.b32  	%r24657, %r24654, %r24656;
	xor.b32  	%r56362, %r24657, %r56360;
$L__BB0_2640:
	xor.b32  	%r3223, %r56362, %r3217;
	shr.u32 	%r24658, %r3223, 16;
	xor.b32  	%r24659, %r24658, %r3223;
	shr.u32 	%r24660, %r24659, 12;
	shr.u32 	%r24661, %r24659, 4;
	shr.u32 	%r24662, %r24659, 8;
	xor.b32  	%r24663, %r24661, %r24660;
	xor.b32  	%r24664, %r24663, %r24662;
	xor.b32  	%r24665, %r24664, %r24659;
	shr.u32 	%r24666, %r24665, 2;
	xor.b32  	%r24667, %r24666, %r24665;
	cvt.u16.u32 	%rs756, %r24667;
	and.b16  	%rs755, %rs756, 3;
	setp.gt.s16 	%p1133, %rs755, 1;
	@%p1133 bra 	$L__BB0_2643;
	setp.eq.s16 	%p1135, %rs755, 0;
	@%p1135 bra 	$L__BB0_2646;
	not.b32 	%r24676, %r3213;
	shr.u32 	%r24677, %r3215, 16;
	and.b32  	%r24678, %r24677, 15;
	add.s32 	%r24679, %r24678, 2;
	shf.r.wrap.b32 	%r24680, %r24676, %r24676, %r24679;
	add.s32 	%r56363, %r24680, %r56361;
	bra.uni 	$L__BB0_2647;
$L__BB0_2643:
	setp.eq.s16 	%p1134, %rs755, 2;
	@%p1134 bra 	$L__BB0_2645;
	and.b32  	%r24668, %r3215, 15;
	add.s32 	%r24669, %r24668, 2;
	shf.r.wrap.b32 	%r24670, %r3213, %r3213, %r24669;
	xor.b32  	%r56363, %r24670, %r56361;
	bra.uni 	$L__BB0_2647;
$L__BB0_2645:
	not.b32 	%r24671, %r3213;
	shr.u32 	%r24672, %r3215, 8;
	and.b32  	%r24673, %r24672, 15;
	add.s32 	%r24674, %r24673, 2;
	shf.r.wrap.b32 	%r24675, %r24671, %r24671, %r24674;
	and.b32  	%r56363, %r24675, %r56361;
	bra.uni 	$L__BB0_2647;
$L__BB0_2646:
	add.s32 	%r24681, %r3216, 2;
	shf.r.wrap.b32 	%r24682, %r3213, %r3213, %r24681;
	xor.b32  	%r56363, %r24682, %r56361;
$L__BB0_2647:
	add.s32 	%r24683, %r3223, %r56363;
	xor.b32  	%r3229, %r3213, %r24683;
	shr.u32 	%r24684, %r3213, 8;
	and.b32  	%r24685, %r24684, 31;
	mov.b32 	%r24686, 1;
	shl.b32 	%r24687, %r24686, %r24685;
	not.b32 	%r24688, %r24687;
	and.b32  	%r24689, %r2891, %r24688;
	or.b32  	%r24690, %r24687, %r2891;
	xor.b32  	%r24691, %r24687, %r2891;
	st.local.v4.u32 	[%rd8], {%r2891, %r24689, %r24690, %r24691};
	shl.b32 	%r24692, %r3213, 2;
	cvt.u64.u32 	%rd490, %r24692;
	and.b64  	%rd491, %rd490, 12;
	add.s64 	%rd492, %rd8, %rd491;
	ld.local.u32 	%r3230, [%rd492];
	shr.u32 	%r24693, %r3229, 4;
	xor.b32  	%r3231, %r24693, %r3229;
	shr.u32 	%r24694, %r3231, 24;
	and.b32  	%r3232, %r24694, 15;
	shf.r.wrap.b32 	%r24695, %r3229, %r3229, %r3232;
	xor.b32  	%r3233, %r24695, %r3217;
	shr.u32 	%r24696, %r3233, 16;
	xor.b32  	%r24697, %r24696, %r3233;
	shr.u32 	%r24698, %r24697, 12;
	shr.u32 	%r24699, %r24697, 4;
	shr.u32 	%r24700, %r24697, 8;
	xor.b32  	%r24701, %r24699, %r24698;
	xor.b32  	%r24702, %r24701, %r24700;
	xor.b32  	%r24703, %r24702, %r24697;
	shr.u32 	%r24704, %r24703, 2;
	xor.b32  	%r24705, %r24704, %r24703;
	cvt.u16.u32 	%rs758, %r24705;
	and.b16  	%rs757, %rs758, 3;
	setp.gt.s16 	%p1136, %rs757, 1;
	@%p1136 bra 	$L__BB0_2650;
	setp.eq.s16 	%p1138, %rs757, 0;
	@%p1138 bra 	$L__BB0_2653;
	not.b32 	%r24720, %r3229;
	shr.u32 	%r24721, %r3231, 16;
	and.b32  	%r24722, %r24721, 15;
	add.s32 	%r24723, %r24722, 1;
	shr.u32 	%r24724, %r24720, %r24723;
	xor.b32  	%r24725, %r24722, 31;
	shl.b32 	%r24726, %r24720, %r24725;
	or.b32  	%r24727, %r24724, %r24726;
	add.s32 	%r56364, %r24727, %r56362;
	bra.uni 	$L__BB0_2654;
$L__BB0_2650:
	setp.eq.s16 	%p1137, %rs757, 2;
	@%p1137 bra 	$L__BB0_2652;
	and.b32  	%r24706, %r3231, 15;
	add.s32 	%r24707, %r24706, 1;
	shr.u32 	%r24708, %r3229, %r24707;
	xor.b32  	%r24709, %r24706, 31;
	shl.b32 	%r24710, %r3229, %r24709;
	or.b32  	%r24711, %r24708, %r24710;
	xor.b32  	%r56364, %r24711, %r56362;
	bra.uni 	$L__BB0_2654;
$L__BB0_2652:
	not.b32 	%r24712, %r3229;
	shr.u32 	%r24713, %r3231, 8;
	and.b32  	%r24714, %r24713, 15;
	add.s32 	%r24715, %r24714, 1;
	shr.u32 	%r24716, %r24712, %r24715;
	xor.b32  	%r24717, %r24714, 31;
	shl.b32 	%r24718, %r24712, %r24717;
	or.b32  	%r24719, %r24716, %r24718;
	and.b32  	%r56364, %r24719, %r56362;
	bra.uni 	$L__BB0_2654;
$L__BB0_2653:
	add.s32 	%r24728, %r3232, 1;
	shr.u32 	%r24729, %r3229, %r24728;
	xor.b32  	%r24730, %r3232, 31;
	shl.b32 	%r24731, %r3229, %r24730;
	or.b32  	%r24732, %r24729, %r24731;
	xor.b32  	%r56364, %r24732, %r56362;
$L__BB0_2654:
	xor.b32  	%r3239, %r56364, %r3233;
	shr.u32 	%r24733, %r3239, 16;
	xor.b32  	%r24734, %r24733, %r3239;
	shr.u32 	%r24735, %r24734, 12;
	shr.u32 	%r24736, %r24734, 4;
	shr.u32 	%r24737, %r24734, 8;
	xor.b32  	%r24738, %r24736, %r24735;
	xor.b32  	%r24739, %r24738, %r24737;
	xor.b32  	%r24740, %r24739, %r24734;
	shr.u32 	%r24741, %r24740, 2;
	xor.b32  	%r24742, %r24741, %r24740;
	cvt.u16.u32 	%rs760, %r24742;
	and.b16  	%rs759, %rs760, 3;
	setp.gt.s16 	%p1139, %rs759, 1;
	@%p1139 bra 	$L__BB0_2657;
	setp.eq.s16 	%p1141, %rs759, 0;
	@%p1141 bra 	$L__BB0_2660;
	not.b32 	%r24751, %r3229;
	shr.u32 	%r24752, %r3231, 16;
	and.b32  	%r24753, %r24752, 15;
	add.s32 	%r24754, %r24753, 2;
	shf.r.wrap.b32 	%r24755, %r24751, %r24751, %r24754;
	add.s32 	%r56365, %r24755, %r56363;
	bra.uni 	$L__BB0_2661;
$L__BB0_2657:
	setp.eq.s16 	%p1140, %rs759, 2;
	@%p1140 bra 	$L__BB0_2659;
	and.b32  	%r24743, %r3231, 15;
	add.s32 	%r24744, %r24743, 2;
	shf.r.wrap.b32 	%r24745, %r3229, %r3229, %r24744;
	xor.b32  	%r56365, %r24745, %r56363;
	bra.uni 	$L__BB0_2661;
$L__BB0_2659:
	not.b32 	%r24746, %r3229;
	shr.u32 	%r24747, %r3231, 8;
	and.b32  	%r24748, %r24747, 15;
	add.s32 	%r24749, %r24748, 2;
	shf.r.wrap.b32 	%r24750, %r24746, %r24746, %r24749;
	and.b32  	%r56365, %r24750, %r56363;
	bra.uni 	$L__BB0_2661;
$L__BB0_2660:
	add.s32 	%r24756, %r3232, 2;
	shf.r.wrap.b32 	%r24757, %r3229, %r3229, %r24756;
	xor.b32  	%r56365, %r24757, %r56363;
$L__BB0_2661:
	add.s32 	%r24758, %r3239, %r56365;
	xor.b32  	%r3245, %r3229, %r24758;
	shr.u32 	%r24759, %r3229, 8;
	and.b32  	%r24760, %r24759, 31;
	mov.b32 	%r24761, 1;
	shl.b32 	%r24762, %r24761, %r24760;
	not.b32 	%r24763, %r24762;
	and.b32  	%r24764, %r3044, %r24763;
	or.b32  	%r24765, %r24762, %r3044;
	xor.b32  	%r24766, %r24762, %r3044;
	st.local.v4.u32 	[%rd7], {%r3044, %r24764, %r24765, %r24766};
	shl.b32 	%r24767, %r3229, 2;
	cvt.u64.u32 	%rd493, %r24767;
	and.b64  	%rd494, %rd493, 12;
	add.s64 	%rd495, %rd7, %rd494;
	ld.local.u32 	%r24768, [%rd495];
	xor.b32  	%r24769, %r24768, %r3230;
	and.b32  	%r24770, %r3197, %r24769;
	xor.b32  	%r3246, %r24770, %r3230;
	shr.u32 	%r24771, %r3245, 4;
	xor.b32  	%r3247, %r24771, %r3245;
	shr.u32 	%r24772, %r3247, 24;
	and.b32  	%r3248, %r24772, 15;
	shf.r.wrap.b32 	%r24773, %r3245, %r3245, %r3248;
	xor.b32  	%r3249, %r24773, %r3233;
	shr.u32 	%r24774, %r3249, 16;
	xor.b32  	%r24775, %r24774, %r3249;
	shr.u32 	%r24776, %r24775, 12;
	shr.u32 	%r24777, %r24775, 4;
	shr.u32 	%r24778, %r24775, 8;
	xor.b32  	%r24779, %r24777, %r24776;
	xor.b32  	%r24780, %r24779, %r24778;
	xor.b32  	%r24781, %r24780, %r24775;
	shr.u32 	%r24782, %r24781, 2;
	xor.b32  	%r24783, %r24782, %r24781;
	cvt.u16.u32 	%rs762, %r24783;
	and.b16  	%rs761, %rs762, 3;
	setp.gt.s16 	%p1142, %rs761, 1;
	@%p1142 bra 	$L__BB0_2664;
	setp.eq.s16 	%p1144, %rs761, 0;
	@%p1144 bra 	$L__BB0_2667;
	not.b32 	%r24798, %r3245;
	shr.u32 	%r24799, %r3247, 16;
	and.b32  	%r24800, %r24799, 15;
	add.s32 	%r24801, %r24800, 1;
	shr.u32 	%r24802, %r24798, %r24801;
	xor.b32  	%r24803, %r24800, 31;
	shl.b32 	%r24804, %r24798, %r24803;
	or.b32  	%r24805, %r24802, %r24804;
	add.s32 	%r56366, %r24805, %r56364;
	bra.uni 	$L__BB0_2668;
$L__BB0_2664:
	setp.eq.s16 	%p1143, %rs761, 2;
	@%p1143 bra 	$L__BB0_2666;
	and.b32  	%r24784, %r3247, 15;
	add.s32 	%r24785, %r24784, 1;
	shr.u32 	%r24786, %r3245, %r24785;
	xor.b32  	%r24787, %r24784, 31;
	shl.b32 	%r24788, %r3245, %r24787;
	or.b32  	%r24789, %r24786, %r24788;
	xor.b32  	%r56366, %r24789, %r56364;
	bra.uni 	$L__BB0_2668;
$L__BB0_2666:
	not.b32 	%r24790, %r3245;
	shr.u32 	%r24791, %r3247, 8;
	and.b32  	%r24792, %r24791, 15;
	add.s32 	%r24793, %r24792, 1;
	shr.u32 	%r24794, %r24790, %r24793;
	xor.b32  	%r24795, %r24792, 31;
	shl.b32 	%r24796, %r24790, %r24795;
	or.b32  	%r24797, %r24794, %r24796;
	and.b32  	%r56366, %r24797, %r56364;
	bra.uni 	$L__BB0_2668;
$L__BB0_2667:
	add.s32 	%r24806, %r3248, 1;
	shr.u32 	%r24807, %r3245, %r24806;
	xor.b32  	%r24808, %r3248, 31;
	shl.b32 	%r24809, %r3245, %r24808;
	or.b32  	%r24810, %r24807, %r24809;
	xor.b32  	%r56366, %r24810, %r56364;
$L__BB0_2668:
	xor.b32  	%r3255, %r56366, %r3249;
	shr.u32 	%r24811, %r3255, 16;
	xor.b32  	%r24812, %r24811, %r3255;
	shr.u32 	%r24813, %r24812, 12;
	shr.u32 	%r24814, %r24812, 4;
	shr.u32 	%r24815, %r24812, 8;
	xor.b32  	%r24816, %r24814, %r24813;
	xor.b32  	%r24817, %r24816, %r24815;
	xor.b32  	%r24818, %r24817, %r24812;
	shr.u32 	%r24819, %r24818, 2;
	xor.b32  	%r24820, %r24819, %r24818;
	cvt.u16.u32 	%rs764, %r24820;
	and.b16  	%rs763, %rs764, 3;
	setp.gt.s16 	%p1145, %rs763, 1;
	@%p1145 bra 	$L__BB0_2671;
	setp.eq.s16 	%p1147, %rs763, 0;
	@%p1147 bra 	$L__BB0_2674;
	not.b32 	%r24829, %r3245;
	shr.u32 	%r24830, %r3247, 16;
	and.b32  	%r24831, %r24830, 15;
	add.s32 	%r24832, %r24831, 2;
	shf.r.wrap.b32 	%r24833, %r24829, %r24829, %r24832;
	add.s32 	%r56367, %r24833, %r56365;
	bra.uni 	$L__BB0_2675;
$L__BB0_2671:
	setp.eq.s16 	%p1146, %rs763, 2;
	@%p1146 bra 	$L__BB0_2673;
	and.b32  	%r24821, %r3247, 15;
	add.s32 	%r24822, %r24821, 2;
	shf.r.wrap.b32 	%r24823, %r3245, %r3245, %r24822;
	xor.b32  	%r56367, %r24823, %r56365;
	bra.uni 	$L__BB0_2675;
$L__BB0_2673:
	not.b32 	%r24824, %r3245;
	shr.u32 	%r24825, %r3247, 8;
	and.b32  	%r24826, %r24825, 15;
	add.s32 	%r24827, %r24826, 2;
	shf.r.wrap.b32 	%r24828, %r24824, %r24824, %r24827;
	and.b32  	%r56367, %r24828, %r56365;
	bra.uni 	$L__BB0_2675;
$L__BB0_2674:
	add.s32 	%r24834, %r3248, 2;
	shf.r.wrap.b32 	%r24835, %r3245, %r3245, %r24834;
	xor.b32  	%r56367, %r24835, %r56365;
$L__BB0_2675:
	add.s32 	%r24836, %r3255, %r56367;
	xor.b32  	%r3261, %r3245, %r24836;
	shr.u32 	%r24837, %r3245, 8;
	and.b32  	%r24838, %r24837, 31;
	mov.b32 	%r24839, 1;
	shl.b32 	%r24840, %r24839, %r24838;
	not.b32 	%r24841, %r24840;
	and.b32  	%r24842, %r3197, %r24841;
	or.b32  	%r24843, %r24840, %r3197;
	xor.b32  	%r24844, %r24840, %r3197;
	st.local.v4.u32 	[%rd6], {%r3197, %r24842, %r24843, %r24844};
	shl.b32 	%r24845, %r3245, 2;
	cvt.u64.u32 	%rd496, %r24845;
	and.b64  	%rd497, %rd496, 12;
	add.s64 	%rd498, %rd6, %rd497;
	ld.local.u32 	%r24846, [%rd498];
	shf.l.wrap.b32 	%r24847, %r24846, %r24846, 26;
	shf.l.wrap.b32 	%r24848, %r24846, %r24846, 21;
	xor.b32  	%r24849, %r24847, %r24848;
	shf.l.wrap.b32 	%r24850, %r24846, %r24846, 7;
	xor.b32  	%r24851, %r24849, %r24850;
	add.s32 	%r24852, %r3214, %r2726;
	add.s32 	%r24853, %r24852, %r2722;
	add.s32 	%r24854, %r24853, %r3246;
	add.s32 	%r3266, %r24854, %r24851;
	shr.u32 	%r24855, %r3261, 4;
	xor.b32  	%r3267, %r24855, %r3261;
	shr.u32 	%r24856, %r3267, 24;
	and.b32  	%r3268, %r24856, 15;
	shf.r.wrap.b32 	%r24857, %r3261, %r3261, %r3268;
	xor.b32  	%r3269, %r24857, %r3249;
	shr.u32 	%r24858, %r3269, 16;
	xor.b32  	%r24859, %r24858, %r3269;
	shr.u32 	%r24860, %r24859, 12;
	shr.u32 	%r24861, %r24859, 4;
	shr.u32 	%r24862, %r24859, 8;
	xor.b32  	%r24863, %r24861, %r24860;
	xor.b32  	%r24864, %r24863, %r24862;
	xor.b32  	%r24865, %r24864, %r24859;
	shr.u32 	%r24866, %r24865, 2;
	xor.b32  	%r24867, %r24866, %r24865;
	cvt.u16.u32 	%rs766, %r24867;
	and.b16  	%rs765, %rs766, 3;
	setp.gt.s16 	%p1148, %rs765, 1;
	@%p1148 bra 	$L__BB0_2678;
	setp.eq.s16 	%p1150, %rs765, 0;
	@%p1150 bra 	$L__BB0_2681;
	not.b32 	%r24882, %r3261;
	shr.u32 	%r24883, %r3267, 16;
	and.b32  	%r24884, %r24883, 15;
	add.s32 	%r24885, %r24884, 1;
	shr.u32 	%r24886, %r24882, %r24885;
	xor.b32  	%r24887, %r24884, 31;
	shl.b32 	%r24888, %r24882, %r24887;
	or.b32  	%r24889, %r24886, %r24888;
	add.s32 	%r56368, %r24889, %r56366;
	bra.uni 	$L__BB0_2682;
$L__BB0_2678:
	setp.eq.s16 	%p1149, %rs765, 2;
	@%p1149 bra 	$L__BB0_2680;
	and.b32  	%r24868, %r3267, 15;
	add.s32 	%r24869, %r24868, 1;
	shr.u32 	%r24870, %r3261, %r24869;
	xor.b32  	%r24871, %r24868, 31;
	shl.b32 	%r24872, %r3261, %r24871;
	or.b32  	%r24873, %r24870, %r24872;
	xor.b32  	%r56368, %r24873, %r56366;
	bra.uni 	$L__BB0_2682;
$L__BB0_2680:
	not.b32 	%r24874, %r3261;
	shr.u32 	%r24875, %r3267, 8;
	and.b32  	%r24876, %r24875, 15;
	add.s32 	%r24877, %r24876, 1;
	shr.u32 	%r24878, %r24874, %r24877;
	xor.b32  	%r24879, %r24876, 31;
	shl.b32 	%r24880, %r24874, %r24879;
	or.b32  	%r24881, %r24878, %r24880;
	and.b32  	%r56368, %r24881, %r56366;
	bra.uni 	$L__BB0_2682;
$L__BB0_2681:
	add.s32 	%r24890, %r3268, 1;
	shr.u32 	%r24891, %r3261, %r24890;
	xor.b32  	%r24892, %r3268, 31;
	shl.b32 	%r24893, %r3261, %r24892;
	or.b32  	%r24894, %r24891, %r24893;
	xor.b32  	%r56368, %r24894, %r56366;
$L__BB0_2682:
	xor.b32  	%r3275, %r56368, %r3269;
	shr.u32 	%r24895, %r3275, 16;
	xor.b32  	%r24896, %r24895, %r3275;
	shr.u32 	%r24897, %r24896, 12;
	shr.u32 	%r24898, %r24896, 4;
	shr.u32 	%r24899, %r24896, 8;
	xor.b32  	%r24900, %r24898, %r24897;
	xor.b32  	%r24901, %r24900, %r24899;
	xor.b32  	%r24902, %r24901, %r24896;
	shr.u32 	%r24903, %r24902, 2;
	xor.b32  	%r24904, %r24903, %r24902;
	cvt.u16.u32 	%rs768, %r24904;
	and.b16  	%rs767, %rs768, 3;
	setp.gt.s16 	%p1151, %rs767, 1;
	@%p1151 bra 	$L__BB0_2685;
	setp.eq.s16 	%p1153, %rs767, 0;
	@%p1153 bra 	$L__BB0_2688;
	not.b32 	%r24913, %r3261;
	shr.u32 	%r24914, %r3267, 16;
	and.b32  	%r24915, %r24914, 15;
	add.s32 	%r24916, %r24915, 2;
	shf.r.wrap.b32 	%r24917, %r24913, %r24913, %r24916;
	add.s32 	%r56369, %r24917, %r56367;
	bra.uni 	$L__BB0_2689;
$L__BB0_2685:
	setp.eq.s16 	%p1152, %rs767, 2;
	@%p1152 bra 	$L__BB0_2687;
	and.b32  	%r24905, %r3267, 15;
	add.s32 	%r24906, %r24905, 2;
	shf.r.wrap.b32 	%r24907, %r3261, %r3261, %r24906;
	xor.b32  	%r56369, %r24907, %r56367;
	bra.uni 	$L__BB0_2689;
$L__BB0_2687:
	not.b32 	%r24908, %r3261;
	shr.u32 	%r24909, %r3267, 8;
	and.b32  	%r24910, %r24909, 15;
	add.s32 	%r24911, %r24910, 2;
	shf.r.wrap.b32 	%r24912, %r24908, %r24908, %r24911;
	and.b32  	%r56369, %r24912, %r56367;
	bra.uni 	$L__BB0_2689;
$L__BB0_2688:
	add.s32 	%r24918, %r3268, 2;
	shf.r.wrap.b32 	%r24919, %r3261, %r3261, %r24918;
	xor.b32  	%r56369, %r24919, %r56367;
$L__BB0_2689:
	add.s32 	%r24920, %r3275, %r56369;
	xor.b32  	%r3281, %r3261, %r24920;
	shr.u32 	%r24921, %r3261, 8;
	and.b32  	%r24922, %r24921, 31;
	mov.b32 	%r24923, 1;
	shl.b32 	%r24924, %r24923, %r24922;
	not.b32 	%r24925, %r24924;
	and.b32  	%r24926, %r2890, %r24925;
	or.b32  	%r24927, %r24924, %r2890;
	xor.b32  	%r24928, %r24924, %r2890;
	st.local.v4.u32 	[%rd5], {%r2890, %r24926, %r24927, %r24928};
	shl.b32 	%r24929, %r3261, 2;
	cvt.u64.u32 	%rd499, %r24929;
	and.b64  	%rd500, %rd499, 12;
	add.s64 	%rd501, %rd5, %rd500;
	ld.local.u32 	%r3282, [%rd501];
	shr.u32 	%r24930, %r3281, 4;
	xor.b32  	%r3283, %r24930, %r3281;
	shr.u32 	%r24931, %r3283, 24;
	and.b32  	%r3284, %r24931, 15;
	shf.r.wrap.b32 	%r24932, %r3281, %r3281, %r3284;
	xor.b32  	%r3285, %r24932, %r3269;
	shr.u32 	%r24933, %r3285, 16;
	xor.b32  	%r24934, %r24933, %r3285;
	shr.u32 	%r24935, %r24934, 12;
	shr.u32 	%r24936, %r24934, 4;
	shr.u32 	%r24937, %r24934, 8;
	xor.b32  	%r24938, %r24936, %r24935;
	xor.b32  	%r24939, %r24938, %r24937;
	xor.b32  	%r24940, %r24939, %r24934;
	shr.u32 	%r24941, %r24940, 2;
	xor.b32  	%r24942, %r24941, %r24940;
	cvt.u16.u32 	%rs770, %r24942;
	and.b16  	%rs769, %rs770, 3;
	setp.gt.s16 	%p1154, %rs769, 1;
	@%p1154 bra 	$L__BB0_2692;
	setp.eq.s16 	%p1156, %rs769, 0;
	@%p1156 bra 	$L__BB0_2695;
	not.b32 	%r24957, %r3281;
	shr.u32 	%r24958, %r3283, 16;
	and.b32  	%r24959, %r24958, 15;
	add.s32 	%r24960, %r24959, 1;
	shr.u32 	%r24961, %r24957, %r24960;
	xor.b32  	%r24962, %r24959, 31;
	shl.b32 	%r24963, %r24957, %r24962;
	or.b32  	%r24964, %r24961, %r24963;
	add.s32 	%r56370, %r24964, %r56368;
	bra.uni 	$L__BB0_2696;
$L__BB0_2692:
	setp.eq.s16 	%p1155, %rs769, 2;
	@%p1155 bra 	$L__BB0_2694;
	and.b32  	%r24943, %r3283, 15;
	add.s32 	%r24944, %r24943, 1;
	shr.u32 	%r24945, %r3281, %r24944;
	xor.b32  	%r24946, %r24943, 31;
	shl.b32 	%r24947, %r3281, %r24946;
	or.b32  	%r24948, %r24945, %r24947;
	xor.b32  	%r56370, %r24948, %r56368;
	bra.uni 	$L__BB0_2696;
$L__BB0_2694:
	not.b32 	%r24949, %r3281;
	shr.u32 	%r24950, %r3283, 8;
	and.b32  	%r24951, %r24950, 15;
	add.s32 	%r24952, %r24951, 1;
	shr.u32 	%r24953, %r24949, %r24952;
	xor.b32  	%r24954, %r24951, 31;
	shl.b32 	%r24955, %r24949, %r24954;
	or.b32  	%r24956, %r24953, %r24955;
	and.b32  	%r56370, %r24956, %r56368;
	bra.uni 	$L__BB0_2696;
$L__BB0_2695:
	add.s32 	%r24965, %r3284, 1;
	shr.u32 	%r24966, %r3281, %r24965;
	xor.b32  	%r24967, %r3284, 31;
	shl.b32 	%r24968, %r3281, %r24967;
	or.b32  	%r24969, %r24966, %r24968;
	xor.b32  	%r56370, %r24969, %r56368;
$L__BB0_2696:
	xor.b32  	%r3291, %r56370, %r3285;
	shr.u32 	%r24970, %r3291, 16;
	xor.b32  	%r24971, %r24970, %r3291;
	shr.u32 	%r24972, %r24971, 12;
	shr.u32 	%r24973, %r24971, 4;
	shr.u32 	%r24974, %r24971, 8;
	xor.b32  	%r24975, %r24973, %r24972;
	xor.b32  	%r24976, %r24975, %r24974;
	xor.b32  	%r24977, %r24976, %r24971;
	shr.u32 	%r24978, %r24977, 2;
	xor.b32  	%r24979, %r24978, %r24977;
	cvt.u16.u32 	%rs772, %r24979;
	and.b16  	%rs771, %rs772, 3;
	setp.gt.s16 	%p1157, %rs771, 1;
	@%p1157 bra 	$L__BB0_2699;
	setp.eq.s16 	%p1159, %rs771, 0;
	@%p1159 bra 	$L__BB0_2702;
	not.b32 	%r24988, %r3281;
	shr.u32 	%r24989, %r3283, 16;
	and.b32  	%r24990, %r24989, 15;
	add.s32 	%r24991, %r24990, 2;
	shf.r.wrap.b32 	%r24992, %r24988, %r24988, %r24991;
	add.s32 	%r56371, %r24992, %r56369;
	bra.uni 	$L__BB0_2703;
$L__BB0_2699:
	setp.eq.s16 	%p1158, %rs771, 2;
	@%p1158 bra 	$L__BB0_2701;
	and.b32  	%r24980, %r3283, 15;
	add.s32 	%r24981, %r24980, 2;
	shf.r.wrap.b32 	%r24982, %r3281, %r3281, %r24981;
	xor.b32  	%r56371, %r24982, %r56369;
	bra.uni 	$L__BB0_2703;
$L__BB0_2701:
	not.b32 	%r24983, %r3281;
	shr.u32 	%r24984, %r3283, 8;
	and.b32  	%r24985, %r24984, 15;
	add.s32 	%r24986, %r24985, 2;
	shf.r.wrap.b32 	%r24987, %r24983, %r24983, %r24986;
	and.b32  	%r56371, %r24987, %r56369;
	bra.uni 	$L__BB0_2703;
$L__BB0_2702:
	add.s32 	%r24993, %r3284, 2;
	shf.r.wrap.b32 	%r24994, %r3281, %r3281, %r24993;
	xor.b32  	%r56371, %r24994, %r56369;
$L__BB0_2703:
	add.s32 	%r24995, %r3291, %r56371;
	xor.b32  	%r3297, %r3281, %r24995;
	shr.u32 	%r24996, %r3281, 8;
	and.b32  	%r24997, %r24996, 31;
	mov.b32 	%r24998, 1;
	shl.b32 	%r24999, %r24998, %r24997;
	not.b32 	%r25000, %r24999;
	and.b32  	%r25001, %r3043, %r25000;
	or.b32  	%r25002, %r24999, %r3043;
	xor.b32  	%r25003, %r24999, %r3043;
	st.local.v4.u32 	[%rd4], {%r3043, %r25001, %r25002, %r25003};
	shl.b32 	%r25004, %r3281, 2;
	cvt.u64.u32 	%rd502, %r25004;
	and.b64  	%rd503, %rd502, 12;
	add.s64 	%rd504, %rd4, %rd503;
	ld.local.u32 	%r3298, [%rd504];
	shr.u32 	%r25005, %r3297, 4;
	xor.b32  	%r3299, %r25005, %r3297;
	shr.u32 	%r25006, %r3299, 24;
	and.b32  	%r3300, %r25006, 15;
	shf.r.wrap.b32 	%r25007, %r3297, %r3297, %r3300;
	xor.b32  	%r3301, %r25007, %r3285;
	shr.u32 	%r25008, %r3301, 16;
	xor.b32  	%r25009, %r25008, %r3301;
	shr.u32 	%r25010, %r25009, 12;
	shr.u32 	%r25011, %r25009, 4;
	shr.u32 	%r25012, %r25009, 8;
	xor.b32  	%r25013, %r25011, %r25010;
	xor.b32  	%r25014, %r25013, %r25012;
	xor.b32  	%r25015, %r25014, %r25009;
	shr.u32 	%r25016, %r25015, 2;
	xor.b32  	%r25017, %r25016, %r25015;
	cvt.u16.u32 	%rs774, %r25017;
	and.b16  	%rs773, %rs774, 3;
	setp.gt.s16 	%p1160, %rs773, 1;
	@%p1160 bra 	$L__BB0_2706;
	setp.eq.s16 	%p1162, %rs773, 0;
	@%p1162 bra 	$L__BB0_2709;
	not.b32 	%r25032, %r3297;
	shr.u32 	%r25033, %r3299, 16;
	and.b32  	%r25034, %r25033, 15;
	add.s32 	%r25035, %r25034, 1;
	shr.u32 	%r25036, %r25032, %r25035;
	xor.b32  	%r25037, %r25034, 31;
	shl.b32 	%r25038, %r25032, %r25037;
	or.b32  	%r25039, %r25036, %r25038;
	add.s32 	%r56372, %r25039, %r56370;
	bra.uni 	$L__BB0_2710;
$L__BB0_2706:
	setp.eq.s16 	%p1161, %rs773, 2;
	@%p1161 bra 	$L__BB0_2708;
	and.b32  	%r25018, %r3299, 15;
	add.s32 	%r25019, %r25018, 1;
	shr.u32 	%r25020, %r3297, %r25019;
	xor.b32  	%r25021, %r25018, 31;
	shl.b32 	%r25022, %r3297, %r25021;
	or.b32  	%r25023, %r25020, %r25022;
	xor.b32  	%r56372, %r25023, %r56370;
	bra.uni 	$L__BB0_2710;
$L__BB0_2708:
	not.b32 	%r25024, %r3297;
	shr.u32 	%r25025, %r3299, 8;
	and.b32  	%r25026, %r25025, 15;
	add.s32 	%r25027, %r25026, 1;
	shr.u32 	%r25028, %r25024, %r25027;
	xor.b32  	%r25029, %r25026, 31;
	shl.b32 	%r25030, %r25024, %r25029;
	or.b32  	%r25031, %r25028, %r25030;
	and.b32  	%r56372, %r25031, %r56370;
	bra.uni 	$L__BB0_2710;
$L__BB0_2709:
	add.s32 	%r25040, %r3300, 1;
	shr.u32 	%r25041, %r3297, %r25040;
	xor.b32  	%r25042, %r3300, 31;
	shl.b32 	%r25043, %r3297, %r25042;
	or.b32  	%r25044, %r25041, %r25043;
	xor.b32  	%r56372, %r25044, %r56370;
$L__BB0_2710:
	xor.b32  	%r3307, %r56372, %r3301;
	shr.u32 	%r25045, %r3307, 16;
	xor.b32  	%r25046, %r25045, %r3307;
	shr.u32 	%r25047, %r25046, 12;
	shr.u32 	%r25048, %r25046, 4;
	shr.u32 	%r25049, %r25046, 8;
	xor.b32  	%r25050, %r25048, %r25047;
	xor.b32  	%r25051, %r25050, %r25049;
	xor.b32  	%r25052, %r25051, %r25046;
	shr.u32 	%r25053, %r25052, 2;
	xor.b32  	%r25054, %r25053, %r25052;
	cvt.u16.u32 	%rs776, %r25054;
	and.b16  	%rs775, %rs776, 3;
	setp.gt.s16 	%p1163, %rs775, 1;
	@%p1163 bra 	$L__BB0_2713;
	setp.eq.s16 	%p1165, %rs775, 0;
	@%p1165 bra 	$L__BB0_2716;
	not.b32 	%r25063, %r3297;
	shr.u32 	%r25064, %r3299, 16;
	and.b32  	%r25065, %r25064, 15;
	add.s32 	%r25066, %r25065, 2;
	shf.r.wrap.b32 	%r25067, %r25063, %r25063, %r25066;
	add.s32 	%r56373, %r25067, %r56371;
	bra.uni 	$L__BB0_2717;
$L__BB0_2713:
	setp.eq.s16 	%p1164, %rs775, 2;
	@%p1164 bra 	$L__BB0_2715;
	and.b32  	%r25055, %r3299, 15;
	add.s32 	%r25056, %r25055, 2;
	shf.r.wrap.b32 	%r25057, %r3297, %r3297, %r25056;
	xor.b32  	%r56373, %r25057, %r56371;
	bra.uni 	$L__BB0_2717;
$L__BB0_2715:
	not.b32 	%r25058, %r3297;
	shr.u32 	%r25059, %r3299, 8;
	and.b32  	%r25060, %r25059, 15;
	add.s32 	%r25061, %r25060, 2;
	shf.r.wrap.b32 	%r25062, %r25058, %r25058, %r25061;
	and.b32  	%r56373, %r25062, %r56371;
	bra.uni 	$L__BB0_2717;
$L__BB0_2716:
	add.s32 	%r25068, %r3300, 2;
	shf.r.wrap.b32 	%r25069, %r3297, %r3297, %r25068;
	xor.b32  	%r56373, %r25069, %r56371;
$L__BB0_2717:
	add.s32 	%r25070, %r3307, %r56373;
	xor.b32  	%r3313, %r3297, %r25070;
	shr.u32 	%r25071, %r3297, 8;
	and.b32  	%r25072, %r25071, 31;
	mov.b32 	%r25073, 1;
	shl.b32 	%r25074, %r25073, %r25072;
	not.b32 	%r25075, %r25074;
	and.b32  	%r25076, %r3196, %r25075;
	or.b32  	%r25077, %r25074, %r3196;
	xor.b32  	%r25078, %r25074, %r3196;
	st.local.v4.u32 	[%rd3], {%r3196, %r25076, %r25077, %r25078};
	shl.b32 	%r25079, %r3297, 2;
	cvt.u64.u32 	%rd505, %r25079;
	and.b64  	%rd506, %rd505, 12;
	add.s64 	%rd507, %rd3, %rd506;
	ld.local.u32 	%r25080, [%rd507];
	or.b32  	%r25081, %r3298, %r3282;
	and.b32  	%r25082, %r25080, %r25081;
	and.b32  	%r25083, %r3298, %r3282;
	or.b32  	%r3318, %r25082, %r25083;
	shr.u32 	%r25084, %r3313, 4;
	xor.b32  	%r3319, %r25084, %r3313;
	shr.u32 	%r25085, %r3319, 24;
	and.b32  	%r3320, %r25085, 15;
	shf.r.wrap.b32 	%r25086, %r3313, %r3313, %r3320;
	xor.b32  	%r3321, %r25086, %r3301;
	shr.u32 	%r25087, %r3321, 16;
	xor.b32  	%r25088, %r25087, %r3321;
	shr.u32 	%r25089, %r25088, 12;
	shr.u32 	%r25090, %r25088, 4;
	shr.u32 	%r25091, %r25088, 8;
	xor.b32  	%r25092, %r25090, %r25089;
	xor.b32  	%r25093, %r25092, %r25091;
	xor.b32  	%r25094, %r25093, %r25088;
	shr.u32 	%r25095, %r25094, 2;
	xor.b32  	%r25096, %r25095, %r25094;
	cvt.u16.u32 	%rs778, %r25096;
	and.b16  	%rs777, %rs778, 3;
	setp.gt.s16 	%p1166, %rs777, 1;
	@%p1166 bra 	$L__BB0_2720;
	setp.eq.s16 	%p1168, %rs777, 0;
	@%p1168 bra 	$L__BB0_2723;
	not.b32 	%r25111, %r3313;
	shr.u32 	%r25112, %r3319, 16;
	and.b32  	%r25113, %r25112, 15;
	add.s32 	%r25114, %r25113, 1;
	shr.u32 	%r25115, %r25111, %r25114;
	xor.b32  	%r25116, %r25113, 31;
	shl.b32 	%r25117, %r25111, %r25116;
	or.b32  	%r25118, %r25115, %r25117;
	add.s32 	%r56374, %r25118, %r56372;
	bra.uni 	$L__BB0_2724;
$L__BB0_2720:
	setp.eq.s16 	%p1167, %rs777, 2;
	@%p1167 bra 	$L__BB0_2722;
	and.b32  	%r25097, %r3319, 15;
	add.s32 	%r25098, %r25097, 1;
	shr.u32 	%r25099, %r3313, %r25098;
	xor.b32  	%r25100, %r25097, 31;
	shl.b32 	%r25101, %r3313, %r25100;
	or.b32  	%r25102, %r25099, %r25101;
	xor.b32  	%r56374, %r25102, %r56372;
	bra.uni 	$L__BB0_2724;
$L__BB0_2722:
	not.b32 	%r25103, %r3313;
	shr.u32 	%r25104, %r3319, 8;
	and.b32  	%r25105, %r25104, 15;
	add.s32 	%r25106, %r25105, 1;
	shr.u32 	%r25107, %r25103, %r25106;
	xor.b32  	%r25108, %r25105, 31;
	shl.b32 	%r25109, %r25103, %r25108;
	or.b32  	%r25110, %r25107, %r25109;
	and.b32  	%r56374, %r25110, %r56372;
	bra.uni 	$L__BB0_2724;
$L__BB0_2723:
	add.s32 	%r25119, %r3320, 1;
	shr.u32 	%r25120, %r3313, %r25119;
	xor.b32  	%r25121, %r3320, 31;
	shl.b32 	%r25122, %r3313, %r25121;
	or.b32  	%r25123, %r25120, %r25122;
	xor.b32  	%r56374, %r25123, %r56372;
$L__BB0_2724:
	xor.b32  	%r3327, %r56374, %r3321;
	shr.u32 	%r25124, %r3327, 16;
	xor.b32  	%r25125, %r25124, %r3327;
	shr.u32 	%r25126, %r25125, 12;
	shr.u32 	%r25127, %r25125, 4;
	shr.u32 	%r25128, %r25125, 8;
	xor.b32  	%r25129, %r25127, %r25126;
	xor.b32  	%r25130, %r25129, %r25128;
	xor.b32  	%r25131, %r25130, %r25125;
	shr.u32 	%r25132, %r25131, 2;
	xor.b32  	%r25133, %r25132, %r25131;
	cvt.u16.u32 	%rs780, %r25133;
	and.b16  	%rs779, %rs780, 3;
	setp.gt.s16 	%p1169, %rs779, 1;
	@%p1169 bra 	$L__BB0_2727;
	setp.eq.s16 	%p1171, %rs779, 0;
	@%p1171 bra 	$L__BB0_2730;
	not.b32 	%r25142, %r3313;
	shr.u32 	%r25143, %r3319, 16;
	and.b32  	%r25144, %r25143, 15;
	add.s32 	%r25145, %r25144, 2;
	shf.r.wrap.b32 	%r25146, %r25142, %r25142, %r25145;
	add.s32 	%r56375, %r25146, %r56373;
	bra.uni 	$L__BB0_2731;
$L__BB0_2727:
	setp.eq.s16 	%p1170, %rs779, 2;
	@%p1170 bra 	$L__BB0_2729;
	and.b32  	%r25134, %r3319, 15;
	add.s32 	%r25135, %r25134, 2;
	shf.r.wrap.b32 	%r25136, %r3313, %r3313, %r25135;
	xor.b32  	%r56375, %r25136, %r56373;
	bra.uni 	$L__BB0_2731;
$L__BB0_2729:
	not.b32 	%r25137, %r3313;
	shr.u32 	%r25138, %r3319, 8;
	and.b32  	%r25139, %r25138, 15;
	add.s32 	%r25140, %r25139, 2;
	shf.r.wrap.b32 	%r25141, %r25137, %r25137, %r25140;
	and.b32  	%r56375, %r25141, %r56373;
	bra.uni 	$L__BB0_2731;
$L__BB0_2730:
	add.s32 	%r25147, %r3320, 2;
	shf.r.wrap.b32 	%r25148, %r3313, %r3313, %r25147;
	xor.b32  	%r56375, %r25148, %r56373;
$L__BB0_2731:
	add.s32 	%r25149, %r3327, %r56375;
	xor.b32  	%r3333, %r3313, %r25149;
	shr.u32 	%r25150, %r3313, 8;
	and.b32  	%r25151, %r25150, 31;
	mov.b32 	%r25152, 1;
	shl.b32 	%r25153, %r25152, %r25151;
	not.b32 	%r25154, %r25153;
	and.b32  	%r25155, %r3196, %r25154;
	or.b32  	%r25156, %r25153, %r3196;
	xor.b32  	%r25157, %r25153, %r3196;
	st.local.v4.u32 	[%rd2], {%r3196, %r25155, %r25156, %r25157};
	shl.b32 	%r25158, %r3313, 2;
	cvt.u64.u32 	%rd508, %r25158;
	and.b64  	%rd509, %rd508, 12;
	add.s64 	%rd510, %rd2, %rd509;
	ld.local.u32 	%r3334, [%rd510];
	shr.u32 	%r25159, %r3333, 4;
	xor.b32  	%r3335, %r25159, %r3333;
	shr.u32 	%r25160, %r3335, 24;
	and.b32  	%r3336, %r25160, 15;
	shf.r.wrap.b32 	%r25161, %r3333, %r3333, %r3336;
	xor.b32  	%r3337, %r25161, %r3321;
	shr.u32 	%r25162, %r3337, 16;
	xor.b32  	%r25163, %r25162, %r3337;
	shr.u32 	%r25164, %r25163, 12;
	shr.u32 	%r25165, %r25163, 4;
	shr.u32 	%r25166, %r25163, 8;
	xor.b32  	%r25167, %r25165, %r25164;
	xor.b32  	%r25168, %r25167, %r25166;
	xor.b32  	%r25169, %r25168, %r25163;
	shr.u32 	%r25170, %r25169, 2;
	xor.b32  	%r25171, %r25170, %r25169;
	cvt.u16.u32 	%rs782, %r25171;
	and.b16  	%rs781, %rs782, 3;
	setp.gt.s16 	%p1172, %rs781, 1;
	@%p1172 bra 	$L__BB0_2734;
	setp.eq.s16 	%p1174, %rs781, 0;
	@%p1174 bra 	$L__BB0_2737;
	not.b32 	%r25186, %r3333;
	shr.u32 	%r25187, %r3335, 16;
	and.b32  	%r25188, %r25187, 15;
	add.s32 	%r25189, %r25188, 1;
	shr.u32 	%r25190, %r25186, %r25189;
	xor.b32  	%r25191, %r25188, 31;
	shl.b32 	%r25192, %r25186, %r25191;
	or.b32  	%r25193, %r25190, %r25192;
	add.s32 	%r56376, %r25193, %r56374;
	bra.uni 	$L__BB0_2738;
$L__BB0_2734:
	setp.eq.s16 	%p1173, %rs781, 2;
	@%p1173 bra 	$L__BB0_2736;
	and.b32  	%r25172, %r3335, 15;
	add.s32 	%r25173, %r25172, 1;
	shr.u32 	%r25174, %r3333, %r25173;
	xor.b32  	%r25175, %r25172, 31;
	shl.b32 	%r25176, %r3333, %r25175;
	or.b32  	%r25177, %r25174, %r25176;
	xor.b32  	%r56376, %r25177, %r56374;
	bra.uni 	$L__BB0_2738;
$L__BB0_2736:
	not.b32 	%r25178, %r3333;
	shr.u32 	%r25179, %r3335, 8;
	and.b32  	%r25180, %r25179, 15;
	add.s32 	%r25181, %r25180, 1;
	shr.u32 	%r25182, %r25178, %r25181;
	xor.b32  	%r25183, %r25180, 31;
	shl.b32 	%r25184, %r25178, %r25183;
	or.b32  	%r25185, %r25182, %r25184;
	and.b32  	%r56376, %r25185, %r56374;
	bra.uni 	$L__BB0_2738;
$L__BB0_2737:
	add.s32 	%r25194, %r3336, 1;
	shr.u32 	%r25195, %r3333, %r25194;
	xor.b32  	%r25196, %r3336, 31;
	shl.b32 	%r25197, %r3333, %r25196;
	or.b32  	%r25198, %r25195, %r25197;
	xor.b32  	%r56376, %r25198, %r56374;
$L__BB0_2738:
	xor.b32  	%r3343, %r56376, %r3337;
	shr.u32 	%r25199, %r3343, 16;
	xor.b32  	%r25200, %r25199, %r3343;
	shr.u32 	%r25201, %r25200, 12;
	shr.u32 	%r25202, %r25200, 4;
	shr.u32 	%r25203, %r25200, 8;
	xor.b32  	%r25204, %r25202, %r25201;
	xor.b32  	%r25205, %r25204, %r25203;
	xor.b32  	%r25206, %r25205, %r25200;
	shr.u32 	%r25207, %r25206, 2;
	xor.b32  	%r25208, %r25207, %r25206;
	cvt.u16.u32 	%rs784, %r25208;
	and.b16  	%rs783, %rs784, 3;
	setp.gt.s16 	%p1175, %rs783, 1;
	@%p1175 bra 	$L__BB0_2741;
	setp.eq.s16 	%p1177, %rs783, 0;
	@%p1177 bra 	$L__BB0_2744;
	not.b32 	%r25217, %r3333;
	shr.u32 	%r25218, %r3335, 16;
	and.b32  	%r25219, %r25218, 15;
	add.s32 	%r25220, %r25219, 2;
	shf.r.wrap.b32 	%r25221, %r25217, %r25217, %r25220;
	add.s32 	%r56377, %r25221, %r56375;
	bra.uni 	$L__BB0_2745;
$L__BB0_2741:
	setp.eq.s16 	%p1176, %rs783, 2;
	@%p1176 bra 	$L__BB0_2743;
	and.b32  	%r25209, %r3335, 15;
	add.s32 	%r25210, %r25209, 2;
	shf.r.wrap.b32 	%r25211, %r3333, %r3333, %r25210;
	xor.b32  	%r56377, %r25211, %r56375;
	bra.uni 	$L__BB0_2745;
$L__BB0_2743:
	not.b32 	%r25212, %r3333;
	shr.u32 	%r25213, %r3335, 8;
	and.b32  	%r25214, %r25213, 15;
	add.s32 	%r25215, %r25214, 2;
	shf.r.wrap.b32 	%r25216, %r25212, %r25212, %r25215;
	and.b32  	%r56377, %r25216, %r56375;
	bra.uni 	$L__BB0_2745;
$L__BB0_2744:
	add.s32 	%r25222, %r3336, 2;
	shf.r.wrap.b32 	%r25223, %r3333, %r3333, %r25222;
	xor.b32  	%r56377, %r25223, %r56375;
$L__BB0_2745:
	add.s32 	%r25224, %r3343, %r56377;
	shr.u32 	%r25225, %r3333, 8;
	and.b32  	%r25226, %r25225, 31;
	mov.b32 	%r25227, 1;
	shl.b32 	%r25228, %r25227, %r25226;
	not.b32 	%r25229, %r25228;
	and.b32  	%r25230, %r3266, %r25229;
	or.b32  	%r25231, %r25228, %r3266;
	xor.b32  	%r25232, %r25228, %r3266;
	st.local.v4.u32 	[%rd1], {%r3266, %r25230, %r25231, %r25232};
	shl.b32 	%r25233, %r3333, 2;
	cvt.u64.u32 	%rd511, %r25233;
	and.b64  	%rd512, %rd511, 12;
	add.s64 	%rd513, %rd1, %rd512;
	ld.local.u32 	%r25234, [%rd513];
	add.s32 	%r25235, %r3318, %r3266;
	shf.l.wrap.b32 	%r25236, %r3334, %r3334, 10;
	shf.l.wrap.b32 	%r25237, %r3334, %r3334, 19;
	shf.l.wrap.b32 	%r25238, %r3334, %r3334, 30;
	xor.b32  	%r25239, %r25238, %r25237;
	xor.b32  	%r25240, %r25239, %r25236;
	add.s32 	%r3349, %r25235, %r25240;
	add.s32 	%r3350, %r2721, %r25234;
	add.s32 	%r25241, %r2891, %r2890;
	xor.b32  	%r25242, %r25224, %r25241;
	xor.b32  	%r3351, %r25242, %r3333;
	shr.u32 	%r25243, %r3351, 4;
	xor.b32  	%r3352, %r25243, %r3351;
	shr.u32 	%r25244, %r3352, 24;
	and.b32  	%r3353, %r25244, 15;
	shf.r.wrap.b32 	%r25245, %r3351, %r3351, %r3353;
	xor.b32  	%r3354, %r25245, %r3337;
	shr.u32 	%r25246, %r3354, 16;
	xor.b32  	%r25247, %r25246, %r3354;
	shr.u32 	%r25248, %r25247, 12;
	shr.u32 	%r25249, %r25247, 4;
	shr.u32 	%r25250, %r25247, 8;
	xor.b32  	%r25251, %r25249, %r25248;
	xor.b32  	%r25252, %r25251, %r25250;
	xor.b32  	%r25253, %r25252, %r25247;
	shr.u32 	%r25254, %r25253, 2;
	xor.b32  	%r25255, %r25254, %r25253;
	cvt.u16.u32 	%rs786, %r25255;
	and.b16  	%rs785, %rs786, 3;
	setp.gt.s16 	%p1178, %rs785, 1;
	@%p1178 bra 	$L__BB0_2748;
	setp.eq.s16 	%p1180, %rs785, 0;
	@%p1180 bra 	$L__BB0_2751;
	not.b32 	%r25270, %r3351;
	shr.u32 	%r25271, %r3352, 16;
	and.b32  	%r25272, %r25271, 15;
	add.s32 	%r25273, %r25272, 1;
	shr.u32 	%r25274, %r25270, %r25273;
	xor.b32  	%r25275, %r25272, 31;
	shl.b32 	%r25276, %r25270, %r25275;
	or.b32  	%r25277, %r25274, %r25276;
	add.s32 	%r56378, %r25277, %r56376;
	bra.uni 	$L__BB0_2752;
$L__BB0_2748:
	setp.eq.s16 	%p1179, %rs785, 2;
	@%p1179 bra 	$L__BB0_2750;
	and.b32  	%r25256, %r3352, 15;
	add.s32 	%r25257, %r25256, 1;
	shr.u32 	%r25258, %r3351, %r25257;
	xor.b32  	%r25259, %r25256, 31;
	shl.b32 	%r25260, %r3351, %r25259;
	or.b32  	%r25261, %r25258, %r25260;
	xor.b32  	%r56378, %r25261, %r56376;
	bra.uni 	$L__BB0_2752;
$L__BB0_2750:
	not.b32 	%r25262, %r3351;
	shr.u32 	%r25263, %r3352, 8;
	and.b32  	%r25264, %r25263, 15;
	add.s32 	%r25265, %r25264, 1;
	shr.u32 	%r25266, %r25262, %r25265;
	xor.b32  	%r25267, %r25264, 31;
	shl.b32 	%r25268, %r25262, %r25267;
	or.b32  	%r25269, %r25266, %r25268;
	and.b32  	%r56378, %r25269, %r56376;
	bra.uni 	$L__BB0_2752;
$L__BB0_2751:
	add.s32 	%r25278, %r3353, 1;
	shr.u32 	%r25279, %r3351, %r25278;
	xor.b32  	%r25280, %r3353, 31;
	shl.b32 	%r25281, %r3351, %r25280;
	or.b32  	%r25282, %r25279, %r25281;
	xor.b32  	%r56378, %r25282, %r56376;
$L__BB0_2752:
	xor.b32  	%r3360, %r56378, %r3354;
	shr.u32 	%r25283, %r3360, 16;
	xor.b32  	%r25284, %r25283, %r3360;
	shr.u32 	%r25285, %r25284, 12;
	shr.u32 	%r25286, %r25284, 4;
	shr.u32 	%r25287, %r25284, 8;
	xor.b32  	%r25288, %r25286, %r25285;
	xor.b32  	%r25289, %r25288, %r25287;
	xor.b32  	%r25290, %r25289, %r25284;
	shr.u32 	%r25291, %r25290, 2;
	xor.b32  	%r25292, %r25291, %r25290;
	cvt.u16.u32 	%rs788, %r25292;
	and.b16  	%rs787, %rs788, 3;
	setp.gt.s16 	%p1181, %rs787, 1;
	@%p1181 bra 	$L__BB0_2755;
	setp.eq.s16 	%p1183, %rs787, 0;
	@%p1183 bra 	$L__BB0_2758;
	not.b32 	%r25301, %r3351;
	shr.u32 	%r25302, %r3352, 16;
	and.b32  	%r25303, %r25302, 15;
	add.s32 	%r25304, %r25303, 2;
	shf.r.wrap.b32 	%r25305, %r25301, %r25301, %r25304;
	add.s32 	%r56379, %r25305, %r56377;
	bra.uni 	$L__BB0_2759;
$L__BB0_2755:
	setp.eq.s16 	%p1182, %rs787, 2;
	@%p1182 bra 	$L__BB0_2757;
	and.b32  	%r25293, %r3352, 15;
	add.s32 	%r25294, %r25293, 2;
	shf.r.wrap.b32 	%r25295, %r3351, %r3351, %r25294;
	xor.b32  	%r56379, %r25295, %r56377;
	bra.uni 	$L__BB0_2759;
$L__BB0_2757:
	not.b32 	%r25296, %r3351;
	shr.u32 	%r25297, %r3352, 8;
	and.b32  	%r25298, %r25297, 15;
	add.s32 	%r25299, %r25298, 2;
	shf.r.wrap.b32 	%r25300, %r25296, %r25296, %r25299;
	and.b32  	%r56379, %r25300, %r56377;
	bra.uni 	$L__BB0_2759;
$L__BB0_2758:
	add.s32 	%r25306, %r3353, 2;
	shf.r.wrap.b32 	%r25307, %r3351, %r3351, %r25306;
	xor.b32  	%r56379, %r25307, %r56377;
$L__BB0_2759:
	add.s32 	%r25308, %r3360, %r56379;
	xor.b32  	%r3366, %r3351, %r25308;
	ld.const.u32 	%r3367, [hefty_gpu_constantTable+80];
	shr.u32 	%r25309, %r3366, 4;
	xor.b32  	%r3368, %r25309, %r3366;
	shr.u32 	%r25310, %r3368, 24;
	and.b32  	%r3369, %r25310, 15;
	shf.r.wrap.b32 	%r25311, %r3366, %r3366, %r3369;
	xor.b32  	%r3370, %r25311, %r3354;
	shr.u32 	%r25312, %r3370, 16;
	xor.b32  	%r25313, %r25312, %r3370;
	shr.u32 	%r25314, %r25313, 12;
	shr.u32 	%r25315, %r25313, 4;
	shr.u32 	%r25316, %r25313, 8;
	xor.b32  	%r25317, %r25315, %r25314;
	xor.b32  	%r25318, %r25317, %r25316;
	xor.b32  	%r25319, %r25318, %r25313;
	shr.u32 	%r25320, %r25319, 2;
	xor.b32  	%r25321, %r25320, %r25319;
	cvt.u16.u32 	%rs790, %r25321;
	and.b16  	%rs789, %rs790, 3;
	setp.gt.s16 	%p1184, %rs789, 1;
	@%p1184 bra 	$L__BB0_2762;
	setp.eq.s16 	%p1186, %rs789, 0;
	@%p1186 bra 	$L__BB0_2765;
	not.b32 	%r25336, %r3366;
	shr.u32 	%r25337, %r3368, 16;
	and.b32  	%r25338, %r25337, 15;
	add.s32 	%r25339, %r25338, 1;
	shr.u32 	%r25340, %r25336, %r25339;
	xor.b32  	%r25341, %r25338, 31;
	shl.b32 	%r25342, %r25336, %r25341;
	or.b32  	%r25343, %r25340, %r25342;
	add.s32 	%r56380, %r25343, %r56378;
	bra.uni 	$L__BB0_2766;
$L__BB0_2762:
	setp.eq.s16 	%p1185, %rs789, 2;
	@%p1185 bra 	$L__BB0_2764;
	and.b32  	%r25322, %r3368, 15;
	add.s32 	%r25323, %r25322, 1;
	shr.u32 	%r25324, %r3366, %r25323;
	xor.b32  	%r25325, %r25322, 31;
	shl.b32 	%r25326, %r3366, %r25325;
	or.b32  	%r25327, %r25324, %r25326;
	xor.b32  	%r56380, %r25327, %r56378;
	bra.uni 	$L__BB0_2766;
$L__BB0_2764:
	not.b32 	%r25328, %r3366;
	shr.u32 	%r25329, %r3368, 8;
	and.b32  	%r25330, %r25329, 15;
	add.s32 	%r25331, %r25330, 1;
	shr.u32 	%r25332, %r25328, %r25331;
	xor.b32  	%r25333, %r25330, 31;
	shl.b32 	%r25334, %r25328, %r25333;
	or.b32  	%r25335, %r25332, %r25334;
	and.b32  	%r56380, %r25335, %r56378;
	bra.uni 	$L__BB0_2766;
$L__BB0_2765:
	add.s32 	%r25344, %r3369, 1;
	shr.u32 	%r25345, %r3366, %r25344;
	xor.b32  	%r25346, %r3369, 31;
	shl.b32 	%r25347, %r3366, %r25346;
	or.b32  	%r25348, %r25345, %r25347;
	xor.b32  	%r56380, %r25348, %r56378;
$L__BB0_2766:
	xor.b32  	%r3376, %r56380, %r3370;
	shr.u32 	%r25349, %r3376, 16;
	xor.b32  	%r25350, %r25349, %r3376;
	shr.u32 	%r25351, %r25350, 12;
	shr.u32 	%r25352, %r25350, 4;
	shr.u32 	%r25353, %r25350, 8;
	xor.b32  	%r25354, %r25352, %r25351;
	xor.b32  	%r25355, %r25354, %r25353;
	xor.b32  	%r25356, %r25355, %r25350;
	shr.u32 	%r25357, %r25356, 2;
	xor.b32  	%r25358, %r25357, %r25356;
	cvt.u16.u32 	%rs792, %r25358;
	and.b16  	%rs791, %rs792, 3;
	setp.gt.s16 	%p1187, %rs791, 1;
	@%p1187 bra 	$L__BB0_2769;
	setp.eq.s16 	%p1189, %rs791, 0;
	@%p1189 bra 	$L__BB0_2772;
	not.b32 	%r25367, %r3366;
	shr.u32 	%r25368, %r3368, 16;
	and.b32  	%r25369, %r25368, 15;
	add.s32 	%r25370, %r25369, 2;
	shf.r.wrap.b32 	%r25371, %r25367, %r25367, %r25370;
	add.s32 	%r56381, %r25371, %r56379;
	bra.uni 	$L__BB0_2773;
$L__BB0_2769:
	setp.eq.s16 	%p1188, %rs791, 2;
	@%p1188 bra 	$L__BB0_2771;
	and.b32  	%r25359, %r3368, 15;
	add.s32 	%r25360, %r25359, 2;
	shf.r.wrap.b32 	%r25361, %r3366, %r3366, %r25360;
	xor.b32  	%r56381, %r25361, %r56379;
	bra.uni 	$L__BB0_2773;
$L__BB0_2771:
	not.b32 	%r25362, %r3366;
	shr.u32 	%r25363, %r3368, 8;
	and.b32  	%r25364, %r25363, 15;
	add.s32 	%r25365, %r25364, 2;
	shf.r.wrap.b32 	%r25366, %r25362, %r25362, %r25365;
	and.b32  	%r56381, %r25366, %r56379;
	bra.uni 	$L__BB0_2773;
$L__BB0_2772:
	add.s32 	%r25372, %r3369, 2;
	shf.r.wrap.b32 	%r25373, %r3366, %r3366, %r25372;
	xor.b32  	%r56381, %r25373, %r56379;
$L__BB0_2773:
	add.s32 	%r25374, %r3376, %r56381;
	xor.b32  	%r3382, %r3366, %r25374;
	shr.u32 	%r25375, %r3366, 8;
	and.b32  	%r25376, %r25375, 31;
	mov.b32 	%r25377, 1;
	shl.b32 	%r25378, %r25377, %r25376;
	not.b32 	%r25379, %r25378;
	and.b32  	%r25380, %r3044, %r25379;
	or.b32  	%r25381, %r25378, %r3044;
	xor.b32  	%r25382, %r25378, %r3044;
	st.local.v4.u32 	[%rd8], {%r3044, %r25380, %r25381, %r25382};
	shl.b32 	%r25383, %r3366, 2;
	cvt.u64.u32 	%rd514, %r25383;
	and.b64  	%rd515, %rd514, 12;
	add.s64 	%rd516, %rd8, %rd515;
	ld.local.u32 	%r3383, [%rd516];
	shr.u32 	%r25384, %r3382, 4;
	xor.b32  	%r3384, %r25384, %r3382;
	shr.u32 	%r25385, %r3384, 24;
	and.b32  	%r3385, %r25385, 15;
	shf.r.wrap.b32 	%r25386, %r3382, %r3382, %r3385;
	xor.b32  	%r3386, %r25386, %r3370;
	shr.u32 	%r25387, %r3386, 16;
	xor.b32  	%r25388, %r25387, %r3386;
	shr.u32 	%r25389, %r25388, 12;
	shr.u32 	%r25390, %r25388, 4;
	shr.u32 	%r25391, %r25388, 8;
	xor.b32  	%r25392, %r25390, %r25389;
	xor.b32  	%r25393, %r25392, %r25391;
	xor.b32  	%r25394, %r25393, %r25388;
	shr.u32 	%r25395, %r25394, 2;
	xor.b32  	%r25396, %r25395, %r25394;
	cvt.u16.u32 	%rs794, %r25396;
	and.b16  	%rs793, %rs794, 3;
	setp.gt.s16 	%p1190, %rs793, 1;
	@%p1190 bra 	$L__BB0_2776;
	setp.eq.s16 	%p1192, %rs793, 0;
	@%p1192 bra 	$L__BB0_2779;
	not.b32 	%r25411, %r3382;
	shr.u32 	%r25412, %r3384, 16;
	and.b32  	%r25413, %r25412, 15;
	add.s32 	%r25414, %r25413, 1;
	shr.u32 	%r25415, %r25411, %r25414;
	xor.b32  	%r25416, %r25413, 31;
	shl.b32 	%r25417, %r25411, %r25416;
	or.b32  	%r25418, %r25415, %r25417;
	add.s32 	%r56382, %r25418, %r56380;
	bra.uni 	$L__BB0_2780;
$L__BB0_2776:
	setp.eq.s16 	%p1191, %rs793, 2;
	@%p1191 bra 	$L__BB0_2778;
	and.b32  	%r25397, %r3384, 15;
	add.s32 	%r25398, %r25397, 1;
	shr.u32 	%r25399, %r3382, %r25398;
	xor.b32  	%r25400, %r25397, 31;
	shl.b32 	%r25401, %r3382, %r25400;
	or.b32  	%r25402, %r25399, %r25401;
	xor.b32  	%r56382, %r25402, %r56380;
	bra.uni 	$L__BB0_2780;
$L__BB0_2778:
	not.b32 	%r25403, %r3382;
	shr.u32 	%r25404, %r3384, 8;
	and.b32  	%r25405, %r25404, 15;
	add.s32 	%r25406, %r25405, 1;
	shr.u32 	%r25407, %r25403, %r25406;
	xor.b32  	%r25408, %r25405, 31;
	shl.b32 	%r25409, %r25403, %r25408;
	or.b32  	%r25410, %r25407, %r25409;
	and.b32  	%r56382, %r25410, %r56380;
	bra.uni 	$L__BB0_2780;
$L__BB0_2779:
	add.s32 	%r25419, %r3385, 1;
	shr.u32 	%r25420, %r3382, %r25419;
	xor.b32  	%r25421, %r3385, 31;
	shl.b32 	%r25422, %r3382, %r25421;
	or.b32  	%r25423, %r25420, %r25422;
	xor.b32  	%r56382, %r25423, %r56380;
$L__BB0_2780:
	xor.b32  	%r3392, %r56382, %r3386;
	shr.u32 	%r25424, %r3392, 16;
	xor.b32  	%r25425, %r25424, %r3392;
	shr.u32 	%r25426, %r25425, 12;
	shr.u32 	%r25427, %r25425, 4;
	shr.u32 	%r25428, %r25425, 8;
	xor.b32  	%r25429, %r25427, %r25426;
	xor.b32  	%r25430, %r25429, %r25428;
	xor.b32  	%r25431, %r25430, %r25425;
	shr.u32 	%r25432, %r25431, 2;
	xor.b32  	%r25433, %r25432, %r25431;
	cvt.u16.u32 	%rs796, %r25433;
	and.b16  	%rs795, %rs796, 3;
	setp.gt.s16 	%p1193, %rs795, 1;
	@%p1193 bra 	$L__BB0_2783;
	setp.eq.s16 	%p1195, %rs795, 0;
	@%p1195 bra 	$L__BB0_2786;
	not.b32 	%r25442, %r3382;
	shr.u32 	%r25443, %r3384, 16;
	and.b32  	%r25444, %r25443, 15;
	add.s32 	%r25445, %r25444, 2;
	shf.r.wrap.b32 	%r25446, %r25442, %r25442, %r25445;
	add.s32 	%r56383, %r25446, %r56381;
	bra.uni 	$L__BB0_2787;
$L__BB0_2783:
	setp.eq.s16 	%p1194, %rs795, 2;
	@%p1194 bra 	$L__BB0_2785;
	and.b32  	%r25434, %r3384, 15;
	add.s32 	%r25435, %r25434, 2;
	shf.r.wrap.b32 	%r25436, %r3382, %r3382, %r25435;
	xor.b32  	%r56383, %r25436, %r56381;
	bra.uni 	$L__BB0_2787;
$L__BB0_2785:
	not.b32 	%r25437, %r3382;
	shr.u32 	%r25438, %r3384, 8;
	and.b32  	%r25439, %r25438, 15;
	add.s32 	%r25440, %r25439, 2;
	shf.r.wrap.b32 	%r25441, %r25437, %r25437, %r25440;
	and.b32  	%r56383, %r25441, %r56381;
	bra.uni 	$L__BB0_2787;
$L__BB0_2786:
	add.s32 	%r25447, %r3385, 2;
	shf.r.wrap.b32 	%r25448, %r3382, %r3382, %r25447;
	xor.b32  	%r56383, %r25448, %r56381;
$L__BB0_2787:
	add.s32 	%r25449, %r3392, %r56383;
	xor.b32  	%r3398, %r3382, %r25449;
	shr.u32 	%r25450, %r3382, 8;
	and.b32  	%r25451, %r25450, 31;
	mov.b32 	%r25452, 1;
	shl.b32 	%r25453, %r25452, %r25451;
	not.b32 	%r25454, %r25453;
	and.b32  	%r25455, %r3197, %r25454;
	or.b32  	%r25456, %r25453, %r3197;
	xor.b32  	%r25457, %r25453, %r3197;
	st.local.v4.u32 	[%rd7], {%r3197, %r25455, %r25456, %r25457};
	shl.b32 	%r25458, %r3382, 2;
	cvt.u64.u32 	%rd517, %r25458;
	and.b64  	%rd518, %rd517, 12;
	add.s64 	%rd519, %rd7, %rd518;
	ld.local.u32 	%r25459, [%rd519];
	xor.b32  	%r25460, %r25459, %r3383;
	and.b32  	%r25461, %r3350, %r25460;
	xor.b32  	%r3399, %r25461, %r3383;
	shr.u32 	%r25462, %r3398, 4;
	xor.b32  	%r3400, %r25462, %r3398;
	shr.u32 	%r25463, %r3400, 24;
	and.b32  	%r3401, %r25463, 15;
	shf.r.wrap.b32 	%r25464, %r3398, %r3398, %r3401;
	xor.b32  	%r3402, %r25464, %r3386;
	shr.u32 	%r25465, %r3402, 16;
	xor.b32  	%r25466, %r25465, %r3402;
	shr.u32 	%r25467, %r25466, 12;
	shr.u32 	%r25468, %r25466, 4;
	shr.u32 	%r25469, %r25466, 8;
	xor.b32  	%r25470, %r25468, %r25467;
	xor.b32  	%r25471, %r25470, %r25469;
	xor.b32  	%r25472, %r25471, %r25466;
	shr.u32 	%r25473, %r25472, 2;
	xor.b32  	%r25474, %r25473, %r25472;
	cvt.u16.u32 	%rs798, %r25474;
	and.b16  	%rs797, %rs798, 3;
	setp.gt.s16 	%p1196, %rs797, 1;
	@%p1196 bra 	$L__BB0_2790;
	setp.eq.s16 	%p1198, %rs797, 0;
	@%p1198 bra 	$L__BB0_2793;
	not.b32 	%r25489, %r3398;
	shr.u32 	%r25490, %r3400, 16;
	and.b32  	%r25491, %r25490, 15;
	add.s32 	%r25492, %r25491, 1;
	shr.u32 	%r25493, %r25489, %r25492;
	xor.b32  	%r25494, %r25491, 31;
	shl.b32 	%r25495, %r25489, %r25494;
	or.b32  	%r25496, %r25493, %r25495;
	add.s32 	%r56384, %r25496, %r56382;
	bra.uni 	$L__BB0_2794;
$L__BB0_2790:
	setp.eq.s16 	%p1197, %rs797, 2;
	@%p1197 bra 	$L__BB0_2792;
	and.b32  	%r25475, %r3400, 15;
	add.s32 	%r25476, %r25475, 1;
	shr.u32 	%r25477, %r3398, %r25476;
	xor.b32  	%r25478, %r25475, 31;
	shl.b32 	%r25479, %r3398, %r25478;
	or.b32  	%r25480, %r25477, %r25479;
	xor.b32  	%r56384, %r25480, %r56382;
	bra.uni 	$L__BB0_2794;
$L__BB0_2792:
	not.b32 	%r25481, %r3398;
	shr.u32 	%r25482, %r3400, 8;
	and.b32  	%r25483, %r25482, 15;
	add.s32 	%r25484, %r25483, 1;
	shr.u32 	%r25485, %r25481, %r25484;
	xor.b32  	%r25486, %r25483, 31;
	shl.b32 	%r25487, %r25481, %r25486;
	or.b32  	%r25488, %r25485, %r25487;
	and.b32  	%r56384, %r25488, %r56382;
	bra.uni 	$L__BB0_2794;
$L__BB0_2793:
	add.s32 	%r25497, %r3401, 1;
	shr.u32 	%r25498, %r3398, %r25497;
	xor.b32  	%r25499, %r3401, 31;
	shl.b32 	%r25500, %r3398, %r25499;
	or.b32  	%r25501, %r25498, %r25500;
	xor.b32  	%r56384, %r25501, %r56382;
$L__BB0_2794:
	xor.b32  	%r3408, %r56384, %r3402;
	shr.u32 	%r25502, %r3408, 16;
	xor.b32  	%r25503, %r25502, %r3408;
	shr.u32 	%r25504, %r25503, 12;
	shr.u32 	%r25505, %r25503, 4;
	shr.u32 	%r25506, %r25503, 8;
	xor.b32  	%r25507, %r25505, %r25504;
	xor.b32  	%r25508, %r25507, %r25506;
	xor.b32  	%r25509, %r25508, %r25503;
	shr.u32 	%r25510, %r25509, 2;
	xor.b32  	%r25511, %r25510, %r25509;
	cvt.u16.u32 	%rs800, %r25511;
	and.b16  	%rs799, %rs800, 3;
	setp.gt.s16 	%p1199, %rs799, 1;
	@%p1199 bra 	$L__BB0_2797;
	setp.eq.s16 	%p1201, %rs799, 0;
	@%p1201 bra 	$L__BB0_2800;
	not.b32 	%r25520, %r3398;
	shr.u32 	%r25521, %r3400, 16;
	and.b32  	%r25522, %r25521, 15;
	add.s32 	%r25523, %r25522, 2;
	shf.r.wrap.b32 	%r25524, %r25520, %r25520, %r25523;
	add.s32 	%r56385, %r25524, %r56383;
	bra.uni 	$L__BB0_2801;
$L__BB0_2797:
	setp.eq.s16 	%p1200, %rs799, 2;
	@%p1200 bra 	$L__BB0_2799;
	and.b32  	%r25512, %r3400, 15;
	add.s32 	%r25513, %r25512, 2;
	shf.r.wrap.b32 	%r25514, %r3398, %r3398, %r25513;
	xor.b32  	%r56385, %r25514, %r56383;
	bra.uni 	$L__BB0_2801;
$L__BB0_2799:
	not.b32 	%r25515, %r3398;
	shr.u32 	%r25516, %r3400, 8;
	and.b32  	%r25517, %r25516, 15;
	add.s32 	%r25518, %r25517, 2;
	shf.r.wrap.b32 	%r25519, %r25515, %r25515, %r25518;
	and.b32  	%r56385, %r25519, %r56383;
	bra.uni 	$L__BB0_2801;
$L__BB0_2800:
	add.s32 	%r25525, %r3401, 2;
	shf.r.wrap.b32 	%r25526, %r3398, %r3398, %r25525;
	xor.b32  	%r56385, %r25526, %r56383;
$L__BB0_2801:
	add.s32 	%r25527, %r3408, %r56385;
	xor.b32  	%r3414, %r3398, %r25527;
	shr.u32 	%r25528, %r3398, 8;
	and.b32  	%r25529, %r25528, 31;
	mov.b32 	%r25530, 1;
	shl.b32 	%r25531, %r25530, %r25529;
	not.b32 	%r25532, %r25531;
	and.b32  	%r25533, %r3350, %r25532;
	or.b32  	%r25534, %r25531, %r3350;
	xor.b32  	%r25535, %r25531, %r3350;
	st.local.v4.u32 	[%rd6], {%r3350, %r25533, %r25534, %r25535};
	shl.b32 	%r25536, %r3398, 2;
	cvt.u64.u32 	%rd520, %r25536;
	and.b64  	%rd521, %rd520, 12;
	add.s64 	%rd522, %rd6, %rd521;
	ld.local.u32 	%r25537, [%rd522];
	shf.l.wrap.b32 	%r25538, %r25537, %r25537, 26;
	shf.l.wrap.b32 	%r25539, %r25537, %r25537, 21;
	xor.b32  	%r25540, %r25538, %r25539;
	shf.l.wrap.b32 	%r25541, %r25537, %r25537, 7;
	xor.b32  	%r25542, %r25540, %r25541;
	add.s32 	%r25543, %r3367, %r2727;
	add.s32 	%r25544, %r25543, %r2891;
	add.s32 	%r25545, %r25544, %r3399;
	add.s32 	%r3419, %r25545, %r25542;
	shr.u32 	%r25546, %r3414, 4;
	xor.b32  	%r3420, %r25546, %r3414;
	shr.u32 	%r25547, %r3420, 24;
	and.b32  	%r3421, %r25547, 15;
	shf.r.wrap.b32 	%r25548, %r3414, %r3414, %r3421;
	xor.b32  	%r3422, %r25548, %r3402;
	shr.u32 	%r25549, %r3422, 16;
	xor.b32  	%r25550, %r25549, %r3422;
	shr.u32 	%r25551, %r25550, 12;
	shr.u32 	%r25552, %r25550, 4;
	shr.u32 	%r25553, %r25550, 8;
	xor.b32  	%r25554, %r25552, %r25551;
	xor.b32  	%r25555, %r25554, %r25553;
	xor.b32  	%r25556, %r25555, %r25550;
	shr.u32 	%r25557, %r25556, 2;
	xor.b32  	%r25558, %r25557, %r25556;
	cvt.u16.u32 	%rs802, %r25558;
	and.b16  	%rs801, %rs802, 3;
	setp.gt.s16 	%p1202, %rs801, 1;
	@%p1202 bra 	$L__BB0_2804;
	setp.eq.s16 	%p1204, %rs801, 0;
	@%p1204 bra 	$L__BB0_2807;
	not.b32 	%r25573, %r3414;
	shr.u32 	%r25574, %r3420, 16;
	and.b32  	%r25575, %r25574, 15;
	add.s32 	%r25576, %r25575, 1;
	shr.u32 	%r25577, %r25573, %r25576;
	xor.b32  	%r25578, %r25575, 31;
	shl.b32 	%r25579, %r25573, %r25578;
	or.b32  	%r25580, %r25577, %r25579;
	add.s32 	%r56386, %r25580, %r56384;
	bra.uni 	$L__BB0_2808;
$L__BB0_2804:
	setp.eq.s16 	%p1203, %rs801, 2;
	@%p1203 bra 	$L__BB0_2806;
	and.b32  	%r25559, %r3420, 15;
	add.s32 	%r25560, %r25559, 1;
	shr.u32 	%r25561, %r3414, %r25560;
	xor.b32  	%r25562, %r25559, 31;
	shl.b32 	%r25563, %r3414, %r25562;
	or.b32  	%r25564, %r25561, %r25563;
	xor.b32  	%r56386, %r25564, %r56384;
	bra.uni 	$L__BB0_2808;
$L__BB0_2806:
	not.b32 	%r25565, %r3414;
	shr.u32 	%r25566, %r3420, 8;
	and.b32  	%r25567, %r25566, 15;
	add.s32 	%r25568, %r25567, 1;
	shr.u32 	%r25569, %r25565, %r25568;
	xor.b32  	%r25570, %r25567, 31;
	shl.b32 	%r25571, %r25565, %r25570;
	or.b32  	%r25572, %r25569, %r25571;
	and.b32  	%r56386, %r25572, %r56384;
	bra.uni 	$L__BB0_2808;
$L__BB0_2807:
	add.s32 	%r25581, %r3421, 1;
	shr.u32 	%r25582, %r3414, %r25581;
	xor.b32  	%r25583, %r3421, 31;
	shl.b32 	%r25584, %r3414, %r25583;
	or.b32  	%r25585, %r25582, %r25584;
	xor.b32  	%r56386, %r25585, %r56384;
$L__BB0_2808:
	xor.b32  	%r3428, %r56386, %r3422;
	shr.u32 	%r25586, %r3428, 16;
	xor.b32  	%r25587, %r25586, %r3428;
	shr.u32 	%r25588, %r25587, 12;
	shr.u32 	%r25589, %r25587, 4;
	shr.u32 	%r25590, %r25587, 8;
	xor.b32  	%r25591, %r25589, %r25588;
	xor.b32  	%r25592, %r25591, %r25590;
	xor.b32  	%r25593, %r25592, %r25587;
	shr.u32 	%r25594, %r25593, 2;
	xor.b32  	%r25595, %r25594, %r25593;
	cvt.u16.u32 	%rs804, %r25595;
	and.b16  	%rs803, %rs804, 3;
	setp.gt.s16 	%p1205, %rs803, 1;
	@%p1205 bra 	$L__BB0_2811;
	setp.eq.s16 	%p1207, %rs803, 0;
	@%p1207 bra 	$L__BB0_2814;
	not.b32 	%r25604, %r3414;
	shr.u32 	%r25605, %r3420, 16;
	and.b32  	%r25606, %r25605, 15;
	add.s32 	%r25607, %r25606, 2;
	shf.r.wrap.b32 	%r25608, %r25604, %r25604, %r25607;
	add.s32 	%r56387, %r25608, %r56385;
	bra.uni 	$L__BB0_2815;
$L__BB0_2811:
	setp.eq.s16 	%p1206, %rs803, 2;
	@%p1206 bra 	$L__BB0_2813;
	and.b32  	%r25596, %r3420, 15;
	add.s32 	%r25597, %r25596, 2;
	shf.r.wrap.b32 	%r25598, %r3414, %r3414, %r25597;
	xor.b32  	%r56387, %r25598, %r56385;
	bra.uni 	$L__BB0_2815;
$L__BB0_2813:
	not.b32 	%r25599, %r3414;
	shr.u32 	%r25600, %r3420, 8;
	and.b32  	%r25601, %r25600, 15;
	add.s32 	%r25602, %r25601, 2;
	shf.r.wrap.b32 	%r25603, %r25599, %r25599, %r25602;
	and.b32  	%r56387, %r25603, %r56385;
	bra.uni 	$L__BB0_2815;
$L__BB0_2814:
	add.s32 	%r25609, %r3421, 2;
	shf.r.wrap.b32 	%r25610, %r3414, %r3414, %r25609;
	xor.b32  	%r56387, %r25610, %r56385;
$L__BB0_2815:
	add.s32 	%r25611, %r3428, %r56387;
	xor.b32  	%r3434, %r3414, %r25611;
	shr.u32 	%r25612, %r3414, 8;
	and.b32  	%r25613, %r25612, 31;
	mov.b32 	%r25614, 1;
	shl.b32 	%r25615, %r25614, %r25613;
	not.b32 	%r25616, %r25615;
	and.b32  	%r25617, %r3043, %r25616;
	or.b32  	%r25618, %r25615, %r3043;
	xor.b32  	%r25619, %r25615, %r3043;
	st.local.v4.u32 	[%rd5], {%r3043, %r25617, %r25618, %r25619};
	shl.b32 	%r25620, %r3414, 2;
	cvt.u64.u32 	%rd523, %r25620;
	and.b64  	%rd524, %rd523, 12;
	add.s64 	%rd525, %rd5, %rd524;
	ld.local.u32 	%r3435, [%rd525];
	shr.u32 	%r25621, %r3434, 4;
	xor.b32  	%r3436, %r25621, %r3434;
	shr.u32 	%r25622, %r3436, 24;
	and.b32  	%r3437, %r25622, 15;
	shf.r.wrap.b32 	%r25623, %r3434, %r3434, %r3437;
	xor.b32  	%r3438, %r25623, %r3422;
	shr.u32 	%r25624, %r3438, 16;
	xor.b32  	%r25625, %r25624, %r3438;
	shr.u32 	%r25626, %r25625, 12;
	shr.u32 	%r25627, %r25625, 4;
	shr.u32 	%r25628, %r25625, 8;
	xor.b32  	%r25629, %r25627, %r25626;
	xor.b32  	%r25630, %r25629, %r25628;
	xor.b32  	%r25631, %r25630, %r25625;
	shr.u32 	%r25632, %r25631, 2;
	xor.b32  	%r25633, %r25632, %r25631;
	cvt.u16.u32 	%rs806, %r25633;
	and.b16  	%rs805, %rs806, 3;
	setp.gt.s16 	%p1208, %rs805, 1;
	@%p1208 bra 	$L__BB0_2818;
	setp.eq.s16 	%p1210, %rs805, 0;
	@%p1210 bra 	$L__BB0_2821;
	not.b32 	%r25648, %r3434;
	shr.u32 	%r25649, %r3436, 16;
	and.b32  	%r25650, %r25649, 15;
	add.s32 	%r25651, %r25650, 1;
	shr.u32 	%r25652, %r25648, %r25651;
	xor.b32  	%r25653, %r25650, 31;
	shl.b32 	%r25654, %r25648, %r25653;
	or.b32  	%r25655, %r25652, %r25654;
	add.s32 	%r56388, %r25655, %r56386;
	bra.uni 	$L__BB0_2822;
$L__BB0_2818:
	setp.eq.s16 	%p1209, %rs805, 2;
	@%p1209 bra 	$L__BB0_2820;
	and.b32  	%r25634, %r3436, 15;
	add.s32 	%r25635, %r25634, 1;
	shr.u32 	%r25636, %r3434, %r25635;
	xor.b32  	%r25637, %r25634, 31;
	shl.b32 	%r25638, %r3434, %r25637;
	or.b32  	%r25639, %r25636, %r25638;
	xor.b32  	%r56388, %r25639, %r56386;
	bra.uni 	$L__BB0_2822;
$L__BB0_2820:
	not.b32 	%r25640, %r3434;
	shr.u32 	%r25641, %r3436, 8;
	and.b32  	%r25642, %r25641, 15;
	add.s32 	%r25643, %r25642, 1;
	shr.u32 	%r25644, %r25640, %r25643;
	xor.b32  	%r25645, %r25642, 31;
	shl.b32 	%r25646, %r25640, %r25645;
	or.b32  	%r25647, %r25644, %r25646;
	and.b32  	%r56388, %r25647, %r56386;
	bra.uni 	$L__BB0_2822;
$L__BB0_2821:
	add.s32 	%r25656, %r3437, 1;
	shr.u32 	%r25657, %r3434, %r25656;
	xor.b32  	%r25658, %r3437, 31;
	shl.b32 	%r25659, %r3434, %r25658;
	or.b32  	%r25660, %r25657, %r25659;
	xor.b32  	%r56388, %r25660, %r56386;
$L__BB0_2822:
	xor.b32  	%r3444, %r56388, %r3438;
	shr.u32 	%r25661, %r3444, 16;
	xor.b32  	%r25662, %r25661, %r3444;
	shr.u32 	%r25663, %r25662, 12;
	shr.u32 	%r25664, %r25662, 4;
	shr.u32 	%r25665, %r25662, 8;
	xor.b32  	%r25666, %r25664, %r25663;
	xor.b32  	%r25667, %r25666, %r25665;
	xor.b32  	%r25668, %r25667, %r25662;
	shr.u32 	%r25669, %r25668, 2;
	xor.b32  	%r25670, %r25669, %r25668;
	cvt.u16.u32 	%rs808, %r25670;
	and.b16  	%rs807, %rs808, 3;
	setp.gt.s16 	%p1211, %rs807, 1;
	@%p1211 bra 	$L__BB0_2825;
	setp.eq.s16 	%p1213, %rs807, 0;
	@%p1213 bra 	$L__BB0_2828;
	not.b32 	%r25679, %r3434;
	shr.u32 	%r25680, %r3436, 16;
	and.b32  	%r25681, %r25680, 15;
	add.s32 	%r25682, %r25681, 2;
	shf.r.wrap.b32 	%r25683, %r25679, %r25679, %r25682;
	add.s32 	%r56389, %r25683, %r56387;
	bra.uni 	$L__BB0_2829;
$L__BB0_2825:
	setp.eq.s16 	%p1212, %rs807, 2;
	@%p1212 bra 	$L__BB0_2827;
	and.b32  	%r25671, %r3436, 15;
	add.s32 	%r25672, %r25671, 2;
	shf.r.wrap.b32 	%r25673, %r3434, %r3434, %r25672;
	xor.b32  	%r56389, %r25673, %r56387;
	bra.uni 	$L__BB0_2829;
$L__BB0_2827:
	not.b32 	%r25674, %r3434;
	shr.u32 	%r25675, %r3436, 8;
	and.b32  	%r25676, %r25675, 15;
	add.s32 	%r25677, %r25676, 2;
	shf.r.wrap.b32 	%r25678, %r25674, %r25674, %r25677;
	and.b32  	%r56389, %r25678, %r56387;
	bra.uni 	$L__BB0_2829;
$L__BB0_2828:
	add.s32 	%r25684, %r3437, 2;
	shf.r.wrap.b32 	%r25685, %r3434, %r3434, %r25684;
	xor.b32  	%r56389, %r25685, %r56387;
$L__BB0_2829:
	add.s32 	%r25686, %r3444, %r56389;
	xor.b32  	%r3450, %r3434, %r25686;
	shr.u32 	%r25687, %r3434, 8;
	and.b32  	%r25688, %r25687, 31;
	mov.b32 	%r25689, 1;
	shl.b32 	%r25690, %r25689, %r25688;
	not.b32 	%r25691, %r25690;
	and.b32  	%r25692, %r3196, %r25691;
	or.b32  	%r25693, %r25690, %r3196;
	xor.b32  	%r25694, %r25690, %r3196;
	st.local.v4.u32 	[%rd4], {%r3196, %r25692, %r25693, %r25694};
	shl.b32 	%r25695, %r3434, 2;
	cvt.u64.u32 	%rd526, %r25695;
	and.b64  	%rd527, %rd526, 12;
	add.s64 	%rd528, %rd4, %rd527;
	ld.local.u32 	%r3451, [%rd528];
	shr.u32 	%r25696, %r3450, 4;
	xor.b32  	%r3452, %r25696, %r3450;
	shr.u32 	%r25697, %r3452, 24;
	and.b32  	%r3453, %r25697, 15;
	shf.r.wrap.b32 	%r25698, %r3450, %r3450, %r3453;
	xor.b32  	%r3454, %r25698, %r3438;
	shr.u32 	%r25699, %r3454, 16;
	xor.b32  	%r25700, %r25699, %r3454;
	shr.u32 	%r25701, %r25700, 12;
	shr.u32 	%r25702, %r25700, 4;
	shr.u32 	%r25703, %r25700, 8;
	xor.b32  	%r25704, %r25702, %r25701;
	xor.b32  	%r25705, %r25704, %r25703;
	xor.b32  	%r25706, %r25705, %r25700;
	shr.u32 	%r25707, %r25706, 2;
	xor.b32  	%r25708, %r25707, %r25706;
	cvt.u16.u32 	%rs810, %r25708;
	and.b16  	%rs809, %rs810, 3;
	setp.gt.s16 	%p1214, %rs809, 1;
	@%p1214 bra 	$L__BB0_2832;
	setp.eq.s16 	%p1216, %rs809, 0;
	@%p1216 bra 	$L__BB0_2835;
	not.b32 	%r25723, %r3450;
	shr.u32 	%r25724, %r3452, 16;
	and.b32  	%r25725, %r25724, 15;
	add.s32 	%r25726, %r25725, 1;
	shr.u32 	%r25727, %r25723, %r25726;
	xor.b32  	%r25728, %r25725, 31;
	shl.b32 	%r25729, %r25723, %r25728;
	or.b32  	%r25730, %r25727, %r25729;
	add.s32 	%r56390, %r25730, %r56388;
	bra.uni 	$L__BB0_2836;
$L__BB0_2832:
	setp.eq.s16 	%p1215, %rs809, 2;
	@%p1215 bra 	$L__BB0_2834;
	and.b32  	%r25709, %r3452, 15;
	add.s32 	%r25710, %r25709, 1;
	shr.u32 	%r25711, %r3450, %r25710;
	xor.b32  	%r25712, %r25709, 31;
	shl.b32 	%r25713, %r3450, %r25712;
	or.b32  	%r25714, %r25711, %r25713;
	xor.b32  	%r56390, %r25714, %r56388;
	bra.uni 	$L__BB0_2836;
$L__BB0_2834:
	not.b32 	%r25715, %r3450;
	shr.u32 	%r25716, %r3452, 8;
	and.b32  	%r25717, %r25716, 15;
	add.s32 	%r25718, %r25717, 1;
	shr.u32 	%r25719, %r25715, %r25718;
	xor.b32  	%r25720, %r25717, 31;
	shl.b32 	%r25721, %r25715, %r25720;
	or.b32  	%r25722, %r25719, %r25721;
	and.b32  	%r56390, %r25722, %r56388;
	bra.uni 	$L__BB0_2836;
$L__BB0_2835:
	add.s32 	%r25731, %r3453, 1;
	shr.u32 	%r25732, %r3450, %r25731;
	xor.b32  	%r25733, %r3453, 31;
	shl.b32 	%r25734, %r3450, %r25733;
	or.b32  	%r25735, %r25732, %r25734;
	xor.b32  	%r56390, %r25735, %r56388;
$L__BB0_2836:
	xor.b32  	%r3460, %r56390, %r3454;
	shr.u32 	%r25736, %r3460, 16;
	xor.b32  	%r25737, %r25736, %r3460;
	shr.u32 	%r25738, %r25737, 12;
	shr.u32 	%r25739, %r25737, 4;
	shr.u32 	%r25740, %r25737, 8;
	xor.b32  	%r25741, %r25739, %r25738;
	xor.b32  	%r25742, %r25741, %r25740;
	xor.b32  	%r25743, %r25742, %r25737;
	shr.u32 	%r25744, %r25743, 2;
	xor.b32  	%r25745, %r25744, %r25743;
	cvt.u16.u32 	%rs812, %r25745;
	and.b16  	%rs811, %rs812, 3;
	setp.gt.s16 	%p1217, %rs811, 1;
	@%p1217 bra 	$L__BB0_2839;
	setp.eq.s16 	%p1219, %rs811, 0;
	@%p1219 bra 	$L__BB0_2842;
	not.b32 	%r25754, %r3450;
	shr.u32 	%r25755, %r3452, 16;
	and.b32  	%r25756, %r25755, 15;
	add.s32 	%r25757, %r25756, 2;
	shf.r.wrap.b32 	%r25758, %r25754, %r25754, %r25757;
	add.s32 	%r56391, %r25758, %r56389;
	bra.uni 	$L__BB0_2843;
$L__BB0_2839:
	setp.eq.s16 	%p1218, %rs811, 2;
	@%p1218 bra 	$L__BB0_2841;
	and.b32  	%r25746, %r3452, 15;
	add.s32 	%r25747, %r25746, 2;
	shf.r.wrap.b32 	%r25748, %r3450, %r3450, %r25747;
	xor.b32  	%r56391, %r25748, %r56389;
	bra.uni 	$L__BB0_2843;
$L__BB0_2841:
	not.b32 	%r25749, %r3450;
	shr.u32 	%r25750, %r3452, 8;
	and.b32  	%r25751, %r25750, 15;
	add.s32 	%r25752, %r25751, 2;
	shf.r.wrap.b32 	%r25753, %r25749, %r25749, %r25752;
	and.b32  	%r56391, %r25753, %r56389;
	bra.uni 	$L__BB0_2843;
$L__BB0_2842:
	add.s32 	%r25759, %r3453, 2;
	shf.r.wrap.b32 	%r25760, %r3450, %r3450, %r25759;
	xor.b32  	%r56391, %r25760, %r56389;
$L__BB0_2843:
	add.s32 	%r25761, %r3460, %r56391;
	xor.b32  	%r3466, %r3450, %r25761;
	shr.u32 	%r25762, %r3450, 8;
	and.b32  	%r25763, %r25762, 31;
	mov.b32 	%r25764, 1;
	shl.b32 	%r25765, %r25764, %r25763;
	not.b32 	%r25766, %r25765;
	and.b32  	%r25767, %r3349, %r25766;
	or.b32  	%r25768, %r25765, %r3349;
	xor.b32  	%r25769, %r25765, %r3349;
	st.local.v4.u32 	[%rd3], {%r3349, %r25767, %r25768, %r25769};
	shl.b32 	%r25770, %r3450, 2;
	cvt.u64.u32 	%rd529, %r25770;
	and.b64  	%rd530, %rd529, 12;
	add.s64 	%rd531, %rd3, %rd530;
	ld.local.u32 	%r25771, [%rd531];
	or.b32  	%r25772, %r3451, %r3435;
	and.b32  	%r25773, %r25771, %r25772;
	and.b32  	%r25774, %r3451, %r3435;
	or.b32  	%r3471, %r25773, %r25774;
	shr.u32 	%r25775, %r3466, 4;
	xor.b32  	%r3472, %r25775, %r3466;
	shr.u32 	%r25776, %r3472, 24;
	and.b32  	%r3473, %r25776, 15;
	shf.r.wrap.b32 	%r25777, %r3466, %r3466, %r3473;
	xor.b32  	%r3474, %r25777, %r3454;
	shr.u32 	%r25778, %r3474, 16;
	xor.b32  	%r25779, %r25778, %r3474;
	shr.u32 	%r25780, %r25779, 12;
	shr.u32 	%r25781, %r25779, 4;
	shr.u32 	%r25782, %r25779, 8;
	xor.b32  	%r25783, %r25781, %r25780;
	xor.b32  	%r25784, %r25783, %r25782;
	xor.b32  	%r25785, %r25784, %r25779;
	shr.u32 	%r25786, %r25785, 2;
	xor.b32  	%r25787, %r25786, %r25785;
	cvt.u16.u32 	%rs814, %r25787;
	and.b16  	%rs813, %rs814, 3;
	setp.gt.s16 	%p1220, %rs813, 1;
	@%p1220 bra 	$L__BB0_2846;
	setp.eq.s16 	%p1222, %rs813, 0;
	@%p1222 bra 	$L__BB0_2849;
	not.b32 	%r25802, %r3466;
	shr.u32 	%r25803, %r3472, 16;
	and.b32  	%r25804, %r25803, 15;
	add.s32 	%r25805, %r25804, 1;
	shr.u32 	%r25806, %r25802, %r25805;
	xor.b32  	%r25807, %r25804, 31;
	shl.b32 	%r25808, %r25802, %r25807;
	or.b32  	%r25809, %r25806, %r25808;
	add.s32 	%r56392, %r25809, %r56390;
	bra.uni 	$L__BB0_2850;
$L__BB0_2846:
	setp.eq.s16 	%p1221, %rs813, 2;
	@%p1221 bra 	$L__BB0_2848;
	and.b32  	%r25788, %r3472, 15;
	add.s32 	%r25789, %r25788, 1;
	shr.u32 	%r25790, %r3466, %r25789;
	xor.b32  	%r25791, %r25788, 31;
	shl.b32 	%r25792, %r3466, %r25791;
	or.b32  	%r25793, %r25790, %r25792;
	xor.b32  	%r56392, %r25793, %r56390;
	bra.uni 	$L__BB0_2850;
$L__BB0_2848:
	not.b32 	%r25794, %r3466;
	shr.u32 	%r25795, %r3472, 8;
	and.b32  	%r25796, %r25795, 15;
	add.s32 	%r25797, %r25796, 1;
	shr.u32 	%r25798, %r25794, %r25797;
	xor.b32  	%r25799, %r25796, 31;
	shl.b32 	%r25800, %r25794, %r25799;
	or.b32  	%r25801, %r25798, %r25800;
	and.b32  	%r56392, %r25801, %r56390;
	bra.uni 	$L__BB0_2850;
$L__BB0_2849:
	add.s32 	%r25810, %r3473, 1;
	shr.u32 	%r25811, %r3466, %r25810;
	xor.b32  	%r25812, %r3473, 31;
	shl.b32 	%r25813, %r3466, %r25812;
	or.b32  	%r25814, %r25811, %r25813;
	xor.b32  	%r56392, %r25814, %r56390;
$L__BB0_2850:
	xor.b32  	%r3480, %r56392, %r3474;
	shr.u32 	%r25815, %r3480, 16;
	xor.b32  	%r25816, %r25815, %r3480;
	shr.u32 	%r25817, %r25816, 12;
	shr.u32 	%r25818, %r25816, 4;
	shr.u32 	%r25819, %r25816, 8;
	xor.b32  	%r25820, %r25818, %r25817;
	xor.b32  	%r25821, %r25820, %r25819;
	xor.b32  	%r25822, %r25821, %r25816;
	shr.u32 	%r25823, %r25822, 2;
	xor.b32  	%r25824, %r25823, %r25822;
	cvt.u16.u32 	%rs816, %r25824;
	and.b16  	%rs815, %rs816, 3;
	setp.gt.s16 	%p1223, %rs815, 1;
	@%p1223 bra 	$L__BB0_2853;
	setp.eq.s16 	%p1225, %rs815, 0;
	@%p1225 bra 	$L__BB0_2856;
	not.b32 	%r25833, %r3466;
	shr.u32 	%r25834, %r3472, 16;
	and.b32  	%r25835, %r25834, 15;
	add.s32 	%r25836, %r25835, 2;
	shf.r.wrap.b32 	%r25837, %r25833, %r25833, %r25836;
	add.s32 	%r56393, %r25837, %r56391;
	bra.uni 	$L__BB0_2857;
$L__BB0_2853:
	setp.eq.s16 	%p1224, %rs815, 2;
	@%p1224 bra 	$L__BB0_2855;
	and.b32  	%r25825, %r3472, 15;
	add.s32 	%r25826, %r25825, 2;
	shf.r.wrap.b32 	%r25827, %r3466, %r3466, %r25826;
	xor.b32  	%r56393, %r25827, %r56391;
	bra.uni 	$L__BB0_2857;
$L__BB0_2855:
	not.b32 	%r25828, %r3466;
	shr.u32 	%r25829, %r3472, 8;
	and.b32  	%r25830, %r25829, 15;
	add.s32 	%r25831, %r25830, 2;
	shf.r.wrap.b32 	%r25832, %r25828, %r25828, %r25831;
	and.b32  	%r56393, %r25832, %r56391;
	bra.uni 	$L__BB0_2857;
$L__BB0_2856:
	add.s32 	%r25838, %r3473, 2;
	shf.r.wrap.b32 	%r25839, %r3466, %r3466, %r25838;
	xor.b32  	%r56393, %r25839, %r56391;
$L__BB0_2857:
	add.s32 	%r25840, %r3480, %r56393;
	xor.b32  	%r3486, %r3466, %r25840;
	shr.u32 	%r25841, %r3466, 8;
	and.b32  	%r25842, %r25841, 31;
	mov.b32 	%r25843, 1;
	shl.b32 	%r25844, %r25843, %r25842;
	not.b32 	%r25845, %r25844;
	and.b32  	%r25846, %r3349, %r25845;
	or.b32  	%r25847, %r25844, %r3349;
	xor.b32  	%r25848, %r25844, %r3349;
	st.local.v4.u32 	[%rd2], {%r3349, %r25846, %r25847, %r25848};
	shl.b32 	%r25849, %r3466, 2;
	cvt.u64.u32 	%rd532, %r25849;
	and.b64  	%rd533, %rd532, 12;
	add.s64 	%rd534, %rd2, %rd533;
	ld.local.u32 	%r3487, [%rd534];
	shr.u32 	%r25850, %r3486, 4;
	xor.b32  	%r3488, %r25850, %r3486;
	shr.u32 	%r25851, %r3488, 24;
	and.b32  	%r3489, %r25851, 15;
	shf.r.wrap.b32 	%r25852, %r3486, %r3486, %r3489;
	xor.b32  	%r3490, %r25852, %r3474;
	shr.u32 	%r25853, %r3490, 16;
	xor.b32  	%r25854, %r25853, %r3490;
	shr.u32 	%r25855, %r25854, 12;
	shr.u32 	%r25856, %r25854, 4;
	shr.u32 	%r25857, %r25854, 8;
	xor.b32  	%r25858, %r25856, %r25855;
	xor.b32  	%r25859, %r25858, %r25857;
	xor.b32  	%r25860, %r25859, %r25854;
	shr.u32 	%r25861, %r25860, 2;
	xor.b32  	%r25862, %r25861, %r25860;
	cvt.u16.u32 	%rs818, %r25862;
	and.b16  	%rs817, %rs818, 3;
	setp.gt.s16 	%p1226, %rs817, 1;
	@%p1226 bra 	$L__BB0_2860;
	setp.eq.s16 	%p1228, %rs817, 0;
	@%p1228 bra 	$L__BB0_2863;
	not.b32 	%r25877, %r3486;
	shr.u32 	%r25878, %r3488, 16;
	and.b32  	%r25879, %r25878, 15;
	add.s32 	%r25880, %r25879, 1;
	shr.u32 	%r25881, %r25877, %r25880;
	xor.b32  	%r25882, %r25879, 31;
	shl.b32 	%r25883, %r25877, %r25882;
	or.b32  	%r25884, %r25881, %r25883;
	add.s32 	%r56394, %r25884, %r56392;
	bra.uni 	$L__BB0_2864;
$L__BB0_2860:
	setp.eq.s16 	%p1227, %rs817, 2;
	@%p1227 bra 	$L__BB0_2862;
	and.b32  	%r25863, %r3488, 15;
	add.s32 	%r25864, %r25863, 1;
	shr.u32 	%r25865, %r3486, %r25864;
	xor.b32  	%r25866, %r25863, 31;
	shl.b32 	%r25867, %r3486, %r25866;
	or.b32  	%r25868, %r25865, %r25867;
	xor.b32  	%r56394, %r25868, %r56392;
	bra.uni 	$L__BB0_2864;
$L__BB0_2862:
	not.b32 	%r25869, %r3486;
	shr.u32 	%r25870, %r3488, 8;
	and.b32  	%r25871, %r25870, 15;
	add.s32 	%r25872, %r25871, 1;
	shr.u32 	%r25873, %r25869, %r25872;
	xor.b32  	%r25874, %r25871, 31;
	shl.b32 	%r25875, %r25869, %r25874;
	or.b32  	%r25876, %r25873, %r25875;
	and.b32  	%r56394, %r25876, %r56392;
	bra.uni 	$L__BB0_2864;
$L__BB0_2863:
	add.s32 	%r25885, %r3489, 1;
	shr.u32 	%r25886, %r3486, %r25885;
	xor.b32  	%r25887, %r3489, 31;
	shl.b32 	%r25888, %r3486, %r25887;
	or.b32  	%r25889, %r25886, %r25888;
	xor.b32  	%r56394, %r25889, %r56392;
$L__BB0_2864:
	xor.b32  	%r3496, %r56394, %r3490;
	shr.u32 	%r25890, %r3496, 16;
	xor.b32  	%r25891, %r25890, %r3496;
	shr.u32 	%r25892, %r25891, 12;
	shr.u32 	%r25893, %r25891, 4;
	shr.u32 	%r25894, %r25891, 8;
	xor.b32  	%r25895, %r25893, %r25892;
	xor.b32  	%r25896, %r25895, %r25894;
	xor.b32  	%r25897, %r25896, %r25891;
	shr.u32 	%r25898, %r25897, 2;
	xor.b32  	%r25899, %r25898, %r25897;
	cvt.u16.u32 	%rs820, %r25899;
	and.b16  	%rs819, %rs820, 3;
	setp.gt.s16 	%p1229, %rs819, 1;
	@%p1229 bra 	$L__BB0_2867;
	setp.eq.s16 	%p1231, %rs819, 0;
	@%p1231 bra 	$L__BB0_2870;
	not.b32 	%r25908, %r3486;
	shr.u32 	%r25909, %r3488, 16;
	and.b32  	%r25910, %r25909, 15;
	add.s32 	%r25911, %r25910, 2;
	shf.r.wrap.b32 	%r25912, %r25908, %r25908, %r25911;
	add.s32 	%r56395, %r25912, %r56393;
	bra.uni 	$L__BB0_2871;
$L__BB0_2867:
	setp.eq.s16 	%p1230, %rs819, 2;
	@%p1230 bra 	$L__BB0_2869;
	and.b32  	%r25900, %r3488, 15;
	add.s32 	%r25901, %r25900, 2;
	shf.r.wrap.b32 	%r25902, %r3486, %r3486, %r25901;
	xor.b32  	%r56395, %r25902, %r56393;
	bra.uni 	$L__BB0_2871;
$L__BB0_2869:
	not.b32 	%r25903, %r3486;
	shr.u32 	%r25904, %r3488, 8;
	and.b32  	%r25905, %r25904, 15;
	add.s32 	%r25906, %r25905, 2;
	shf.r.wrap.b32 	%r25907, %r25903, %r25903, %r25906;
	and.b32  	%r56395, %r25907, %r56393;
	bra.uni 	$L__BB0_2871;
$L__BB0_2870:
	add.s32 	%r25913, %r3489, 2;
	shf.r.wrap.b32 	%r25914, %r3486, %r3486, %r25913;
	xor.b32  	%r56395, %r25914, %r56393;
$L__BB0_2871:
	add.s32 	%r25915, %r3496, %r56395;
	shr.u32 	%r25916, %r3486, 8;
	and.b32  	%r25917, %r25916, 31;
	mov.b32 	%r25918, 1;
	shl.b32 	%r25919, %r25918, %r25917;
	not.b32 	%r25920, %r25919;
	and.b32  	%r25921, %r3419, %r25920;
	or.b32  	%r25922, %r25919, %r3419;
	xor.b32  	%r25923, %r25919, %r3419;
	st.local.v4.u32 	[%rd1], {%r3419, %r25921, %r25922, %r25923};
	shl.b32 	%r25924, %r3486, 2;
	cvt.u64.u32 	%rd535, %r25924;
	and.b64  	%rd536, %rd535, 12;
	add.s64 	%rd537, %rd1, %rd536;
	ld.local.u32 	%r25925, [%rd537];
	add.s32 	%r25926, %r3471, %r3419;
	shf.l.wrap.b32 	%r25927, %r3487, %r3487, 10;
	shf.l.wrap.b32 	%r25928, %r3487, %r3487, 19;
	shf.l.wrap.b32 	%r25929, %r3487, %r3487, 30;
	xor.b32  	%r25930, %r25929, %r25928;
	xor.b32  	%r25931, %r25930, %r25927;
	add.s32 	%r3502, %r25926, %r25931;
	add.s32 	%r3503, %r2890, %r25925;
	add.s32 	%r25932, %r3044, %r3043;
	xor.b32  	%r25933, %r25915, %r25932;
	xor.b32  	%r3504, %r25933, %r3486;
	shr.u32 	%r25934, %r3504, 4;
	xor.b32  	%r3505, %r25934, %r3504;
	shr.u32 	%r25935, %r3505, 24;
	and.b32  	%r3506, %r25935, 15;
	shf.r.wrap.b32 	%r25936, %r3504, %r3504, %r3506;
	xor.b32  	%r3507, %r25936, %r3490;
	shr.u32 	%r25937, %r3507, 16;
	xor.b32  	%r25938, %r25937, %r3507;
	shr.u32 	%r25939, %r25938, 12;
	shr.u32 	%r25940, %r25938, 4;
	shr.u32 	%r25941, %r25938, 8;
	xor.b32  	%r25942, %r25940, %r25939;
	xor.b32  	%r25943, %r25942, %r25941;
	xor.b32  	%r25944, %r25943, %r25938;
	shr.u32 	%r25945, %r25944, 2;
	xor.b32  	%r25946, %r25945, %r25944;
	cvt.u16.u32 	%rs822, %r25946;
	and.b16  	%rs821, %rs822, 3;
	setp.gt.s16 	%p1232, %rs821, 1;
	@%p1232 bra 	$L__BB0_2874;
	setp.eq.s16 	%p1234, %rs821, 0;
	@%p1234 bra 	$L__BB0_2877;
	not.b32 	%r25961, %r3504;
	shr.u32 	%r25962, %r3505, 16;
	and.b32  	%r25963, %r25962, 15;
	add.s32 	%r25964, %r25963, 1;
	shr.u32 	%r25965, %r25961, %r25964;
	xor.b32  	%r25966, %r25963, 31;
	shl.b32 	%r25967, %r25961, %r25966;
	or.b32  	%r25968, %r25965, %r25967;
	add.s32 	%r56396, %r25968, %r56394;
	bra.uni 	$L__BB0_2878;
$L__BB0_2874:
	setp.eq.s16 	%p1233, %rs821, 2;
	@%p1233 bra 	$L__BB0_2876;
	and.b32  	%r25947, %r3505, 15;
	add.s32 	%r25948, %r25947, 1;
	shr.u32 	%r25949, %r3504, %r25948;
	xor.b32  	%r25950, %r25947, 31;
	shl.b32 	%r25951, %r3504, %r25950;
	or.b32  	%r25952, %r25949, %r25951;
	xor.b32  	%r56396, %r25952, %r56394;
	bra.uni 	$L__BB0_2878;
$L__BB0_2876:
	not.b32 	%r25953, %r3504;
	shr.u32 	%r25954, %r3505, 8;
	and.b32  	%r25955, %r25954, 15;
	add.s32 	%r25956, %r25955, 1;
	shr.u32 	%r25957, %r25953, %r25956;
	xor.b32  	%r25958, %r25955, 31;
	shl.b32 	%r25959, %r25953, %r25958;
	or.b32  	%r25960, %r25957, %r25959;
	and.b32  	%r56396, %r25960, %r56394;
	bra.uni 	$L__BB0_2878;
$L__BB0_2877:
	add.s32 	%r25969, %r3506, 1;
	shr.u32 	%r25970, %r3504, %r25969;
	xor.b32  	%r25971, %r3506, 31;
	shl.b32 	%r25972, %r3504, %r25971;
	or.b32  	%r25973, %r25970, %r25972;
	xor.b32  	%r56396, %r25973, %r56394;
$L__BB0_2878:
	xor.b32  	%r3513, %r56396, %r3507;
	shr.u32 	%r25974, %r3513, 16;
	xor.b32  	%r25975, %r25974, %r3513;
	shr.u32 	%r25976, %r25975, 12;
	shr.u32 	%r25977, %r25975, 4;
	shr.u32 	%r25978, %r25975, 8;
	xor.b32  	%r25979, %r25977, %r25976;
	xor.b32  	%r25980, %r25979, %r25978;
	xor.b32  	%r25981, %r25980, %r25975;
	shr.u32 	%r25982, %r25981, 2;
	xor.b32  	%r25983, %r25982, %r25981;
	cvt.u16.u32 	%rs824, %r25983;
	and.b16  	%rs823, %rs824, 3;
	setp.gt.s16 	%p1235, %rs823, 1;
	@%p1235 bra 	$L__BB0_2881;
	setp.eq.s16 	%p1237, %rs823, 0;
	@%p1237 bra 	$L__BB0_2884;
	not.b32 	%r25992, %r3504;
	shr.u32 	%r25993, %r3505, 16;
	and.b32  	%r25994, %r25993, 15;
	add.s32 	%r25995, %r25994, 2;
	shf.r.wrap.b32 	%r25996, %r25992, %r25992, %r25995;
	add.s32 	%r56397, %r25996, %r56395;
	bra.uni 	$L__BB0_2885;
$L__BB0_2881:
	setp.eq.s16 	%p1236, %rs823, 2;
	@%p1236 bra 	$L__BB0_2883;
	and.b32  	%r25984, %r3505, 15;
	add.s32 	%r25985, %r25984, 2;
	shf.r.wrap.b32 	%r25986, %r3504, %r3504, %r25985;
	xor.b32  	%r56397, %r25986, %r56395;
	bra.uni 	$L__BB0_2885;
$L__BB0_2883:
	not.b32 	%r25987, %r3504;
	shr.u32 	%r25988, %r3505, 8;
	and.b32  	%r25989, %r25988, 15;
	add.s32 	%r25990, %r25989, 2;
	shf.r.wrap.b32 	%r25991, %r25987, %r25987, %r25990;
	and.b32  	%r56397, %r25991, %r56395;
	bra.uni 	$L__BB0_2885;
$L__BB0_2884:
	add.s32 	%r25997, %r3506, 2;
	shf.r.wrap.b32 	%r25998, %r3504, %r3504, %r25997;
	xor.b32  	%r56397, %r25998, %r56395;
$L__BB0_2885:
	add.s32 	%r25999, %r3513, %r56397;
	xor.b32  	%r3519, %r3504, %r25999;
	ld.const.u32 	%r3520, [hefty_gpu_constantTable+84];
	shr.u32 	%r26000, %r3519, 4;
	xor.b32  	%r3521, %r26000, %r3519;
	shr.u32 	%r26001, %r3521, 24;
	and.b32  	%r3522, %r26001, 15;
	shf.r.wrap.b32 	%r26002, %r3519, %r3519, %r3522;
	xor.b32  	%r3523, %r26002, %r3507;
	shr.u32 	%r26003, %r3523, 16;
	xor.b32  	%r26004, %r26003, %r3523;
	shr.u32 	%r26005, %r26004, 12;
	shr.u32 	%r26006, %r26004, 4;
	shr.u32 	%r26007, %r26004, 8;
	xor.b32  	%r26008, %r26006, %r26005;
	xor.b32  	%r26009, %r26008, %r26007;
	xor.b32  	%r26010, %r26009, %r26004;
	shr.u32 	%r26011, %r26010, 2;
	xor.b32  	%r26012, %r26011, %r26010;
	cvt.u16.u32 	%rs826, %r26012;
	and.b16  	%rs825, %rs826, 3;
	setp.gt.s16 	%p1238, %rs825, 1;
	@%p1238 bra 	$L__BB0_2888;
	setp.eq.s16 	%p1240, %rs825, 0;
	@%p1240 bra 	$L__BB0_2891;
	not.b32 	%r26027, %r3519;
	shr.u32 	%r26028, %r3521, 16;
	and.b32  	%r26029, %r26028, 15;
	add.s32 	%r26030, %r26029, 1;
	shr.u32 	%r26031, %r26027, %r26030;
	xor.b32  	%r26032, %r26029, 31;
	shl.b32 	%r26033, %r26027, %r26032;
	or.b32  	%r26034, %r26031, %r26033;
	add.s32 	%r56398, %r26034, %r56396;
	bra.uni 	$L__BB0_2892;
$L__BB0_2888:
	setp.eq.s16 	%p1239, %rs825, 2;
	@%p1239 bra 	$L__BB0_2890;
	and.b32  	%r26013, %r3521, 15;
	add.s32 	%r26014, %r26013, 1;
	shr.u32 	%r26015, %r3519, %r26014;
	xor.b32  	%r26016, %r26013, 31;
	shl.b32 	%r26017, %r3519, %r26016;
	or.b32  	%r26018, %r26015, %r26017;
	xor.b32  	%r56398, %r26018, %r56396;
	bra.uni 	$L__BB0_2892;
$L__BB0_2890:
	not.b32 	%r26019, %r3519;
	shr.u32 	%r26020, %r3521, 8;
	and.b32  	%r26021, %r26020, 15;
	add.s32 	%r26022, %r26021, 1;
	shr.u32 	%r26023, %r26019, %r26022;
	xor.b32  	%r26024, %r26021, 31;
	shl.b32 	%r26025, %r26019, %r26024;
	or.b32  	%r26026, %r26023, %r26025;
	and.b32  	%r56398, %r26026, %r56396;
	bra.uni 	$L__BB0_2892;
$L__BB0_2891:
	add.s32 	%r26035, %r3522, 1;
	shr.u32 	%r26036, %r3519, %r26035;
	xor.b32  	%r26037, %r3522, 31;
	shl.b32 	%r26038, %r3519, %r26037;
	or.b32  	%r26039, %r26036, %r26038;
	xor.b32  	%r56398, %r26039, %r56396;
$L__BB0_2892:
	xor.b32  	%r3529, %r56398, %r3523;
	shr.u32 	%r26040, %r3529, 16;
	xor.b32  	%r26041, %r26040, %r3529;
	shr.u32 	%r26042, %r26041, 12;
	shr.u32 	%r26043, %r26041, 4;
	shr.u32 	%r26044, %r26041, 8;
	xor.b32  	%r26045, %r26043, %r26042;
	xor.b32  	%r26046, %r26045, %r26044;
	xor.b32  	%r26047, %r26046, %r26041;
	shr.u32 	%r26048, %r26047, 2;
	xor.b32  	%r26049, %r26048, %r26047;
	cvt.u16.u32 	%rs828, %r26049;
	and.b16  	%rs827, %rs828, 3;
	setp.gt.s16 	%p1241, %rs827, 1;
	@%p1241 bra 	$L__BB0_2895;
	setp.eq.s16 	%p1243, %rs827, 0;
	@%p1243 bra 	$L__BB0_2898;
	not.b32 	%r26058, %r3519;
	shr.u32 	%r26059, %r3521, 16;
	and.b32  	%r26060, %r26059, 15;
	add.s32 	%r26061, %r26060, 2;
	shf.r.wrap.b32 	%r26062, %r26058, %r26058, %r26061;
	add.s32 	%r56399, %r26062, %r56397;
	bra.uni 	$L__BB0_2899;
$L__BB0_2895:
	setp.eq.s16 	%p1242, %rs827, 2;
	@%p1242 bra 	$L__BB0_2897;
	and.b32  	%r26050, %r3521, 15;
	add.s32 	%r26051, %r26050, 2;
	shf.r.wrap.b32 	%r26052, %r3519, %r3519, %r26051;
	xor.b32  	%r56399, %r26052, %r56397;
	bra.uni 	$L__BB0_2899;
$L__BB0_2897:
	not.b32 	%r26053, %r3519;
	shr.u32 	%r26054, %r3521, 8;
	and.b32  	%r26055, %r26054, 15;
	add.s32 	%r26056, %r26055, 2;
	shf.r.wrap.b32 	%r26057, %r26053, %r26053, %r26056;
	and.b32  	%r56399, %r26057, %r56397;
	bra.uni 	$L__BB0_2899;
$L__BB0_2898:
	add.s32 	%r26063, %r3522, 2;
	shf.r.wrap.b32 	%r26064, %r3519, %r3519, %r26063;
	xor.b32  	%r56399, %r26064, %r56397;
$L__BB0_2899:
	add.s32 	%r26065, %r3529, %r56399;
	xor.b32  	%r3535, %r3519, %r26065;
	shr.u32 	%r26066, %r3519, 8;
	and.b32  	%r26067, %r26066, 31;
	mov.b32 	%r26068, 1;
	shl.b32 	%r26069, %r26068, %r26067;
	not.b32 	%r26070, %r26069;
	and.b32  	%r26071, %r3197, %r26070;
	or.b32  	%r26072, %r26069, %r3197;
	xor.b32  	%r26073, %r26069, %r3197;
	st.local.v4.u32 	[%rd8], {%r3197, %r26071, %r26072, %r26073};
	shl.b32 	%r26074, %r3519, 2;
	cvt.u64.u32 	%rd538, %r26074;
	and.b64  	%rd539, %rd538, 12;
	add.s64 	%rd540, %rd8, %rd539;
	ld.local.u32 	%r3536, [%rd540];
	shr.u32 	%r26075, %r3535, 4;
	xor.b32  	%r3537, %r26075, %r3535;
	shr.u32 	%r26076, %r3537, 24;
	and.b32  	%r3538, %r26076, 15;
	shf.r.wrap.b32 	%r26077, %r3535, %r3535, %r3538;
	xor.b32  	%r3539, %r26077, %r3523;
	shr.u32 	%r26078, %r3539, 16;
	xor.b32  	%r26079, %r26078, %r3539;
	shr.u32 	%r26080, %r26079, 12;
	shr.u32 	%r26081, %r26079, 4;
	shr.u32 	%r26082, %r26079, 8;
	xor.b32  	%r26083, %r26081, %r26080;
	xor.b32  	%r26084, %r26083, %r26082;
	xor.b32  	%r26085, %r26084, %r26079;
	shr.u32 	%r26086, %r26085, 2;
	xor.b32  	%r26087, %r26086, %r26085;
	cvt.u16.u32 	%rs830, %r26087;
	and.b16  	%rs829, %rs830, 3;
	setp.gt.s16 	%p1244, %rs829, 1;
	@%p1244 bra 	$L__BB0_2902;
	setp.eq.s16 	%p1246, %rs829, 0;
	@%p1246 bra 	$L__BB0_2905;
	not.b32 	%r26102, %r3535;
	shr.u32 	%r26103, %r3537, 16;
	and.b32  	%r26104, %r26103, 15;
	add.s32 	%r26105, %r26104, 1;
	shr.u32 	%r26106, %r26102, %r26105;
	xor.b32  	%r26107, %r26104, 31;
	shl.b32 	%r26108, %r26102, %r26107;
	or.b32  	%r26109, %r26106, %r26108;
	add.s32 	%r56400, %r26109, %r56398;
	bra.uni 	$L__BB0_2906;
$L__BB0_2902:
	setp.eq.s16 	%p1245, %rs829, 2;
	@%p1245 bra 	$L__BB0_2904;
	and.b32  	%r26088, %r3537, 15;
	add.s32 	%r26089, %r26088, 1;
	shr.u32 	%r26090, %r3535, %r26089;
	xor.b32  	%r26091, %r26088, 31;
	shl.b32 	%r26092, %r3535, %r26091;
	or.b32  	%r26093, %r26090, %r26092;
	xor.b32  	%r56400, %r26093, %r56398;
	bra.uni 	$L__BB0_2906;
$L__BB0_2904:
	not.b32 	%r26094, %r3535;
	shr.u32 	%r26095, %r3537, 8;
	and.b32  	%r26096, %r26095, 15;
	add.s32 	%r26097, %r26096, 1;
	shr.u32 	%r26098, %r26094, %r26097;
	xor.b32  	%r26099, %r26096, 31;
	shl.b32 	%r26100, %r26094, %r26099;
	or.b32  	%r26101, %r26098, %r26100;
	and.b32  	%r56400, %r26101, %r56398;
	bra.uni 	$L__BB0_2906;
$L__BB0_2905:
	add.s32 	%r26110, %r3538, 1;
	shr.u32 	%r26111, %r3535, %r26110;
	xor.b32  	%r26112, %r3538, 31;
	shl.b32 	%r26113, %r3535, %r26112;
	or.b32  	%r26114, %r26111, %r26113;
	xor.b32  	%r56400, %r26114, %r56398;
$L__BB0_2906:
	xor.b32  	%r3545, %r56400, %r3539;
	shr.u32 	%r26115, %r3545, 16;
	xor.b32  	%r26116, %r26115, %r3545;
	shr.u32 	%r26117, %r26116, 12;
	shr.u32 	%r26118, %r26116, 4;
	shr.u32 	%r26119, %r26116, 8;
	xor.b32  	%r26120, %r26118, %r26117;
	xor.b32  	%r26121, %r26120, %r26119;
	xor.b32  	%r26122, %r26121, %r26116;
	shr.u32 	%r26123, %r26122, 2;
	xor.b32  	%r26124, %r26123, %r26122;
	cvt.u16.u32 	%rs832, %r26124;
	and.b16  	%rs831, %rs832, 3;
	setp.gt.s16 	%p1247, %rs831, 1;
	@%p1247 bra 	$L__BB0_2909;
	setp.eq.s16 	%p1249, %rs831, 0;
	@%p1249 bra 	$L__BB0_2912;
	not.b32 	%r26133, %r3535;
	shr.u32 	%r26134, %r3537, 16;
	and.b32  	%r26135, %r26134, 15;
	add.s32 	%r26136, %r26135, 2;
	shf.r.wrap.b32 	%r26137, %r26133, %r26133, %r26136;
	add.s32 	%r56401, %r26137, %r56399;
	bra.uni 	$L__BB0_2913;
$L__BB0_2909:
	setp.eq.s16 	%p1248, %rs831, 2;
	@%p1248 bra 	$L__BB0_2911;
	and.b32  	%r26125, %r3537, 15;
	add.s32 	%r26126, %r26125, 2;
	shf.r.wrap.b32 	%r26127, %r3535, %r3535, %r26126;
	xor.b32  	%r56401, %r26127, %r56399;
	bra.uni 	$L__BB0_2913;
$L__BB0_2911:
	not.b32 	%r26128, %r3535;
	shr.u32 	%r26129, %r3537, 8;
	and.b32  	%r26130, %r26129, 15;
	add.s32 	%r26131, %r26130, 2;
	shf.r.wrap.b32 	%r26132, %r26128, %r26128, %r26131;
	and.b32  	%r56401, %r26132, %r56399;
	bra.uni 	$L__BB0_2913;
$L__BB0_2912:
	add.s32 	%r26138, %r3538, 2;
	shf.r.wrap.b32 	%r26139, %r3535, %r3535, %r26138;
	xor.b32  	%r56401, %r26139, %r56399;
$L__BB0_2913:
	add.s32 	%r26140, %r3545, %r56401;
	xor.b32  	%r3551, %r3535, %r26140;
	shr.u32 	%r26141, %r3535, 8;
	and.b32  	%r26142, %r26141, 31;
	mov.b32 	%r26143, 1;
	shl.b32 	%r26144, %r26143, %r26142;
	not.b32 	%r26145, %r26144;
	and.b32  	%r26146, %r3350, %r26145;
	or.b32  	%r26147, %r26144, %r3350;
	xor.b32  	%r26148, %r26144, %r3350;
	st.local.v4.u32 	[%rd7], {%r3350, %r26146, %r26147, %r26148};
	shl.b32 	%r26149, %r3535, 2;
	cvt.u64.u32 	%rd541, %r26149;
	and.b64  	%rd542, %rd541, 12;
	add.s64 	%rd543, %rd7, %rd542;
	ld.local.u32 	%r26150, [%rd543];
	xor.b32  	%r26151, %r26150, %r3536;
	and.b32  	%r26152, %r3503, %r26151;
	xor.b32  	%r3552, %r26152, %r3536;
	shr.u32 	%r26153, %r3551, 4;
	xor.b32  	%r3553, %r26153, %r3551;
	shr.u32 	%r26154, %r3553, 24;
	and.b32  	%r3554, %r26154, 15;
	shf.r.wrap.b32 	%r26155, %r3551, %r3551, %r3554;
	xor.b32  	%r3555, %r26155, %r3539;
	shr.u32 	%r26156, %r3555, 16;
	xor.b32  	%r26157, %r26156, %r3555;
	shr.u32 	%r26158, %r26157, 12;
	shr.u32 	%r26159, %r26157, 4;
	shr.u32 	%r26160, %r26157, 8;
	xor.b32  	%r26161, %r26159, %r26158;
	xor.b32  	%r26162, %r26161, %r26160;
	xor.b32  	%r26163, %r26162, %r26157;
	shr.u32 	%r26164, %r26163, 2;
	xor.b32  	%r26165, %r26164, %r26163;
	cvt.u16.u32 	%rs834, %r26165;
	and.b16  	%rs833, %rs834, 3;
	setp.gt.s16 	%p1250, %rs833, 1;
	@%p1250 bra 	$L__BB0_2916;
	setp.eq.s16 	%p1252, %rs833, 0;
	@%p1252 bra 	$L__BB0_2919;
	not.b32 	%r26180, %r3551;
	shr.u32 	%r26181, %r3553, 16;
	and.b32  	%r26182, %r26181, 15;
	add.s32 	%r26183, %r26182, 1;
	shr.u32 	%r26184, %r26180, %r26183;
	xor.b32  	%r26185, %r26182, 31;
	shl.b32 	%r26186, %r26180, %r26185;
	or.b32  	%r26187, %r26184, %r26186;
	add.s32 	%r56402, %r26187, %r56400;
	bra.uni 	$L__BB0_2920;
$L__BB0_2916:
	setp.eq.s16 	%p1251, %rs833, 2;
	@%p1251 bra 	$L__BB0_2918;
	and.b32  	%r26166, %r3553, 15;
	add.s32 	%r26167, %r26166, 1;
	shr.u32 	%r26168, %r3551, %r26167;
	xor.b32  	%r26169, %r26166, 31;
	shl.b32 	%r26170, %r3551, %r26169;
	or.b32  	%r26171, %r26168, %r26170;
	xor.b32  	%r56402, %r26171, %r56400;
	bra.uni 	$L__BB0_2920;
$L__BB0_2918:
	not.b32 	%r26172, %r3551;
	shr.u32 	%r26173, %r3553, 8;
	and.b32  	%r26174, %r26173, 15;
	add.s32 	%r26175, %r26174, 1;
	shr.u32 	%r26176, %r26172, %r26175;
	xor.b32  	%r26177, %r26174, 31;
	shl.b32 	%r26178, %r26172, %r26177;
	or.b32  	%r26179, %r26176, %r26178;
	and.b32  	%r56402, %r26179, %r56400;
	bra.uni 	$L__BB0_2920;
$L__BB0_2919:
	add.s32 	%r26188, %r3554, 1;
	shr.u32 	%r26189, %r3551, %r26188;
	xor.b32  	%r26190, %r3554, 31;
	shl.b32 	%r26191, %r3551, %r26190;
	or.b32  	%r26192, %r26189, %r26191;
	xor.b32  	%r56402, %r26192, %r56400;
$L__BB0_2920:
	xor.b32  	%r3561, %r56402, %r3555;
	shr.u32 	%r26193, %r3561, 16;
	xor.b32  	%r26194, %r26193, %r3561;
	shr.u32 	%r26195, %r26194, 12;
	shr.u32 	%r26196, %r26194, 4;
	shr.u32 	%r26197, %r26194, 8;
	xor.b32  	%r26198, %r26196, %r26195;
	xor.b32  	%r26199, %r26198, %r26197;
	xor.b32  	%r26200, %r26199, %r26194;
	shr.u32 	%r26201, %r26200, 2;
	xor.b32  	%r26202, %r26201, %r26200;
	cvt.u16.u32 	%rs836, %r26202;
	and.b16  	%rs835, %rs836, 3;
	setp.gt.s16 	%p1253, %rs835, 1;
	@%p1253 bra 	$L__BB0_2923;
	setp.eq.s16 	%p1255, %rs835, 0;
	@%p1255 bra 	$L__BB0_2926;
	not.b32 	%r26211, %r3551;
	shr.u32 	%r26212, %r3553, 16;
	and.b32  	%r26213, %r26212, 15;
	add.s32 	%r26214, %r26213, 2;
	shf.r.wrap.b32 	%r26215, %r26211, %r26211, %r26214;
	add.s32 	%r56403, %r26215, %r56401;
	bra.uni 	$L__BB0_2927;
$L__BB0_2923:
	setp.eq.s16 	%p1254, %rs835, 2;
	@%p1254 bra 	$L__BB0_2925;
	and.b32  	%r26203, %r3553, 15;
	add.s32 	%r26204, %r26203, 2;
	shf.r.wrap.b32 	%r26205, %r3551, %r3551, %r26204;
	xor.b32  	%r56403, %r26205, %r56401;
	bra.uni 	$L__BB0_2927;
$L__BB0_2925:
	not.b32 	%r26206, %r3551;
	shr.u32 	%r26207, %r3553, 8;
	and.b32  	%r26208, %r26207, 15;
	add.s32 	%r26209, %r26208, 2;
	shf.r.wrap.b32 	%r26210, %r26206, %r26206, %r26209;
	and.b32  	%r56403, %r26210, %r56401;
	bra.uni 	$L__BB0_2927;
$L__BB0_2926:
	add.s32 	%r26216, %r3554, 2;
	shf.r.wrap.b32 	%r26217, %r3551, %r3551, %r26216;
	xor.b32  	%r56403, %r26217, %r56401;
$L__BB0_2927:
	add.s32 	%r26218, %r3561, %r56403;
	xor.b32  	%r3567, %r3551, %r26218;
	shr.u32 	%r26219, %r3551, 8;
	and.b32  	%r26220, %r26219, 31;
	mov.b32 	%r26221, 1;
	shl.b32 	%r26222, %r26221, %r26220;
	not.b32 	%r26223, %r26222;
	and.b32  	%r26224, %r3503, %r26223;
	or.b32  	%r26225, %r26222, %r3503;
	xor.b32  	%r26226, %r26222, %r3503;
	st.local.v4.u32 	[%rd6], {%r3503, %r26224, %r26225, %r26226};
	shl.b32 	%r26227, %r3551, 2;
	cvt.u64.u32 	%rd544, %r26227;
	and.b64  	%rd545, %rd544, 12;
	add.s64 	%rd546, %rd6, %rd545;
	ld.local.u32 	%r26228, [%rd546];
	shf.l.wrap.b32 	%r26229, %r26228, %r26228, 26;
	shf.l.wrap.b32 	%r26230, %r26228, %r26228, 21;
	xor.b32  	%r26231, %r26229, %r26230;
	shf.l.wrap.b32 	%r26232, %r26228, %r26228, 7;
	xor.b32  	%r26233, %r26231, %r26232;
	add.s32 	%r26234, %r3520, %r2728;
	add.s32 	%r26235, %r26234, %r3044;
	add.s32 	%r26236, %r26235, %r3552;
	add.s32 	%r3572, %r26236, %r26233;
	shr.u32 	%r26237, %r3567, 4;
	xor.b32  	%r3573, %r26237, %r3567;
	shr.u32 	%r26238, %r3573, 24;
	and.b32  	%r3574, %r26238, 15;
	shf.r.wrap.b32 	%r26239, %r3567, %r3567, %r3574;
	xor.b32  	%r3575, %r26239, %r3555;
	shr.u32 	%r26240, %r3575, 16;
	xor.b32  	%r26241, %r26240, %r3575;
	shr.u32 	%r26242, %r26241, 12;
	shr.u32 	%r26243, %r26241, 4;
	shr.u32 	%r26244, %r26241, 8;
	xor.b32  	%r26245, %r26243, %r26242;
	xor.b32  	%r26246, %r26245, %r26244;
	xor.b32  	%r26247, %r26246, %r26241;
	shr.u32 	%r26248, %r26247, 2;
	xor.b32  	%r26249, %r26248, %r26247;
	cvt.u16.u32 	%rs838, %r26249;
	and.b16  	%rs837, %rs838, 3;
	setp.gt.s16 	%p1256, %rs837, 1;
	@%p1256 bra 	$L__BB0_2930;
	setp.eq.s16 	%p1258, %rs837, 0;
	@%p1258 bra 	$L__BB0_2933;
	not.b32 	%r26264, %r3567;
	shr.u32 	%r26265, %r3573, 16;
	and.b32  	%r26266, %r26265, 15;
	add.s32 	%r26267, %r26266, 1;
	shr.u32 	%r26268, %r26264, %r26267;
	xor.b32  	%r26269, %r26266, 31;
	shl.b32 	%r26270, %r26264, %r26269;
	or.b32  	%r26271, %r26268, %r26270;
	add.s32 	%r56404, %r26271, %r56402;
	bra.uni 	$L__BB0_2934;
$L__BB0_2930:
	setp.eq.s16 	%p1257, %rs837, 2;
	@%p1257 bra 	$L__BB0_2932;
	and.b32  	%r26250, %r3573, 15;
	add.s32 	%r26251, %r26250, 1;
	shr.u32 	%r26252, %r3567, %r26251;
	xor.b32  	%r26253, %r26250, 31;
	shl.b32 	%r26254, %r3567, %r26253;
	or.b32  	%r26255, %r26252, %r26254;
	xor.b32  	%r56404, %r26255, %r56402;
	bra.uni 	$L__BB0_2934;
$L__BB0_2932:
	not.b32 	%r26256, %r3567;
	shr.u32 	%r26257, %r3573, 8;
	and.b32  	%r26258, %r26257, 15;
	add.s32 	%r26259, %r26258, 1;
	shr.u32 	%r26260, %r26256, %r26259;
	xor.b32  	%r26261, %r26258, 31;
	shl.b32 	%r26262, %r26256, %r26261;
	or.b32  	%r26263, %r26260, %r26262;
	and.b32  	%r56404, %r26263, %r56402;
	bra.uni 	$L__BB0_2934;
$L__BB0_2933:
	add.s32 	%r26272, %r3574, 1;
	shr.u32 	%r26273, %r3567, %r26272;
	xor.b32  	%r26274, %r3574, 31;
	shl.b32 	%r26275, %r3567, %r26274;
	or.b32  	%r26276, %r26273, %r26275;
	xor.b32  	%r56404, %r26276, %r56402;
$L__BB0_2934:
	xor.b32  	%r3581, %r56404, %r3575;
	shr.u32 	%r26277, %r3581, 16;
	xor.b32  	%r26278, %r26277, %r3581;
	shr.u32 	%r26279, %r26278, 12;
	shr.u32 	%r26280, %r26278, 4;
	shr.u32 	%r26281, %r26278, 8;
	xor.b32  	%r26282, %r26280, %r26279;
	xor.b32  	%r26283, %r26282, %r26281;
	xor.b32  	%r26284, %r26283, %r26278;
	shr.u32 	%r26285, %r26284, 2;
	xor.b32  	%r26286, %r26285, %r26284;
	cvt.u16.u32 	%rs840, %r26286;
	and.b16  	%rs839, %rs840, 3;
	setp.gt.s16 	%p1259, %rs839, 1;
	@%p1259 bra 	$L__BB0_2937;
	setp.eq.s16 	%p1261, %rs839, 0;
	@%p1261 bra 	$L__BB0_2940;
	not.b32 	%r26295, %r3567;
	shr.u32 	%r26296, %r3573, 16;
	and.b32  	%r26297, %r26296, 15;
	add.s32 	%r26298, %r26297, 2;
	shf.r.wrap.b32 	%r26299, %r26295, %r26295, %r26298;
	add.s32 	%r56405, %r26299, %r56403;
	bra.uni 	$L__BB0_2941;
$L__BB0_2937:
	setp.eq.s16 	%p1260, %rs839, 2;
	@%p1260 bra 	$L__BB0_2939;
	and.b32  	%r26287, %r3573, 15;
	add.s32 	%r26288, %r26287, 2;
	shf.r.wrap.b32 	%r26289, %r3567, %r3567, %r26288;
	xor.b32  	%r56405, %r26289, %r56403;
	bra.uni 	$L__BB0_2941;
$L__BB0_2939:
	not.b32 	%r26290, %r3567;
	shr.u32 	%r26291, %r3573, 8;
	and.b32  	%r26292, %r26291, 15;
	add.s32 	%r26293, %r26292, 2;
	shf.r.wrap.b32 	%r26294, %r26290, %r26290, %r26293;
	and.b32  	%r56405, %r26294, %r56403;
	bra.uni 	$L__BB0_2941;
$L__BB0_2940:
	add.s32 	%r26300, %r3574, 2;
	shf.r.wrap.b32 	%r26301, %r3567, %r3567, %r26300;
	xor.b32  	%r56405, %r26301, %r56403;
$L__BB0_2941:
	add.s32 	%r26302, %r3581, %r56405;
	xor.b32  	%r3587, %r3567, %r26302;
	shr.u32 	%r26303, %r3567, 8;
	and.b32  	%r26304, %r26303, 31;
	mov.b32 	%r26305, 1;
	shl.b32 	%r26306, %r26305, %r26304;
	not.b32 	%r26307, %r26306;
	and.b32  	%r26308, %r3196, %r26307;
	or.b32  	%r26309, %r26306, %r3196;
	xor.b32  	%r26310, %r26306, %r3196;
	st.local.v4.u32 	[%rd5], {%r3196, %r26308, %r26309, %r26310};
	shl.b32 	%r26311, %r3567, 2;
	cvt.u64.u32 	%rd547, %r26311;
	and.b64  	%rd548, %rd547, 12;
	add.s64 	%rd549, %rd5, %rd548;
	ld.local.u32 	%r3588, [%rd549];
	shr.u32 	%r26312, %r3587, 4;
	xor.b32  	%r3589, %r26312, %r3587;
	shr.u32 	%r26313, %r3589, 24;
	and.b32  	%r3590, %r26313, 15;
	shf.r.wrap.b32 	%r26314, %r3587, %r3587, %r3590;
	xor.b32  	%r3591, %r26314, %r3575;
	shr.u32 	%r26315, %r3591, 16;
	xor.b32  	%r26316, %r26315, %r3591;
	shr.u32 	%r26317, %r26316, 12;
	shr.u32 	%r26318, %r26316, 4;
	shr.u32 	%r26319, %r26316, 8;
	xor.b32  	%r26320, %r26318, %r26317;
	xor.b32  	%r26321, %r26320, %r26319;
	xor.b32  	%r26322, %r26321, %r26316;
	shr.u32 	%r26323, %r26322, 2;
	xor.b32  	%r26324, %r26323, %r26322;
	cvt.u16.u32 	%rs842, %r26324;
	and.b16  	%rs841, %rs842, 3;
	setp.gt.s16 	%p1262, %rs841, 1;
	@%p1262 bra 	$L__BB0_2944;
	setp.eq.s16 	%p1264, %rs841, 0;
	@%p1264 bra 	$L__BB0_2947;
	not.b32 	%r26339, %r3587;
	shr.u32 	%r26340, %r3589, 16;
	and.b32  	%r26341, %r26340, 15;
	add.s32 	%r26342, %r26341, 1;
	shr.u32 	%r26343, %r26339, %r26342;
	xor.b32  	%r26344, %r26341, 31;
	shl.b32 	%r26345, %r26339, %r26344;
	or.b32  	%r26346, %r26343, %r26345;
	add.s32 	%r56406, %r26346, %r56404;
	bra.uni 	$L__BB0_2948;
$L__BB0_2944:
	setp.eq.s16 	%p1263, %rs841, 2;
	@%p1263 bra 	$L__BB0_2946;
	and.b32  	%r26325, %r3589, 15;
	add.s32 	%r26326, %r26325, 1;
	shr.u32 	%r26327, %r3587, %r26326;
	xor.b32  	%r26328, %r26325, 31;
	shl.b32 	%r26329, %r3587, %r26328;
	or.b32  	%r26330, %r26327, %r26329;
	xor.b32  	%r56406, %r26330, %r56404;
	bra.uni 	$L__BB0_2948;
$L__BB0_2946:
	not.b32 	%r26331, %r3587;
	shr.u32 	%r26332, %r3589, 8;
	and.b32  	%r26333, %r26332, 15;
	add.s32 	%r26334, %r26333, 1;
	shr.u32 	%r26335, %r26331, %r26334;
	xor.b32  	%r26336, %r26333, 31;
	shl.b32 	%r26337, %r26331, %r26336;
	or.b32  	%r26338, %r26335, %r26337;
	and.b32  	%r56406, %r26338, %r56404;
	bra.uni 	$L__BB0_2948;
$L__BB0_2947:
	add.s32 	%r26347, %r3590, 1;
	shr.u32 	%r26348, %r3587, %r26347;
	xor.b32  	%r26349, %r3590, 31;
	shl.b32 	%r26350, %r3587, %r26349;
	or.b32  	%r26351, %r26348, %r26350;
	xor.b32  	%r56406, %r26351, %r56404;
$L__BB0_2948:
	xor.b32  	%r3597, %r56406, %r3591;
	shr.u32 	%r26352, %r3597, 16;
	xor.b32  	%r26353, %r26352, %r3597;
	shr.u32 	%r26354, %r26353, 12;
	shr.u32 	%r26355, %r26353, 4;
	shr.u32 	%r26356, %r26353, 8;
	xor.b32  	%r26357, %r26355, %r26354;
	xor.b32  	%r26358, %r26357, %r26356;
	xor.b32  	%r26359, %r26358, %r26353;
	shr.u32 	%r26360, %r26359, 2;
	xor.b32  	%r26361, %r26360, %r26359;
	cvt.u16.u32 	%rs844, %r26361;
	and.b16  	%rs843, %rs844, 3;
	setp.gt.s16 	%p1265, %rs843, 1;
	@%p1265 bra 	$L__BB0_2951;
	setp.eq.s16 	%p1267, %rs843, 0;
	@%p1267 bra 	$L__BB0_2954;
	not.b32 	%r26370, %r3587;
	shr.u32 	%r26371, %r3589, 16;
	and.b32  	%r26372, %r26371, 15;
	add.s32 	%r26373, %r26372, 2;
	shf.r.wrap.b32 	%r26374, %r26370, %r26370, %r26373;
	add.s32 	%r56407, %r26374, %r56405;
	bra.uni 	$L__BB0_2955;
$L__BB0_2951:
	setp.eq.s16 	%p1266, %rs843, 2;
	@%p1266 bra 	$L__BB0_2953;
	and.b32  	%r26362, %r3589, 15;
	add.s32 	%r26363, %r26362, 2;
	shf.r.wrap.b32 	%r26364, %r3587, %r3587, %r26363;
	xor.b32  	%r56407, %r26364, %r56405;
	bra.uni 	$L__BB0_2955;
$L__BB0_2953:
	not.b32 	%r26365, %r3587;
	shr.u32 	%r26366, %r3589, 8;
	and.b32  	%r26367, %r26366, 15;
	add.s32 	%r26368, %r26367, 2;
	shf.r.wrap.b32 	%r26369, %r26365, %r26365, %r26368;
	and.b32  	%r56407, %r26369, %r56405;
	bra.uni 	$L__BB0_2955;
$L__BB0_2954:
	add.s32 	%r26375, %r3590, 2;
	shf.r.wrap.b32 	%r26376, %r3587, %r3587, %r26375;
	xor.b32  	%r56407, %r26376, %r56405;
$L__BB0_2955:
	add.s32 	%r26377, %r3597, %r56407;
	xor.b32  	%r3603, %r3587, %r26377;
	shr.u32 	%r26378, %r3587, 8;
	and.b32  	%r26379, %r26378, 31;
	mov.b32 	%r26380, 1;
	shl.b32 	%r26381, %r26380, %r26379;
	not.b32 	%r26382, %r26381;
	and.b32  	%r26383, %r3349, %r26382;
	or.b32  	%r26384, %r26381, %r3349;
	xor.b32  	%r26385, %r26381, %r3349;
	st.local.v4.u32 	[%rd4], {%r3349, %r26383, %r26384, %r26385};
	shl.b32 	%r26386, %r3587, 2;
	cvt.u64.u32 	%rd550, %r26386;
	and.b64  	%rd551, %rd550, 12;
	add.s64 	%rd552, %rd4, %rd551;
	ld.local.u32 	%r3604, [%rd552];
	shr.u32 	%r26387, %r3603, 4;
	xor.b32  	%r3605, %r26387, %r3603;
	shr.u32 	%r26388, %r3605, 24;
	and.b32  	%r3606, %r26388, 15;
	shf.r.wrap.b32 	%r26389, %r3603, %r3603, %r3606;
	xor.b32  	%r3607, %r26389, %r3591;
	shr.u32 	%r26390, %r3607, 16;
	xor.b32  	%r26391, %r26390, %r3607;
	shr.u32 	%r26392, %r26391, 12;
	shr.u32 	%r26393, %r26391, 4;
	shr.u32 	%r26394, %r26391, 8;
	xor.b32  	%r26395, %r26393, %r26392;
	xor.b32  	%r26396, %r26395, %r26394;
	xor.b32  	%r26397, %r26396, %r26391;
	shr.u32 	%r26398, %r26397, 2;
	xor.b32  	%r26399, %r26398, %r26397;
	cvt.u16.u32 	%rs846, %r26399;
	and.b16  	%rs845, %rs846, 3;
	setp.gt.s16 	%p1268, %rs845, 1;
	@%p1268 bra 	$L__BB0_2958;
	setp.eq.s16 	%p1270, %rs845, 0;
	@%p1270 bra 	$L__BB0_2961;
	not.b32 	%r26414, %r3603;
	shr.u32 	%r26415, %r3605, 16;
	and.b32  	%r26416, %r26415, 15;
	add.s32 	%r26417, %r26416, 1;
	shr.u32 	%r26418, %r26414, %r26417;
	xor.b32  	%r26419, %r26416, 31;
	shl.b32 	%r26420, %r26414, %r26419;
	or.b32  	%r26421, %r26418, %r26420;
	add.s32 	%r56408, %r26421, %r56406;
	bra.uni 	$L__BB0_2962;
$L__BB0_2958:
	setp.eq.s16 	%p1269, %rs845, 2;
	@%p1269 bra 	$L__BB0_2960;
	and.b32  	%r26400, %r3605, 15;
	add.s32 	%r26401, %r26400, 1;
	shr.u32 	%r26402, %r3603, %r26401;
	xor.b32  	%r26403, %r26400, 31;
	shl.b32 	%r26404, %r3603, %r26403;
	or.b32  	%r26405, %r26402, %r26404;
	xor.b32  	%r56408, %r26405, %r56406;
	bra.uni 	$L__BB0_2962;
$L__BB0_2960:
	not.b32 	%r26406, %r3603;
	shr.u32 	%r26407, %r3605, 8;
	and.b32  	%r26408, %r26407, 15;
	add.s32 	%r26409, %r26408, 1;
	shr.u32 	%r26410, %r26406, %r26409;
	xor.b32  	%r26411, %r26408, 31;
	shl.b32 	%r26412, %r26406, %r26411;
	or.b32  	%r26413, %r26410, %r26412;
	and.b32  	%r56408, %r26413, %r56406;
	bra.uni 	$L__BB0_2962;
$L__BB0_2961:
	add.s32 	%r26422, %r3606, 1;
	shr.u32 	%r26423, %r3603, %r26422;
	xor.b32  	%r26424, %r3606, 31;
	shl.b32 	%r26425, %r3603, %r26424;
	or.b32  	%r26426, %r26423, %r26425;
	xor.b32  	%r56408, %r26426, %r56406;
$L__BB0_2962:
	xor.b32  	%r3613, %r56408, %r3607;
	shr.u32 	%r26427, %r3613, 16;
	xor.b32  	%r26428, %r26427, %r3613;
	shr.u32 	%r26429, %r26428, 12;
	shr.u32 	%r26430, %r26428, 4;
	shr.u32 	%r26431, %r26428, 8;
	xor.b32  	%r26432, %r26430, %r26429;
	xor.b32  	%r26433, %r26432, %r26431;
	xor.b32  	%r26434, %r26433, %r26428;
	shr.u32 	%r26435, %r26434, 2;
	xor.b32  	%r26436, %r26435, %r26434;
	cvt.u16.u32 	%rs848, %r26436;
	and.b16  	%rs847, %rs848, 3;
	setp.gt.s16 	%p1271, %rs847, 1;
	@%p1271 bra 	$L__BB0_2965;
	setp.eq.s16 	%p1273, %rs847, 0;
	@%p1273 bra 	$L__BB0_2968;
	not.b32 	%r26445, %r3603;
	shr.u32 	%r26446, %r3605, 16;
	and.b32  	%r26447, %r26446, 15;
	add.s32 	%r26448, %r26447, 2;
	shf.r.wrap.b32 	%r26449, %r26445, %r26445, %r26448;
	add.s32 	%r56409, %r26449, %r56407;
	bra.uni 	$L__BB0_2969;
$L__BB0_2965:
	setp.eq.s16 	%p1272, %rs847, 2;
	@%p1272 bra 	$L__BB0_2967;
	and.b32  	%r26437, %r3605, 15;
	add.s32 	%r26438, %r26437, 2;
	shf.r.wrap.b32 	%r26439, %r3603, %r3603, %r26438;
	xor.b32  	%r56409, %r26439, %r56407;
	bra.uni 	$L__BB0_2969;
$L__BB0_2967:
	not.b32 	%r26440, %r3603;
	shr.u32 	%r26441, %r3605, 8;
	and.b32  	%r26442, %r26441, 15;
	add.s32 	%r26443, %r26442, 2;
	shf.r.wrap.b32 	%r26444, %r26440, %r26440, %r26443;
	and.b32  	%r56409, %r26444, %r56407;
	bra.uni 	$L__BB0_2969;
$L__BB0_2968:
	add.s32 	%r26450, %r3606, 2;
	shf.r.wrap.b32 	%r26451, %r3603, %r3603, %r26450;
	xor.b32  	%r56409, %r26451, %r56407;
$L__BB0_2969:
	add.s32 	%r26452, %r3613, %r56409;
	xor.b32  	%r3619, %r3603, %r26452;
	shr.u32 	%r26453, %r3603, 8;
	and.b32  	%r26454, %r26453, 31;
	mov.b32 	%r26455, 1;
	shl.b32 	%r26456, %r26455, %r26454;
	not.b32 	%r26457, %r26456;
	and.b32  	%r26458, %r3502, %r26457;
	or.b32  	%r26459, %r26456, %r3502;
	xor.b32  	%r26460, %r26456, %r3502;
	st.local.v4.u32 	[%rd3], {%r3502, %r26458, %r26459, %r26460};
	shl.b32 	%r26461, %r3603, 2;
	cvt.u64.u32 	%rd553, %r26461;
	and.b64  	%rd554, %rd553, 12;
	add.s64 	%rd555, %rd3, %rd554;
	ld.local.u32 	%r26462, [%rd555];
	or.b32  	%r26463, %r3604, %r3588;
	and.b32  	%r26464, %r26462, %r26463;
	and.b32  	%r26465, %r3604, %r3588;
	or.b32  	%r3624, %r26464, %r26465;
	shr.u32 	%r26466, %r3619, 4;
	xor.b32  	%r3625, %r26466, %r3619;
	shr.u32 	%r26467, %r3625, 24;
	and.b32  	%r3626, %r26467, 15;
	shf.r.wrap.b32 	%r26468, %r3619, %r3619, %r3626;
	xor.b32  	%r3627, %r26468, %r3607;
	shr.u32 	%r26469, %r3627, 16;
	xor.b32  	%r26470, %r26469, %r3627;
	shr.u32 	%r26471, %r26470, 12;
	shr.u32 	%r26472, %r26470, 4;
	shr.u32 	%r26473, %r26470, 8;
	xor.b32  	%r26474, %r26472, %r26471;
	xor.b32  	%r26475, %r26474, %r26473;
	xor.b32  	%r26476, %r26475, %r26470;
	shr.u32 	%r26477, %r26476, 2;
	xor.b32  	%r26478, %r26477, %r26476;
	cvt.u16.u32 	%rs850, %r26478;
	and.b16  	%rs849, %rs850, 3;
	setp.gt.s16 	%p1274, %rs849, 1;
	@%p1274 bra 	$L__BB0_2972;
	setp.eq.s16 	%p1276, %rs849, 0;
	@%p1276 bra 	$L__BB0_2975;
	not.b32 	%r26493, %r3619;
	shr.u32 	%r26494, %r3625, 16;
	and.b32  	%r26495, %r26494, 15;
	add.s32 	%r26496, %r26495, 1;
	shr.u32 	%r26497, %r26493, %r26496;
	xor.b32  	%r26498, %r26495, 31;
	shl.b32 	%r26499, %r26493, %r26498;
	or.b32  	%r26500, %r26497, %r26499;
	add.s32 	%r56410, %r26500, %r56408;
	bra.uni 	$L__BB0_2976;
$L__BB0_2972:
	setp.eq.s16 	%p1275, %rs849, 2;
	@%p1275 bra 	$L__BB0_2974;
	and.b32  	%r26479, %r3625, 15;
	add.s32 	%r26480, %r26479, 1;
	shr.u32 	%r26481, %r3619, %r26480;
	xor.b32  	%r26482, %r26479, 31;
	shl.b32 	%r26483, %r3619, %r26482;
	or.b32  	%r26484, %r26481, %r26483;
	xor.b32  	%r56410, %r26484, %r56408;
	bra.uni 	$L__BB0_2976;
$L__BB0_2974:
	not.b32 	%r26485, %r3619;
	shr.u32 	%r26486, %r3625, 8;
	and.b32  	%r26487, %r26486, 15;
	add.s32 	%r26488, %r26487, 1;
	shr.u32 	%r26489, %r26485, %r26488;
	xor.b32  	%r26490, %r26487, 31;
	shl.b32 	%r26491, %r26485, %r26490;
	or.b32  	%r26492, %r26489, %r26491;
	and.b32  	%r56410, %r26492, %r56408;
	bra.uni 	$L__BB0_2976;
$L__BB0_2975:
	add.s32 	%r26501, %r3626, 1;
	shr.u32 	%r26502, %r3619, %r26501;
	xor.b32  	%r26503, %r3626, 31;
	shl.b32 	%r26504, %r3619, %r26503;
	or.b32  	%r26505, %r26502, %r26504;
	xor.b32  	%r56410, %r26505, %r56408;
$L__BB0_2976:
	xor.b32  	%r3633, %r56410, %r3627;
	shr.u32 	%r26506, %r3633, 16;
	xor.b32  	%r26507, %r26506, %r3633;
	shr.u32 	%r26508, %r26507, 12;
	shr.u32 	%r26509, %r26507, 4;
	shr.u32 	%r26510, %r26507, 8;
	xor.b32  	%r26511, %r26509, %r26508;
	xor.b32  	%r26512, %r26511, %r26510;
	xor.b32  	%r26513, %r26512, %r26507;
	shr.u32 	%r26514, %r26513, 2;
	xor.b32  	%r26515, %r26514, %r26513;
	cvt.u16.u32 	%rs852, %r26515;
	and.b16  	%rs851, %rs852, 3;
	setp.gt.s16 	%p1277, %rs851, 1;
	@%p1277 bra 	$L__BB0_2979;
	setp.eq.s16 	%p1279, %rs851, 0;
	@%p1279 bra 	$L__BB0_2982;
	not.b32 	%r26524, %r3619;
	shr.u32 	%r26525, %r3625, 16;
	and.b32  	%r26526, %r26525, 15;
	add.s32 	%r26527, %r26526, 2;
	shf.r.wrap.b32 	%r26528, %r26524, %r26524, %r26527;
	add.s32 	%r56411, %r26528, %r56409;
	bra.uni 	$L__BB0_2983;
$L__BB0_2979:
	setp.eq.s16 	%p1278, %rs851, 2;
	@%p1278 bra 	$L__BB0_2981;
	and.b32  	%r26516, %r3625, 15;
	add.s32 	%r26517, %r26516, 2;
	shf.r.wrap.b32 	%r26518, %r3619, %r3619, %r26517;
	xor.b32  	%r56411, %r26518, %r56409;
	bra.uni 	$L__BB0_2983;
$L__BB0_2981:
	not.b32 	%r26519, %r3619;
	shr.u32 	%r26520, %r3625, 8;
	and.b32  	%r26521, %r26520, 15;
	add.s32 	%r26522, %r26521, 2;
	shf.r.wrap.b32 	%r26523, %r26519, %r26519, %r26522;
	and.b32  	%r56411, %r26523, %r56409;
	bra.uni 	$L__BB0_2983;
$L__BB0_2982:
	add.s32 	%r26529, %r3626, 2;
	shf.r.wrap.b32 	%r26530, %r3619, %r3619, %r26529;
	xor.b32  	%r56411, %r26530, %r56409;
$L__BB0_2983:
	add.s32 	%r26531, %r3633, %r56411;
	xor.b32  	%r3639, %r3619, %r26531;
	shr.u32 	%r26532, %r3619, 8;
	and.b32  	%r26533, %r26532, 31;
	mov.b32 	%r26534, 1;
	shl.b32 	%r26535, %r26534, %r26533;
	not.b32 	%r26536, %r26535;
	and.b32  	%r26537, %r3502, %r26536;
	or.b32  	%r26538, %r26535, %r3502;
	xor.b32  	%r26539, %r26535, %r3502;
	st.local.v4.u32 	[%rd2], {%r3502, %r26537, %r26538, %r26539};
	shl.b32 	%r26540, %r3619, 2;
	cvt.u64.u32 	%rd556, %r26540;
	and.b64  	%rd557, %rd556, 12;
	add.s64 	%rd558, %rd2, %rd557;
	ld.local.u32 	%r3640, [%rd558];
	shr.u32 	%r26541, %r3639, 4;
	xor.b32  	%r3641, %r26541, %r3639;
	shr.u32 	%r26542, %r3641, 24;
	and.b32  	%r3642, %r26542, 15;
	shf.r.wrap.b32 	%r26543, %r3639, %r3639, %r3642;
	xor.b32  	%r3643, %r26543, %r3627;
	shr.u32 	%r26544, %r3643, 16;
	xor.b32  	%r26545, %r26544, %r3643;
	shr.u32 	%r26546, %r26545, 12;
	shr.u32 	%r26547, %r26545, 4;
	shr.u32 	%r26548, %r26545, 8;
	xor.b32  	%r26549, %r26547, %r26546;
	xor.b32  	%r26550, %r26549, %r26548;
	xor.b32  	%r26551, %r26550, %r26545;
	shr.u32 	%r26552, %r26551, 2;
	xor.b32  	%r26553, %r26552, %r26551;
	cvt.u16.u32 	%rs854, %r26553;
	and.b16  	%rs853, %rs854, 3;
	setp.gt.s16 	%p1280, %rs853, 1;
	@%p1280 bra 	$L__BB0_2986;
	setp.eq.s16 	%p1282, %rs853, 0;
	@%p1282 bra 	$L__BB0_2989;
	not.b32 	%r26568, %r3639;
	shr.u32 	%r26569, %r3641, 16;
	and.b32  	%r26570, %r26569, 15;
	add.s32 	%r26571, %r26570, 1;
	shr.u32 	%r26572, %r26568, %r26571;
	xor.b32  	%r26573, %r26570, 31;
	shl.b32 	%r26574, %r26568, %r26573;
	or.b32  	%r26575, %r26572, %r26574;
	add.s32 	%r56412, %r26575, %r56410;
	bra.uni 	$L__BB0_2990;
$L__BB0_2986:
	setp.eq.s16 	%p1281, %rs853, 2;
	@%p1281 bra 	$L__BB0_2988;
	and.b32  	%r26554, %r3641, 15;
	add.s32 	%r26555, %r26554, 1;
	shr.u32 	%r26556, %r3639, %r26555;
	xor.b32  	%r26557, %r26554, 31;
	shl.b32 	%r26558, %r3639, %r26557;
	or.b32  	%r26559, %r26556, %r26558;
	xor.b32  	%r56412, %r26559, %r56410;
	bra.uni 	$L__BB0_2990;
$L__BB0_2988:
	not.b32 	%r26560, %r3639;
	shr.u32 	%r26561, %r3641, 8;
	and.b32  	%r26562, %r26561, 15;
	add.s32 	%r26563, %r26562, 1;
	shr.u32 	%r26564, %r26560, %r26563;
	xor.b32  	%r26565, %r26562, 31;
	shl.b32 	%r26566, %r26560, %r26565;
	or.b32  	%r26567, %r26564, %r26566;
	and.b32  	%r56412, %r26567, %r56410;
	bra.uni 	$L__BB0_2990;
$L__BB0_2989:
	add.s32 	%r26576, %r3642, 1;
	shr.u32 	%r26577, %r3639, %r26576;
	xor.b32  	%r26578, %r3642, 31;
	shl.b32 	%r26579, %r3639, %r26578;
	or.b32  	%r26580, %r26577, %r26579;
	xor.b32  	%r56412, %r26580, %r56410;
$L__BB0_2990:
	xor.b32  	%r3649, %r56412, %r3643;
	shr.u32 	%r26581, %r3649, 16;
	xor.b32  	%r26582, %r26581, %r3649;
	shr.u32 	%r26583, %r26582, 12;
	shr.u32 	%r26584, %r26582, 4;
	shr.u32 	%r26585, %r26582, 8;
	xor.b32  	%r26586, %r26584, %r26583;
	xor.b32  	%r26587, %r26586, %r26585;
	xor.b32  	%r26588, %r26587, %r26582;
	shr.u32 	%r26589, %r26588, 2;
	xor.b32  	%r26590, %r26589, %r26588;
	cvt.u16.u32 	%rs856, %r26590;
	and.b16  	%rs855, %rs856, 3;
	setp.gt.s16 	%p1283, %rs855, 1;
	@%p1283 bra 	$L__BB0_2993;
	setp.eq.s16 	%p1285, %rs855, 0;
	@%p1285 bra 	$L__BB0_2996;
	not.b32 	%r26599, %r3639;
	shr.u32 	%r26600, %r3641, 16;
	and.b32  	%r26601, %r26600, 15;
	add.s32 	%r26602, %r26601, 2;
	shf.r.wrap.b32 	%r26603, %r26599, %r26599, %r26602;
	add.s32 	%r56413, %r26603, %r56411;
	bra.uni 	$L__BB0_2997;
$L__BB0_2993:
	setp.eq.s16 	%p1284, %rs855, 2;
	@%p1284 bra 	$L__BB0_2995;
	and.b32  	%r26591, %r3641, 15;
	add.s32 	%r26592, %r26591, 2;
	shf.r.wrap.b32 	%r26593, %r3639, %r3639, %r26592;
	xor.b32  	%r56413, %r26593, %r56411;
	bra.uni 	$L__BB0_2997;
$L__BB0_2995:
	not.b32 	%r26594, %r3639;
	shr.u32 	%r26595, %r3641, 8;
	and.b32  	%r26596, %r26595, 15;
	add.s32 	%r26597, %r26596, 2;
	shf.r.wrap.b32 	%r26598, %r26594, %r26594, %r26597;
	and.b32  	%r56413, %r26598, %r56411;
	bra.uni 	$L__BB0_2997;
$L__BB0_2996:
	add.s32 	%r26604, %r3642, 2;
	shf.r.wrap.b32 	%r26605, %r3639, %r3639, %r26604;
	xor.b32  	%r56413, %r26605, %r56411;
$L__BB0_2997:
	add.s32 	%r26606, %r3649, %r56413;
	shr.u32 	%r26607, %r3639, 8;
	and.b32  	%r26608, %r26607, 31;
	mov.b32 	%r26609, 1;
	shl.b32 	%r26610, %r26609, %r26608;
	not.b32 	%r26611, %r26610;
	and.b32  	%r26612, %r3572, %r26611;
	or.b32  	%r26613, %r26610, %r3572;
	xor.b32  	%r26614, %r26610, %r3572;
	st.local.v4.u32 	[%rd1], {%r3572, %r26612, %r26613, %r26614};
	shl.b32 	%r26615, %r3639, 2;
	cvt.u64.u32 	%rd559, %r26615;
	and.b64  	%rd560, %rd559, 12;
	add.s64 	%rd561, %rd1, %rd560;
	ld.local.u32 	%r26616, [%rd561];
	add.s32 	%r26617, %r3624, %r3572;
	shf.l.wrap.b32 	%r26618, %r3640, %r3640, 10;
	shf.l.wrap.b32 	%r26619, %r3640, %r3640, 19;
	shf.l.wrap.b32 	%r26620, %r3640, %r3640, 30;
	xor.b32  	%r26621, %r26620, %r26619;
	xor.b32  	%r26622, %r26621, %r26618;
	add.s32 	%r3655, %r26617, %r26622;
	add.s32 	%r3656, %r3043, %r26616;
	add.s32 	%r26623, %r3197, %r3196;
	xor.b32  	%r26624, %r26606, %r26623;
	xor.b32  	%r3657, %r26624, %r3639;
	shr.u32 	%r26625, %r3657, 4;
	xor.b32  	%r3658, %r26625, %r3657;
	shr.u32 	%r26626, %r3658, 24;
	and.b32  	%r3659, %r26626, 15;
	shf.r.wrap.b32 	%r26627, %r3657, %r3657, %r3659;
	xor.b32  	%r3660, %r26627, %r3643;
	shr.u32 	%r26628, %r3660, 16;
	xor.b32  	%r26629, %r26628, %r3660;
	shr.u32 	%r26630, %r26629, 12;
	shr.u32 	%r26631, %r26629, 4;
	shr.u32 	%r26632, %r26629, 8;
	xor.b32  	%r26633, %r26631, %r26630;
	xor.b32  	%r26634, %r26633, %r26632;
	xor.b32  	%r26635, %r26634, %r26629;
	shr.u32 	%r26636, %r26635, 2;
	xor.b32  	%r26637, %r26636, %r26635;
	cvt.u16.u32 	%rs858, %r26637;
	and.b16  	%rs857, %rs858, 3;
	setp.gt.s16 	%p1286, %rs857, 1;
	@%p1286 bra 	$L__BB0_3000;
	setp.eq.s16 	%p1288, %rs857, 0;
	@%p1288 bra 	$L__BB0_3003;
	not.b32 	%r26652, %r3657;
	shr.u32 	%r26653, %r3658, 16;
	and.b32  	%r26654, %r26653, 15;
	add.s32 	%r26655, %r26654, 1;
	shr.u32 	%r26656, %r26652, %r26655;
	xor.b32  	%r26657, %r26654, 31;
	shl.b32 	%r26658, %r26652, %r26657;
	or.b32  	%r26659, %r26656, %r26658;
	add.s32 	%r56414, %r26659, %r56412;
	bra.uni 	$L__BB0_3004;
$L__BB0_3000:
	setp.eq.s16 	%p1287, %rs857, 2;
	@%p1287 bra 	$L__BB0_3002;
	and.b32  	%r26638, %r3658, 15;
	add.s32 	%r26639, %r26638, 1;
	shr.u32 	%r26640, %r3657, %r26639;
	xor.b32  	%r26641, %r26638, 31;
	shl.b32 	%r26642, %r3657, %r26641;
	or.b32  	%r26643, %r26640, %r26642;
	xor.b32  	%r56414, %r26643, %r56412;
	bra.uni 	$L__BB0_3004;
$L__BB0_3002:
	not.b32 	%r26644, %r3657;
	shr.u32 	%r26645, %r3658, 8;
	and.b32  	%r26646, %r26645, 15;
	add.s32 	%r26647, %r26646, 1;
	shr.u32 	%r26648, %r26644, %r26647;
	xor.b32  	%r26649, %r26646, 31;
	shl.b32 	%r26650, %r26644, %r26649;
	or.b32  	%r26651, %r26648, %r26650;
	and.b32  	%r56414, %r26651, %r56412;
	bra.uni 	$L__BB0_3004;
$L__BB0_3003:
	add.s32 	%r26660, %r3659, 1;
	shr.u32 	%r26661, %r3657, %r26660;
	xor.b32  	%r26662, %r3659, 31;
	shl.b32 	%r26663, %r3657, %r26662;
	or.b32  	%r26664, %r26661, %r26663;
	xor.b32  	%r56414, %r26664, %r56412;
$L__BB0_3004:
	xor.b32  	%r3666, %r56414, %r3660;
	shr.u32 	%r26665, %r3666, 16;
	xor.b32  	%r26666, %r26665, %r3666;
	shr.u32 	%r26667, %r26666, 12;
	shr.u32 	%r26668, %r26666, 4;
	shr.u32 	%r26669, %r26666, 8;
	xor.b32  	%r26670, %r26668, %r26667;
	xor.b32  	%r26671, %r26670, %r26669;
	xor.b32  	%r26672, %r26671, %r26666;
	shr.u32 	%r26673, %r26672, 2;
	xor.b32  	%r26674, %r26673, %r26672;
	cvt.u16.u32 	%rs860, %r26674;
	and.b16  	%rs859, %rs860, 3;
	setp.gt.s16 	%p1289, %rs859, 1;
	@%p1289 bra 	$L__BB0_3007;
	setp.eq.s16 	%p1291, %rs859, 0;
	@%p1291 bra 	$L__BB0_3010;
	not.b32 	%r26683, %r3657;
	shr.u32 	%r26684, %r3658, 16;
	and.b32  	%r26685, %r26684, 15;
	add.s32 	%r26686, %r26685, 2;
	shf.r.wrap.b32 	%r26687, %r26683, %r26683, %r26686;
	add.s32 	%r56415, %r26687, %r56413;
	bra.uni 	$L__BB0_3011;
$L__BB0_3007:
	setp.eq.s16 	%p1290, %rs859, 2;
	@%p1290 bra 	$L__BB0_3009;
	and.b32  	%r26675, %r3658, 15;
	add.s32 	%r26676, %r26675, 2;
	shf.r.wrap.b32 	%r26677, %r3657, %r3657, %r26676;
	xor.b32  	%r56415, %r26677, %r56413;
	bra.uni 	$L__BB0_3011;
$L__BB0_3009:
	not.b32 	%r26678, %r3657;
	shr.u32 	%r26679, %r3658, 8;
	and.b32  	%r26680, %r26679, 15;
	add.s32 	%r26681, %r26680, 2;
	shf.r.wrap.b32 	%r26682, %r26678, %r26678, %r26681;
	and.b32  	%r56415, %r26682, %r56413;
	bra.uni 	$L__BB0_3011;
$L__BB0_3010:
	add.s32 	%r26688, %r3659, 2;
	shf.r.wrap.b32 	%r26689, %r3657, %r3657, %r26688;
	xor.b32  	%r56415, %r26689, %r56413;
$L__BB0_3011:
	add.s32 	%r26690, %r3666, %r56415;
	xor.b32  	%r3672, %r3657, %r26690;
	ld.const.u32 	%r3673, [hefty_gpu_constantTable+88];
	shr.u32 	%r26691, %r3672, 4;
	xor.b32  	%r3674, %r26691, %r3672;
	shr.u32 	%r26692, %r3674, 24;
	and.b32  	%r3675, %r26692, 15;
	shf.r.wrap.b32 	%r26693, %r3672, %r3672, %r3675;
	xor.b32  	%r3676, %r26693, %r3660;
	shr.u32 	%r26694, %r3676, 16;
	xor.b32  	%r26695, %r26694, %r3676;
	shr.u32 	%r26696, %r26695, 12;
	shr.u32 	%r26697, %r26695, 4;
	shr.u32 	%r26698, %r26695, 8;
	xor.b32  	%r26699, %r26697, %r26696;
	xor.b32  	%r26700, %r26699, %r26698;
	xor.b32  	%r26701, %r26700, %r26695;
	shr.u32 	%r26702, %r26701, 2;
	xor.b32  	%r26703, %r26702, %r26701;
	cvt.u16.u32 	%rs862, %r26703;
	and.b16  	%rs861, %rs862, 3;
	setp.gt.s16 	%p1292, %rs861, 1;
	@%p1292 bra 	$L__BB0_3014;
	setp.eq.s16 	%p1294, %rs861, 0;
	@%p1294 bra 	$L__BB0_3017;
	not.b32 	%r26718, %r3672;
	shr.u32 	%r26719, %r3674, 16;
	and.b32  	%r26720, %r26719, 15;
	add.s32 	%r26721, %r26720, 1;
	shr.u32 	%r26722, %r26718, %r26721;
	xor.b32  	%r26723, %r26720, 31;
	shl.b32 	%r26724, %r26718, %r26723;
	or.b32  	%r26725, %r26722, %r26724;
	add.s32 	%r56416, %r26725, %r56414;
	bra.uni 	$L__BB0_3018;
$L__BB0_3014:
	setp.eq.s16 	%p1293, %rs861, 2;
	@%p1293 bra 	$L__BB0_3016;
	and.b32  	%r26704, %r3674, 15;
	add.s32 	%r26705, %r26704, 1;
	shr.u32 	%r26706, %r3672, %r26705;
	xor.b32  	%r26707, %r26704, 31;
	shl.b32 	%r26708, %r3672, %r26707;
	or.b32  	%r26709, %r26706, %r26708;
	xor.b32  	%r56416, %r26709, %r56414;
	bra.uni 	$L__BB0_3018;
$L__BB0_3016:
	not.b32 	%r26710, %r3672;
	shr.u32 	%r26711, %r3674, 8;
	and.b32  	%r26712, %r26711, 15;
	add.s32 	%r26713, %r26712, 1;
	shr.u32 	%r26714, %r26710, %r26713;
	xor.b32  	%r26715, %r26712, 31;
	shl.b32 	%r26716, %r26710, %r26715;
	or.b32  	%r26717, %r26714, %r26716;
	and.b32  	%r56416, %r26717, %r56414;
	bra.uni 	$L__BB0_3018;
$L__BB0_3017:
	add.s32 	%r26726, %r3675, 1;
	shr.u32 	%r26727, %r3672, %r26726;
	xor.b32  	%r26728, %r3675, 31;
	shl.b32 	%r26729, %r3672, %r26728;
	or.b32  	%r26730, %r26727, %r26729;
	xor.b32  	%r56416, %r26730, %r56414;
$L__BB0_3018:
	xor.b32  	%r3682, %r56416, %r3676;
	shr.u32 	%r26731, %r3682, 16;
	xor.b32  	%r26732, %r26731, %r3682;
	shr.u32 	%r26733, %r26732, 12;
	shr.u32 	%r26734, %r26732, 4;
	shr.u32 	%r26735, %r26732, 8;
	xor.b32  	%r26736, %r26734, %r26733;
	xor.b32  	%r26737, %r26736, %r26735;
	xor.b32  	%r26738, %r26737, %r26732;
	shr.u32 	%r26739, %r26738, 2;
	xor.b32  	%r26740, %r26739, %r26738;
	cvt.u16.u32 	%rs864, %r26740;
	and.b16  	%rs863, %rs864, 3;
	setp.gt.s16 	%p1295, %rs863, 1;
	@%p1295 bra 	$L__BB0_3021;
	setp.eq.s16 	%p1297, %rs863, 0;
	@%p1297 bra 	$L__BB0_3024;
	not.b32 	%r26749, %r3672;
	shr.u32 	%r26750, %r3674, 16;
	and.b32  	%r26751, %r26750, 15;
	add.s32 	%r26752, %r26751, 2;
	shf.r.wrap.b32 	%r26753, %r26749, %r26749, %r26752;
	add.s32 	%r56417, %r26753, %r56415;
	bra.uni 	$L__BB0_3025;
$L__BB0_3021:
	setp.eq.s16 	%p1296, %rs863, 2;
	@%p1296 bra 	$L__BB0_3023;
	and.b32  	%r26741, %r3674, 15;
	add.s32 	%r26742, %r26741, 2;
	shf.r.wrap.b32 	%r26743, %r3672, %r3672, %r26742;
	xor.b32  	%r56417, %r26743, %r56415;
	bra.uni 	$L__BB0_3025;
$L__BB0_3023:
	not.b32 	%r26744, %r3672;
	shr.u32 	%r26745, %r3674, 8;
	and.b32  	%r26746, %r26745, 15;
	add.s32 	%r26747, %r26746, 2;
	shf.r.wrap.b32 	%r26748, %r26744, %r26744, %r26747;
	and.b32  	%r56417, %r26748, %r56415;
	bra.uni 	$L__BB0_3025;
$L__BB0_3024:
	add.s32 	%r26754, %r3675, 2;
	shf.r.wrap.b32 	%r26755, %r3672, %r3672, %r26754;
	xor.b32  	%r56417, %r26755, %r56415;
$L__BB0_3025:
	add.s32 	%r26756, %r3682, %r56417;
	xor.b32  	%r3688, %r3672, %r26756;
	shr.u32 	%r26757, %r3672, 8;
	and.b32  	%r26758, %r26757, 31;
	mov.b32 	%r26759, 1;
	shl.b32 	%r26760, %r26759, %r26758;
	not.b32 	%r26761, %r26760;
	and.b32  	%r26762, %r3350, %r26761;
	or.b32  	%r26763, %r26760, %r3350;
	xor.b32  	%r26764, %r26760, %r3350;
	st.local.v4.u32 	[%rd8], {%r3350, %r26762, %r26763, %r26764};
	shl.b32 	%r26765, %r3672, 2;
	cvt.u64.u32 	%rd562, %r26765;
	and.b64  	%rd563, %rd562, 12;
	add.s64 	%rd564, %rd8, %rd563;
	ld.local.u32 	%r3689, [%rd564];
	shr.u32 	%r26766, %r3688, 4;
	xor.b32  	%r3690, %r26766, %r3688;
	shr.u32 	%r26767, %r3690, 24;
	and.b32  	%r3691, %r26767, 15;
	shf.r.wrap.b32 	%r26768, %r3688, %r3688, %r3691;
	xor.b32  	%r3692, %r26768, %r3676;
	shr.u32 	%r26769, %r3692, 16;
	xor.b32  	%r26770, %r26769, %r3692;
	shr.u32 	%r26771, %r26770, 12;
	shr.u32 	%r26772, %r26770, 4;
	shr.u32 	%r26773, %r26770, 8;
	xor.b32  	%r26774, %r26772, %r26771;
	xor.b32  	%r26775, %r26774, %r26773;
	xor.b32  	%r26776, %r26775, %r26770;
	shr.u32 	%r26777, %r26776, 2;
	xor.b32  	%r26778, %r26777, %r26776;
	cvt.u16.u32 	%rs866, %r26778;
	and.b16  	%rs865, %rs866, 3;
	setp.gt.s16 	%p1298, %rs865, 1;
	@%p1298 bra 	$L__BB0_3028;
	setp.eq.s16 	%p1300, %rs865, 0;
	@%p1300 bra 	$L__BB0_3031;
	not.b32 	%r26793, %r3688;
	shr.u32 	%r26794, %r3690, 16;
	and.b32  	%r26795, %r26794, 15;
	add.s32 	%r26796, %r26795, 1;
	shr.u32 	%r26797, %r26793, %r26796;
	xor.b32  	%r26798, %r26795, 31;
	shl.b32 	%r26799, %r26793, %r26798;
	or.b32  	%r26800, %r26797, %r26799;
	add.s32 	%r56418, %r26800, %r56416;
	bra.uni 	$L__BB0_3032;
$L__BB0_3028:
	setp.eq.s16 	%p1299, %rs865, 2;
	@%p1299 bra 	$L__BB0_3030;
	and.b32  	%r26779, %r3690, 15;
	add.s32 	%r26780, %r26779, 1;
	shr.u32 	%r26781, %r3688, %r26780;
	xor.b32  	%r26782, %r26779, 31;
	shl.b32 	%r26783, %r3688, %r26782;
	or.b32  	%r26784, %r26781, %r26783;
	xor.b32  	%r56418, %r26784, %r56416;
	bra.uni 	$L__BB0_3032;
$L__BB0_3030:
	not.b32 	%r26785, %r3688;
	shr.u32 	%r26786, %r3690, 8;
	and.b32  	%r26787, %r26786, 15;
	add.s32 	%r26788, %r26787, 1;
	shr.u32 	%r26789, %r26785, %r26788;
	xor.b32  	%r26790, %r26787, 31;
	shl.b32 	%r26791, %r26785, %r26790;
	or.b32  	%r26792, %r26789, %r26791;
	and.b32  	%r56418, %r26792, %r56416;
	bra.uni 	$L__BB0_3032;
$L__BB0_3031:
	add.s32 	%r26801, %r3691, 1;
	shr.u32 	%r26802, %r3688, %r26801;
	xor.b32  	%r26803, %r3691, 31;
	shl.b32 	%r26804, %r3688, %r26803;
	or.b32  	%r26805, %r26802, %r26804;
	xor.b32  	%r56418, %r26805, %r56416;
$L__BB0_3032:
	xor.b32  	%r3698, %r56418, %r3692;
	shr.u32 	%r26806, %r3698, 16;
	xor.b32  	%r26807, %r26806, %r3698;
	shr.u32 	%r26808, %r26807, 12;
	shr.u32 	%r26809, %r26807, 4;
	shr.u32 	%r26810, %r26807, 8;
	xor.b32  	%r26811, %r26809, %r26808;
	xor.b32  	%r26812, %r26811, %r26810;
	xor.b32  	%r26813, %r26812, %r26807;
	shr.u32 	%r26814, %r26813, 2;
	xor.b32  	%r26815, %r26814, %r26813;
	cvt.u16.u32 	%rs868, %r26815;
	and.b16  	%rs867, %rs868, 3;
	setp.gt.s16 	%p1301, %rs867, 1;
	@%p1301 bra 	$L__BB0_3035;
	setp.eq.s16 	%p1303, %rs867, 0;
	@%p1303 bra 	$L__BB0_3038;
	not.b32 	%r26824, %r3688;
	shr.u32 	%r26825, %r3690, 16;
	and.b32  	%r26826, %r26825, 15;
	add.s32 	%r26827, %r26826, 2;
	shf.r.wrap.b32 	%r26828, %r26824, %r26824, %r26827;
	add.s32 	%r56419, %r26828, %r56417;
	bra.uni 	$L__BB0_3039;
$L__BB0_3035:
	setp.eq.s16 	%p1302, %rs867, 2;
	@%p1302 bra 	$L__BB0_3037;
	and.b32  	%r26816, %r3690, 15;
	add.s32 	%r26817, %r26816, 2;
	shf.r.wrap.b32 	%r26818, %r3688, %r3688, %r26817;
	xor.b32  	%r56419, %r26818, %r56417;
	bra.uni 	$L__BB0_3039;
$L__BB0_3037:
	not.b32 	%r26819, %r3688;
	shr.u32 	%r26820, %r3690, 8;
	and.b32  	%r26821, %r26820, 15;
	add.s32 	%r26822, %r26821, 2;
	shf.r.wrap.b32 	%r26823, %r26819, %r26819, %r26822;
	and.b32  	%r56419, %r26823, %r56417;
	bra.uni 	$L__BB0_3039;
$L__BB0_3038:
	add.s32 	%r26829, %r3691, 2;
	shf.r.wrap.b32 	%r26830, %r3688, %r3688, %r26829;
	xor.b32  	%r56419, %r26830, %r56417;
$L__BB0_3039:
	add.s32 	%r26831, %r3698, %r56419;
	xor.b32  	%r3704, %r3688, %r26831;
	shr.u32 	%r26832, %r3688, 8;
	and.b32  	%r26833, %r26832, 31;
	mov.b32 	%r26834, 1;
	shl.b32 	%r26835, %r26834, %r26833;
	not.b32 	%r26836, %r26835;
	and.b32  	%r26837, %r3503, %r26836;
	or.b32  	%r26838, %r26835, %r3503;
	xor.b32  	%r26839, %r26835, %r3503;
	st.local.v4.u32 	[%rd7], {%r3503, %r26837, %r26838, %r26839};
	shl.b32 	%r26840, %r3688, 2;
	cvt.u64.u32 	%rd565, %r26840;
	and.b64  	%rd566, %rd565, 12;
	add.s64 	%rd567, %rd7, %rd566;
	ld.local.u32 	%r26841, [%rd567];
	xor.b32  	%r26842, %r26841, %r3689;
	and.b32  	%r26843, %r3656, %r26842;
	xor.b32  	%r3705, %r26843, %r3689;
	shr.u32 	%r26844, %r3704, 4;
	xor.b32  	%r3706, %r26844, %r3704;
	shr.u32 	%r26845, %r3706, 24;
	and.b32  	%r3707, %r26845, 15;
	shf.r.wrap.b32 	%r26846, %r3704, %r3704, %r3707;
	xor.b32  	%r3708, %r26846, %r3692;
	shr.u32 	%r26847, %r3708, 16;
	xor.b32  	%r26848, %r26847, %r3708;
	shr.u32 	%r26849, %r26848, 12;
	shr.u32 	%r26850, %r26848, 4;
	shr.u32 	%r26851, %r26848, 8;
	xor.b32  	%r26852, %r26850, %r26849;
	xor.b32  	%r26853, %r26852, %r26851;
	xor.b32  	%r26854, %r26853, %r26848;
	shr.u32 	%r26855, %r26854, 2;
	xor.b32  	%r26856, %r26855, %r26854;
	cvt.u16.u32 	%rs870, %r26856;
	and.b16  	%rs869, %rs870, 3;
	setp.gt.s16 	%p1304, %rs869, 1;
	@%p1304 bra 	$L__BB0_3042;
	setp.eq.s16 	%p1306, %rs869, 0;
	@%p1306 bra 	$L__BB0_3045;
	not.b32 	%r26871, %r3704;
	shr.u32 	%r26872, %r3706, 16;
	and.b32  	%r26873, %r26872, 15;
	add.s32 	%r26874, %r26873, 1;
	shr.u32 	%r26875, %r26871, %r26874;
	xor.b32  	%r26876, %r26873, 31;
	shl.b32 	%r26877, %r26871, %r26876;
	or.b32  	%r26878, %r26875, %r26877;
	add.s32 	%r56420, %r26878, %r56418;
	bra.uni 	$L__BB0_3046;
$L__BB0_3042:
	setp.eq.s16 	%p1305, %rs869, 2;
	@%p1305 bra 	$L__BB0_3044;
	and.b32  	%r26857, %r3706, 15;
	add.s32 	%r26858, %r26857, 1;
	shr.u32 	%r26859, %r3704, %r26858;
	xor.b32  	%r26860, %r26857, 31;
	shl.b32 	%r26861, %r3704, %r26860;
	or.b32  	%r26862, %r26859, %r26861;
	xor.b32  	%r56420, %r26862, %r56418;
	bra.uni 	$L__BB0_3046;
$L__BB0_3044:
	not.b32 	%r26863, %r3704;
	shr.u32 	%r26864, %r3706, 8;
	and.b32  	%r26865, %r26864, 15;
	add.s32 	%r26866, %r26865, 1;
	shr.u32 	%r26867, %r26863, %r26866;
	xor.b32  	%r26868, %r26865, 31;
	shl.b32 	%r26869, %r26863, %r26868;
	or.b32  	%r26870, %r26867, %r26869;
	and.b32  	%r56420, %r26870, %r56418;
	bra.uni 	$L__BB0_3046;
$L__BB0_3045:
	add.s32 	%r26879, %r3707, 1;
	shr.u32 	%r26880, %r3704, %r26879;
	xor.b32  	%r26881, %r3707, 31;
	shl.b32 	%r26882, %r3704, %r26881;
	or.b32  	%r26883, %r26880, %r26882;
	xor.b32  	%r56420, %r26883, %r56418;
$L__BB0_3046:
	xor.b32  	%r3714, %r56420, %r3708;
	shr.u32 	%r26884, %r3714, 16;
	xor.b32  	%r26885, %r26884, %r3714;
	shr.u32 	%r26886, %r26885, 12;
	shr.u32 	%r26887, %r26885, 4;
	shr.u32 	%r26888, %r26885, 8;
	xor.b32  	%r26889, %r26887, %r26886;
	xor.b32  	%r26890, %r26889, %r26888;
	xor.b32  	%r26891, %r26890, %r26885;
	shr.u32 	%r26892, %r26891, 2;
	xor.b32  	%r26893, %r26892, %r26891;
	cvt.u16.u32 	%rs872, %r26893;
	and.b16  	%rs871, %rs872, 3;
	setp.gt.s16 	%p1307, %rs871, 1;
	@%p1307 bra 	$L__BB0_3049;
	setp.eq.s16 	%p1309, %rs871, 0;
	@%p1309 bra 	$L__BB0_3052;
	not.b32 	%r26902, %r3704;
	shr.u32 	%r26903, %r3706, 16;
	and.b32  	%r26904, %r26903, 15;
	add.s32 	%r26905, %r26904, 2;
	shf.r.wrap.b32 	%r26906, %r26902, %r26902, %r26905;
	add.s32 	%r56421, %r26906, %r56419;
	bra.uni 	$L__BB0_3053;
$L__BB0_3049:
	setp.eq.s16 	%p1308, %rs871, 2;
	@%p1308 bra 	$L__BB0_3051;
	and.b32  	%r26894, %r3706, 15;
	add.s32 	%r26895, %r26894, 2;
	shf.r.wrap.b32 	%r26896, %r3704, %r3704, %r26895;
	xor.b32  	%r56421, %r26896, %r56419;
	bra.uni 	$L__BB0_3053;
$L__BB0_3051:
	not.b32 	%r26897, %r3704;
	shr.u32 	%r26898, %r3706, 8;
	and.b32  	%r26899, %r26898, 15;
	add.s32 	%r26900, %r26899, 2;
	shf.r.wrap.b32 	%r26901, %r26897, %r26897, %r26900;
	and.b32  	%r56421, %r26901, %r56419;
	bra.uni 	$L__BB0_3053;
$L__BB0_3052:
	add.s32 	%r26907, %r3707, 2;
	shf.r.wrap.b32 	%r26908, %r3704, %r3704, %r26907;
	xor.b32  	%r56421, %r26908, %r56419;
$L__BB0_3053:
	add.s32 	%r26909, %r3714, %r56421;
	xor.b32  	%r3720, %r3704, %r26909;
	shr.u32 	%r26910, %r3704, 8;
	and.b32  	%r26911, %r26910, 31;
	mov.b32 	%r26912, 1;
	shl.b32 	%r26913, %r26912, %r26911;
	not.b32 	%r26914, %r26913;
	and.b32  	%r26915, %r3656, %r26914;
	or.b32  	%r26916, %r26913, %r3656;
	xor.b32  	%r26917, %r26913, %r3656;
	st.local.v4.u32 	[%rd6], {%r3656, %r26915, %r26916, %r26917};
	shl.b32 	%r26918, %r3704, 2;
	cvt.u64.u32 	%rd568, %r26918;
	and.b64  	%rd569, %rd568, 12;
	add.s64 	%rd570, %rd6, %rd569;
	ld.local.u32 	%r26919, [%rd570];
	shf.l.wrap.b32 	%r26920, %r26919, %r26919, 26;
	shf.l.wrap.b32 	%r26921, %r26919, %r26919, 21;
	xor.b32  	%r26922, %r26920, %r26921;
	shf.l.wrap.b32 	%r26923, %r26919, %r26919, 7;
	xor.b32  	%r26924, %r26922, %r26923;
	add.s32 	%r26925, %r3673, %r2729;
	add.s32 	%r26926, %r26925, %r3197;
	add.s32 	%r26927, %r26926, %r3705;
	add.s32 	%r3725, %r26927, %r26924;
	shr.u32 	%r26928, %r3720, 4;
	xor.b32  	%r3726, %r26928, %r3720;
	shr.u32 	%r26929, %r3726, 24;
	and.b32  	%r3727, %r26929, 15;
	shf.r.wrap.b32 	%r26930, %r3720, %r3720, %r3727;
	xor.b32  	%r3728, %r26930, %r3708;
	shr.u32 	%r26931, %r3728, 16;
	xor.b32  	%r26932, %r26931, %r3728;
	shr.u32 	%r26933, %r26932, 12;
	shr.u32 	%r26934, %r26932, 4;
	shr.u32 	%r26935, %r26932, 8;
	xor.b32  	%r26936, %r26934, %r26933;
	xor.b32  	%r26937, %r26936, %r26935;
	xor.b32  	%r26938, %r26937, %r26932;
	shr.u32 	%r26939, %r26938, 2;
	xor.b32  	%r26940, %r26939, %r26938;
	cvt.u16.u32 	%rs874, %r26940;
	and.b16  	%rs873, %rs874, 3;
	setp.gt.s16 	%p1310, %rs873, 1;
	@%p1310 bra 	$L__BB0_3056;
	setp.eq.s16 	%p1312, %rs873, 0;
	@%p1312 bra 	$L__BB0_3059;
	not.b32 	%r26955, %r3720;
	shr.u32 	%r26956, %r3726, 16;
	and.b32  	%r26957, %r26956, 15;
	add.s32 	%r26958, %r26957, 1;
	shr.u32 	%r26959, %r26955, %r26958;
	xor.b32  	%r26960, %r26957, 31;
	shl.b32 	%r26961, %r26955, %r26960;
	or.b32  	%r26962, %r26959, %r26961;
	add.s32 	%r56422, %r26962, %r56420;
	bra.uni 	$L__BB0_3060;
$L__BB0_3056:
	setp.eq.s16 	%p1311, %rs873, 2;
	@%p1311 bra 	$L__BB0_3058;
	and.b32  	%r26941, %r3726, 15;
	add.s32 	%r26942, %r26941, 1;
	shr.u32 	%r26943, %r3720, %r26942;
	xor.b32  	%r26944, %r26941, 31;
	shl.b32 	%r26945, %r3720, %r26944;
	or.b32  	%r26946, %r26943, %r26945;
	xor.b32  	%r56422, %r26946, %r56420;
	bra.uni 	$L__BB0_3060;
$L__BB0_3058:
	not.b32 	%r26947, %r3720;
	shr.u32 	%r26948, %r3726, 8;
	and.b32  	%r26949, %r26948, 15;
	add.s32 	%r26950, %r26949, 1;
	shr.u32 	%r26951, %r26947, %r26950;
	xor.b32  	%r26952, %r26949, 31;
	shl.b32 	%r26953, %r26947, %r26952;
	or.b32  	%r26954, %r26951, %r26953;
	and.b32  	%r56422, %r26954, %r56420;
	bra.uni 	$L__BB0_3060;
$L__BB0_3059:
	add.s32 	%r26963, %r3727, 1;
	shr.u32 	%r26964, %r3720, %r26963;
	xor.b32  	%r26965, %r3727, 31;
	shl.b32 	%r26966, %r3720, %r26965;
	or.b32  	%r26967, %r26964, %r26966;
	xor.b32  	%r56422, %r26967, %r56420;
$L__BB0_3060:
	xor.b32  	%r3734, %r56422, %r3728;
	shr.u32 	%r26968, %r3734, 16;
	xor.b32  	%r26969, %r26968, %r3734;
	shr.u32 	%r26970, %r26969, 12;
	shr.u32 	%r26971, %r26969, 4;
	shr.u32 	%r26972, %r26969, 8;
	xor.b32  	%r26973, %r26971, %r26970;
	xor.b32  	%r26974, %r26973, %r26972;
	xor.b32  	%r26975, %r26974, %r26969;
	shr.u32 	%r26976, %r26975, 2;
	xor.b32  	%r26977, %r26976, %r26975;
	cvt.u16.u32 	%rs876, %r26977;
	and.b16  	%rs875, %rs876, 3;
	setp.gt.s16 	%p1313, %rs875, 1;
	@%p1313 bra 	$L__BB0_3063;
	setp.eq.s16 	%p1315, %rs875, 0;
	@%p1315 bra 	$L__BB0_3066;
	not.b32 	%r26986, %r3720;
	shr.u32 	%r26987, %r3726, 16;
	and.b32  	%r26988, %r26987, 15;
	add.s32 	%r26989, %r26988, 2;
	shf.r.wrap.b32 	%r26990, %r26986, %r26986, %r26989;
	add.s32 	%r56423, %r26990, %r56421;
	bra.uni 	$L__BB0_3067;
$L__BB0_3063:
	setp.eq.s16 	%p1314, %rs875, 2;
	@%p1314 bra 	$L__BB0_3065;
	and.b32  	%r26978, %r3726, 15;
	add.s32 	%r26979, %r26978, 2;
	shf.r.wrap.b32 	%r26980, %r3720, %r3720, %r26979;
	xor.b32  	%r56423, %r26980, %r56421;
	bra.uni 	$L__BB0_3067;
$L__BB0_3065:
	not.b32 	%r26981, %r3720;
	shr.u32 	%r26982, %r3726, 8;
	and.b32  	%r26983, %r26982, 15;
	add.s32 	%r26984, %r26983, 2;
	shf.r.wrap.b32 	%r26985, %r26981, %r26981, %r26984;
	and.b32  	%r56423, %r26985, %r56421;
	bra.uni 	$L__BB0_3067;
$L__BB0_3066:
	add.s32 	%r26991, %r3727, 2;
	shf.r.wrap.b32 	%r26992, %r3720, %r3720, %r26991;
	xor.b32  	%r56423, %r26992, %r56421;
$L__BB0_3067:
	add.s32 	%r26993, %r3734, %r56423;
	xor.b32  	%r3740, %r3720, %r26993;
	shr.u32 	%r26994, %r3720, 8;
	and.b32  	%r26995, %r26994, 31;
	mov.b32 	%r26996, 1;
	shl.b32 	%r26997, %r26996, %r26995;
	not.b32 	%r26998, %r26997;
	and.b32  	%r26999, %r3349, %r26998;
	or.b32  	%r27000, %r26997, %r3349;
	xor.b32  	%r27001, %r26997, %r3349;
	st.local.v4.u32 	[%rd5], {%r3349, %r26999, %r27000, %r27001};
	shl.b32 	%r27002, %r3720, 2;
	cvt.u64.u32 	%rd571, %r27002;
	and.b64  	%rd572, %rd571, 12;
	add.s64 	%rd573, %rd5, %rd572;
	ld.local.u32 	%r3741, [%rd573];
	shr.u32 	%r27003, %r3740, 4;
	xor.b32  	%r3742, %r27003, %r3740;
	shr.u32 	%r27004, %r3742, 24;
	and.b32  	%r3743, %r27004, 15;
	shf.r.wrap.b32 	%r27005, %r3740, %r3740, %r3743;
	xor.b32  	%r3744, %r27005, %r3728;
	shr.u32 	%r27006, %r3744, 16;
	xor.b32  	%r27007, %r27006, %r3744;
	shr.u32 	%r27008, %r27007, 12;
	shr.u32 	%r27009, %r27007, 4;
	shr.u32 	%r27010, %r27007, 8;
	xor.b32  	%r27011, %r27009, %r27008;
	xor.b32  	%r27012, %r27011, %r27010;
	xor.b32  	%r27013, %r27012, %r27007;
	shr.u32 	%r27014, %r27013, 2;
	xor.b32  	%r27015, %r27014, %r27013;
	cvt.u16.u32 	%rs878, %r27015;
	and.b16  	%rs877, %rs878, 3;
	setp.gt.s16 	%p1316, %rs877, 1;
	@%p1316 bra 	$L__BB0_3070;
	setp.eq.s16 	%p1318, %rs877, 0;
	@%p1318 bra 	$L__BB0_3073;
	not.b32 	%r27030, %r3740;
	shr.u32 	%r27031, %r3742, 16;
	and.b32  	%r27032, %r27031, 15;
	add.s32 	%r27033, %r27032, 1;
	shr.u32 	%r27034, %r27030, %r27033;
	xor.b32  	%r27035, %r27032, 31;
	shl.b32 	%r27036, %r27030, %r27035;
	or.b32  	%r27037, %r27034, %r27036;
	add.s32 	%r56424, %r27037, %r56422;
	bra.uni 	$L__BB0_3074;
$L__BB0_3070:
	setp.eq.s16 	%p1317, %rs877, 2;
	@%p1317 bra 	$L__BB0_3072;
	and.b32  	%r27016, %r3742, 15;
	add.s32 	%r27017, %r27016, 1;
	shr.u32 	%r27018, %r3740, %r27017;
	xor.b32  	%r27019, %r27016, 31;
	shl.b32 	%r27020, %r3740, %r27019;
	or.b32  	%r27021, %r27018, %r27020;
	xor.b32  	%r56424, %r27021, %r56422;
	bra.uni 	$L__BB0_3074;
$L__BB0_3072:
	not.b32 	%r27022, %r3740;
	shr.u32 	%r27023, %r3742, 8;
	and.b32  	%r27024, %r27023, 15;
	add.s32 	%r27025, %r27024, 1;
	shr.u32 	%r27026, %r27022, %r27025;
	xor.b32  	%r27027, %r27024, 31;
	shl.b32 	%r27028, %r27022, %r27027;
	or.b32  	%r27029, %r27026, %r27028;
	and.b32  	%r56424, %r27029, %r56422;
	bra.uni 	$L__BB0_3074;
$L__BB0_3073:
	add.s32 	%r27038, %r3743, 1;
	shr.u32 	%r27039, %r3740, %r27038;
	xor.b32  	%r27040, %r3743, 31;
	shl.b32 	%r27041, %r3740, %r27040;
	or.b32  	%r27042, %r27039, %r27041;
	xor.b32  	%r56424, %r27042, %r56422;
$L__BB0_3074:
	xor.b32  	%r3750, %r56424, %r3744;
	shr.u32 	%r27043, %r3750, 16;
	xor.b32  	%r27044, %r27043, %r3750;
	shr.u32 	%r27045, %r27044, 12;
	shr.u32 	%r27046, %r27044, 4;
	shr.u32 	%r27047, %r27044, 8;
	xor.b32  	%r27048, %r27046, %r27045;
	xor.b32  	%r27049, %r27048, %r27047;
	xor.b32  	%r27050, %r27049, %r27044;
	shr.u32 	%r27051, %r27050, 2;
	xor.b32  	%r27052, %r27051, %r27050;
	cvt.u16.u32 	%rs880, %r27052;
	and.b16  	%rs879, %rs880, 3;
	setp.gt.s16 	%p1319, %rs879, 1;
	@%p1319 bra 	$L__BB0_3077;
	setp.eq.s16 	%p1321, %rs879, 0;
	@%p1321 bra 	$L__BB0_3080;
	not.b32 	%r27061, %r3740;
	shr.u32 	%r27062, %r3742, 16;
	and.b32  	%r27063, %r27062, 15;
	add.s32 	%r27064, %r27063, 2;
	shf.r.wrap.b32 	%r27065, %r27061, %r27061, %r27064;
	add.s32 	%r56425, %r27065, %r56423;
	bra.uni 	$L__BB0_3081;
$L__BB0_3077:
	setp.eq.s16 	%p1320, %rs879, 2;
	@%p1320 bra 	$L__BB0_3079;
	and.b32  	%r27053, %r3742, 15;
	add.s32 	%r27054, %r27053, 2;
	shf.r.wrap.b32 	%r27055, %r3740, %r3740, %r27054;
	xor.b32  	%r56425, %r27055, %r56423;
	bra.uni 	$L__BB0_3081;
$L__BB0_3079:
	not.b32 	%r27056, %r3740;
	shr.u32 	%r27057, %r3742, 8;
	and.b32  	%r27058, %r27057, 15;
	add.s32 	%r27059, %r27058, 2;
	shf.r.wrap.b32 	%r27060, %r27056, %r27056, %r27059;
	and.b32  	%r56425, %r27060, %r56423;
	bra.uni 	$L__BB0_3081;
$L__BB0_3080:
	add.s32 	%r27066, %r3743, 2;
	shf.r.wrap.b32 	%r27067, %r3740, %r3740, %r27066;
	xor.b32  	%r56425, %r27067, %r56423;
$L__BB0_3081:
	add.s32 	%r27068, %r3750, %r56425;
	xor.b32  	%r3756, %r3740, %r27068;
	shr.u32 	%r27069, %r3740, 8;
	and.b32  	%r27070, %r27069, 31;
	mov.b32 	%r27071, 1;
	shl.b32 	%r27072, %r27071, %r27070;
	not.b32 	%r27073, %r27072;
	and.b32  	%r27074, %r3502, %r27073;
	or.b32  	%r27075, %r27072, %r3502;
	xor.b32  	%r27076, %r27072, %r3502;
	st.local.v4.u32 	[%rd4], {%r3502, %r27074, %r27075, %r27076};
	shl.b32 	%r27077, %r3740, 2;
	cvt.u64.u32 	%rd574, %r27077;
	and.b64  	%rd575, %rd574, 12;
	add.s64 	%rd576, %rd4, %rd575;
	ld.local.u32 	%r3757, [%rd576];
	shr.u32 	%r27078, %r3756, 4;
	xor.b32  	%r3758, %r27078, %r3756;
	shr.u32 	%r27079, %r3758, 24;
	and.b32  	%r3759, %r27079, 15;
	shf.r.wrap.b32 	%r27080, %r3756, %r3756, %r3759;
	xor.b32  	%r3760, %r27080, %r3744;
	shr.u32 	%r27081, %r3760, 16;
	xor.b32  	%r27082, %r27081, %r3760;
	shr.u32 	%r27083, %r27082, 12;
	shr.u32 	%r27084, %r27082, 4;
	shr.u32 	%r27085, %r27082, 8;
	xor.b32  	%r27086, %r27084, %r27083;
	xor.b32  	%r27087, %r27086, %r27085;
	xor.b32  	%r27088, %r27087, %r27082;
	shr.u32 	%r27089, %r27088, 2;
	xor.b32  	%r27090, %r27089, %r27088;
	cvt.u16.u32 	%rs882, %r27090;
	and.b16  	%rs881, %rs882, 3;
	setp.gt.s16 	%p1322, %rs881, 1;
	@%p1322 bra 	$L__BB0_3084;
	setp.eq.s16 	%p1324, %rs881, 0;
	@%p1324 bra 	$L__BB0_3087;
	not.b32 	%r27105, %r3756;
	shr.u32 	%r27106, %r3758, 16;
	and.b32  	%r27107, %r27106, 15;
	add.s32 	%r27108, %r27107, 1;
	shr.u32 	%r27109, %r27105, %r27108;
	xor.b32  	%r27110, %r27107, 31;
	shl.b32 	%r27111, %r27105, %r27110;
	or.b32  	%r27112, %r27109, %r27111;
	add.s32 	%r56426, %r27112, %r56424;
	bra.uni 	$L__BB0_3088;
$L__BB0_3084:
	setp.eq.s16 	%p1323, %rs881, 2;
	@%p1323 bra 	$L__BB0_3086;
	and.b32  	%r27091, %r3758, 15;
	add.s32 	%r27092, %r27091, 1;
	shr.u32 	%r27093, %r3756, %r27092;
	xor.b32  	%r27094, %r27091, 31;
	shl.b32 	%r27095, %r3756, %r27094;
	or.b32  	%r27096, %r27093, %r27095;
	xor.b32  	%r56426, %r27096, %r56424;
	bra.uni 	$L__BB0_3088;
$L__BB0_3086:
	not.b32 	%r27097, %r3756;
	shr.u32 	%r27098, %r3758, 8;
	and.b32  	%r27099, %r27098, 15;
	add.s32 	%r27100, %r27099, 1;
	shr.u32 	%r27101, %r27097, %r27100;
	xor.b32  	%r27102, %r27099, 31;
	shl.b32 	%r27103, %r27097, %r27102;
	or.b32  	%r27104, %r27101, %r27103;
	and.b32  	%r56426, %r27104, %r56424;
	bra.uni 	$L__BB0_3088;
$L__BB0_3087:
	add.s32 	%r27113, %r3759, 1;
	shr.u32 	%r27114, %r3756, %r27113;
	xor.b32  	%r27115, %r3759, 31;
	shl.b32 	%r27116, %r3756, %r27115;
	or.b32  	%r27117, %r27114, %r27116;
	xor.b32  	%r56426, %r27117, %r56424;
$L__BB0_3088:
	xor.b32  	%r3766, %r56426, %r3760;
	shr.u32 	%r27118, %r3766, 16;
	xor.b32  	%r27119, %r27118, %r3766;
	shr.u32 	%r27120, %r27119, 12;
	shr.u32 	%r27121, %r27119, 4;
	shr.u32 	%r27122, %r27119, 8;
	xor.b32  	%r27123, %r27121, %r27120;
	xor.b32  	%r27124, %r27123, %r27122;
	xor.b32  	%r27125, %r27124, %r27119;
	shr.u32 	%r27126, %r27125, 2;
	xor.b32  	%r27127, %r27126, %r27125;
	cvt.u16.u32 	%rs884, %r27127;
	and.b16  	%rs883, %rs884, 3;
	setp.gt.s16 	%p1325, %rs883, 1;
	@%p1325 bra 	$L__BB0_3091;
	setp.eq.s16 	%p1327, %rs883, 0;
	@%p1327 bra 	$L__BB0_3094;
	not.b32 	%r27136, %r3756;
	shr.u32 	%r27137, %r3758, 16;
	and.b32  	%r27138, %r27137, 15;
	add.s32 	%r27139, %r27138, 2;
	shf.r.wrap.b32 	%r27140, %r27136, %r27136, %r27139;
	add.s32 	%r56427, %r27140, %r56425;
	bra.uni 	$L__BB0_3095;
$L__BB0_3091:
	setp.eq.s16 	%p1326, %rs883, 2;
	@%p1326 bra 	$L__BB0_3093;
	and.b32  	%r27128, %r3758, 15;
	add.s32 	%r27129, %r27128, 2;
	shf.r.wrap.b32 	%r27130, %r3756, %r3756, %r27129;
	xor.b32  	%r56427, %r27130, %r56425;
	bra.uni 	$L__BB0_3095;
$L__BB0_3093:
	not.b32 	%r27131, %r3756;
	shr.u32 	%r27132, %r3758, 8;
	and.b32  	%r27133, %r27132, 15;
	add.s32 	%r27134, %r27133, 2;
	shf.r.wrap.b32 	%r27135, %r27131, %r27131, %r27134;
	and.b32  	%r56427, %r27135, %r56425;
	bra.uni 	$L__BB0_3095;
$L__BB0_3094:
	add.s32 	%r27141, %r3759, 2;
	shf.r.wrap.b32 	%r27142, %r3756, %r3756, %r27141;
	xor.b32  	%r56427, %r27142, %r56425;
$L__BB0_3095:
	add.s32 	%r27143, %r3766, %r56427;
	xor.b32  	%r3772, %r3756, %r27143;
	shr.u32 	%r27144, %r3756, 8;
	and.b32  	%r27145, %r27144, 31;
	mov.b32 	%r27146, 1;
	shl.b32 	%r27147, %r27146, %r27145;
	not.b32 	%r27148, %r27147;
	and.b32  	%r27149, %r3655, %r27148;
	or.b32  	%r27150, %r27147, %r3655;
	xor.b32  	%r27151, %r27147, %r3655;
	st.local.v4.u32 	[%rd3], {%r3655, %r27149, %r27150, %r27151};
	shl.b32 	%r27152, %r3756, 2;
	cvt.u64.u32 	%rd577, %r27152;
	and.b64  	%rd578, %rd577, 12;
	add.s64 	%rd579, %rd3, %rd578;
	ld.local.u32 	%r27153, [%rd579];
	or.b32  	%r27154, %r3757, %r3741;
	and.b32  	%r27155, %r27153, %r27154;
	and.b32  	%r27156, %r3757, %r3741;
	or.b32  	%r3777, %r27155, %r27156;
	shr.u32 	%r27157, %r3772, 4;
	xor.b32  	%r3778, %r27157, %r3772;
	shr.u32 	%r27158, %r3778, 24;
	and.b32  	%r3779, %r27158, 15;
	shf.r.wrap.b32 	%r27159, %r3772, %r3772, %r3779;
	xor.b32  	%r3780, %r27159, %r3760;
	shr.u32 	%r27160, %r3780, 16;
	xor.b32  	%r27161, %r27160, %r3780;
	shr.u32 	%r27162, %r27161, 12;
	shr.u32 	%r27163, %r27161, 4;
	shr.u32 	%r27164, %r27161, 8;
	xor.b32  	%r27165, %r27163, %r27162;
	xor.b32  	%r27166, %r27165, %r27164;
	xor.b32  	%r27167, %r27166, %r27161;
	shr.u32 	%r27168, %r27167, 2;
	xor.b32  	%r27169, %r27168, %r27167;
	cvt.u16.u32 	%rs886, %r27169;
	and.b16  	%rs885, %rs886, 3;
	setp.gt.s16 	%p1328, %rs885, 1;
	@%p1328 bra 	$L__BB0_3098;
	setp.eq.s16 	%p1330, %rs885, 0;
	@%p1330 bra 	$L__BB0_3101;
	not.b32 	%r27184, %r3772;
	shr.u32 	%r27185, %r3778, 16;
	and.b32  	%r27186, %r27185, 15;
	add.s32 	%r27187, %r27186, 1;
	shr.u32 	%r27188, %r27184, %r27187;
	xor.b32  	%r27189, %r27186, 31;
	shl.b32 	%r27190, %r27184, %r27189;
	or.b32  	%r27191, %r27188, %r27190;
	add.s32 	%r56428, %r27191, %r56426;
	bra.uni 	$L__BB0_3102;
$L__BB0_3098:
	setp.eq.s16 	%p1329, %rs885, 2;
	@%p1329 bra 	$L__BB0_3100;
	and.b32  	%r27170, %r3778, 15;
	add.s32 	%r27171, %r27170, 1;
	shr.u32 	%r27172, %r3772, %r27171;
	xor.b32  	%r27173, %r27170, 31;
	shl.b32 	%r27174, %r3772, %r27173;
	or.b32  	%r27175, %r27172, %r27174;
	xor.b32  	%r56428, %r27175, %r56426;
	bra.uni 	$L__BB0_3102;
$L__BB0_3100:
	not.b32 	%r27176, %r3772;
	shr.u32 	%r27177, %r3778, 8;
	and.b32  	%r27178, %r27177, 15;
	add.s32 	%r27179, %r27178, 1;
	shr.u32 	%r27180, %r27176, %r27179;
	xor.b32  	%r27181, %r27178, 31;
	shl.b32 	%r27182, %r27176, %r27181;
	or.b32  	%r27183, %r27180, %r27182;
	and.b32  	%r56428, %r27183, %r56426;
	bra.uni 	$L__BB0_3102;
$L__BB0_3101:
	add.s32 	%r27192, %r3779, 1;
	shr.u32 	%r27193, %r3772, %r27192;
	xor.b32  	%r27194, %r3779, 31;
	shl.b32 	%r27195, %r3772, %r27194;
	or.b32  	%r27196, %r27193, %r27195;
	xor.b32  	%r56428, %r27196, %r56426;
$L__BB0_3102:
	xor.b32  	%r3786, %r56428, %r3780;
	shr.u32 	%r27197, %r3786, 16;
	xor.b32  	%r27198, %r27197, %r3786;
	shr.u32 	%r27199, %r27198, 12;
	shr.u32 	%r27200, %r27198, 4;
	shr.u32 	%r27201, %r27198, 8;
	xor.b32  	%r27202, %r27200, %r27199;
	xor.b32  	%r27203, %r27202, %r27201;
	xor.b32  	%r27204, %r27203, %r27198;
	shr.u32 	%r27205, %r27204, 2;
	xor.b32  	%r27206, %r27205, %r27204;
	cvt.u16.u32 	%rs888, %r27206;
	and.b16  	%rs887, %rs888, 3;
	setp.gt.s16 	%p1331, %rs887, 1;
	@%p1331 bra 	$L__BB0_3105;
	setp.eq.s16 	%p1333, %rs887, 0;
	@%p1333 bra 	$L__BB0_3108;
	not.b32 	%r27215, %r3772;
	shr.u32 	%r27216, %r3778, 16;
	and.b32  	%r27217, %r27216, 15;
	add.s32 	%r27218, %r27217, 2;
	shf.r.wrap.b32 	%r27219, %r27215, %r27215, %r27218;
	add.s32 	%r56429, %r27219, %r56427;
	bra.uni 	$L__BB0_3109;
$L__BB0_3105:
	setp.eq.s16 	%p1332, %rs887, 2;
	@%p1332 bra 	$L__BB0_3107;
	and.b32  	%r27207, %r3778, 15;
	add.s32 	%r27208, %r27207, 2;
	shf.r.wrap.b32 	%r27209, %r3772, %r3772, %r27208;
	xor.b32  	%r56429, %r27209, %r56427;
	bra.uni 	$L__BB0_3109;
$L__BB0_3107:
	not.b32 	%r27210, %r3772;
	shr.u32 	%r27211, %r3778, 8;
	and.b32  	%r27212, %r27211, 15;
	add.s32 	%r27213, %r27212, 2;
	shf.r.wrap.b32 	%r27214, %r27210, %r27210, %r27213;
	and.b32  	%r56429, %r27214, %r56427;
	bra.uni 	$L__BB0_3109;
$L__BB0_3108:
	add.s32 	%r27220, %r3779, 2;
	shf.r.wrap.b32 	%r27221, %r3772, %r3772, %r27220;
	xor.b32  	%r56429, %r27221, %r56427;
$L__BB0_3109:
	add.s32 	%r27222, %r3786, %r56429;
	xor.b32  	%r3792, %r3772, %r27222;
	shr.u32 	%r27223, %r3772, 8;
	and.b32  	%r27224, %r27223, 31;
	mov.b32 	%r27225, 1;
	shl.b32 	%r27226, %r27225, %r27224;
	not.b32 	%r27227, %r27226;
	and.b32  	%r27228, %r3655, %r27227;
	or.b32  	%r27229, %r27226, %r3655;
	xor.b32  	%r27230, %r27226, %r3655;
	st.local.v4.u32 	[%rd2], {%r3655, %r27228, %r27229, %r27230};
	shl.b32 	%r27231, %r3772, 2;
	cvt.u64.u32 	%rd580, %r27231;
	and.b64  	%rd581, %rd580, 12;
	add.s64 	%rd582, %rd2, %rd581;
	ld.local.u32 	%r3793, [%rd582];
	shr.u32 	%r27232, %r3792, 4;
	xor.b32  	%r3794, %r27232, %r3792;
	shr.u32 	%r27233, %r3794, 24;
	and.b32  	%r3795, %r27233, 15;
	shf.r.wrap.b32 	%r27234, %r3792, %r3792, %r3795;
	xor.b32  	%r3796, %r27234, %r3780;
	shr.u32 	%r27235, %r3796, 16;
	xor.b32  	%r27236, %r27235, %r3796;
	shr.u32 	%r27237, %r27236, 12;
	shr.u32 	%r27238, %r27236, 4;
	shr.u32 	%r27239, %r27236, 8;
	xor.b32  	%r27240, %r27238, %r27237;
	xor.b32  	%r27241, %r27240, %r27239;
	xor.b32  	%r27242, %r27241, %r27236;
	shr.u32 	%r27243, %r27242, 2;
	xor.b32  	%r27244, %r27243, %r27242;
	cvt.u16.u32 	%rs890, %r27244;
	and.b16  	%rs889, %rs890, 3;
	setp.gt.s16 	%p1334, %rs889, 1;
	@%p1334 bra 	$L__BB0_3112;
	setp.eq.s16 	%p1336, %rs889, 0;
	@%p1336 bra 	$L__BB0_3115;
	not.b32 	%r27259, %r3792;
	shr.u32 	%r27260, %r3794, 16;
	and.b32  	%r27261, %r27260, 15;
	add.s32 	%r27262, %r27261, 1;
	shr.u32 	%r27263, %r27259, %r27262;
	xor.b32  	%r27264, %r27261, 31;
	shl.b32 	%r27265, %r27259, %r27264;
	or.b32  	%r27266, %r27263, %r27265;
	add.s32 	%r56430, %r27266, %r56428;
	bra.uni 	$L__BB0_3116;
$L__BB0_3112:
	setp.eq.s16 	%p1335, %rs889, 2;
	@%p1335 bra 	$L__BB0_3114;
	and.b32  	%r27245, %r3794, 15;
	add.s32 	%r27246, %r27245, 1;
	shr.u32 	%r27247, %r3792, %r27246;
	xor.b32  	%r27248, %r27245, 31;
	shl.b32 	%r27249, %r3792, %r27248;
	or.b32  	%r27250, %r27247, %r27249;
	xor.b32  	%r56430, %r27250, %r56428;
	bra.uni 	$L__BB0_3116;
$L__BB0_3114:
	not.b32 	%r27251, %r3792;
	shr.u32 	%r27252, %r3794, 8;
	and.b32  	%r27253, %r27252, 15;
	add.s32 	%r27254, %r27253, 1;
	shr.u32 	%r27255, %r27251, %r27254;
	xor.b32  	%r27256, %r27253, 31;
	shl.b32 	%r27257, %r27251, %r27256;
	or.b32  	%r27258, %r27255, %r27257;
	and.b32  	%r56430, %r27258, %r56428;
	bra.uni 	$L__BB0_3116;
$L__BB0_3115:
	add.s32 	%r27267, %r3795, 1;
	shr.u32 	%r27268, %r3792, %r27267;
	xor.b32  	%r27269, %r3795, 31;
	shl.b32 	%r27270, %r3792, %r27269;
	or.b32  	%r27271, %r27268, %r27270;
	xor.b32  	%r56430, %r27271, %r56428;
$L__BB0_3116:
	xor.b32  	%r3802, %r56430, %r3796;
	shr.u32 	%r27272, %r3802, 16;
	xor.b32  	%r27273, %r27272, %r3802;
	shr.u32 	%r27274, %r27273, 12;
	shr.u32 	%r27275, %r27273, 4;
	shr.u32 	%r27276, %r27273, 8;
	xor.b32  	%r27277, %r27275, %r27274;
	xor.b32  	%r27278, %r27277, %r27276;
	xor.b32  	%r27279, %r27278, %r27273;
	shr.u32 	%r27280, %r27279, 2;
	xor.b32  	%r27281, %r27280, %r27279;
	cvt.u16.u32 	%rs892, %r27281;
	and.b16  	%rs891, %rs892, 3;
	setp.gt.s16 	%p1337, %rs891, 1;
	@%p1337 bra 	$L__BB0_3119;
	setp.eq.s16 	%p1339, %rs891, 0;
	@%p1339 bra 	$L__BB0_3122;
	not.b32 	%r27290, %r3792;
	shr.u32 	%r27291, %r3794, 16;
	and.b32  	%r27292, %r27291, 15;
	add.s32 	%r27293, %r27292, 2;
	shf.r.wrap.b32 	%r27294, %r27290, %r27290, %r27293;
	add.s32 	%r56431, %r27294, %r56429;
	bra.uni 	$L__BB0_3123;
$L__BB0_3119:
	setp.eq.s16 	%p1338, %rs891, 2;
	@%p1338 bra 	$L__BB0_3121;
	and.b32  	%r27282, %r3794, 15;
	add.s32 	%r27283, %r27282, 2;
	shf.r.wrap.b32 	%r27284, %r3792, %r3792, %r27283;
	xor.b32  	%r56431, %r27284, %r56429;
	bra.uni 	$L__BB0_3123;
$L__BB0_3121:
	not.b32 	%r27285, %r3792;
	shr.u32 	%r27286, %r3794, 8;
	and.b32  	%r27287, %r27286, 15;
	add.s32 	%r27288, %r27287, 2;
	shf.r.wrap.b32 	%r27289, %r27285, %r27285, %r27288;
	and.b32  	%r56431, %r27289, %r56429;
	bra.uni 	$L__BB0_3123;
$L__BB0_3122:
	add.s32 	%r27295, %r3795, 2;
	shf.r.wrap.b32 	%r27296, %r3792, %r3792, %r27295;
	xor.b32  	%r56431, %r27296, %r56429;
$L__BB0_3123:
	add.s32 	%r27297, %r3802, %r56431;
	shr.u32 	%r27298, %r3792, 8;
	and.b32  	%r27299, %r27298, 31;
	mov.b32 	%r27300, 1;
	shl.b32 	%r27301, %r27300, %r27299;
	not.b32 	%r27302, %r27301;
	and.b32  	%r27303, %r3725, %r27302;
	or.b32  	%r27304, %r27301, %r3725;
	xor.b32  	%r27305, %r27301, %r3725;
	st.local.v4.u32 	[%rd1], {%r3725, %r27303, %r27304, %r27305};
	shl.b32 	%r27306, %r3792, 2;
	cvt.u64.u32 	%rd583, %r27306;
	and.b64  	%rd584, %rd583, 12;
	add.s64 	%rd585, %rd1, %rd584;
	ld.local.u32 	%r27307, [%rd585];
	add.s32 	%r27308, %r3777, %r3725;
	shf.l.wrap.b32 	%r27309, %r3793, %r3793, 10;
	shf.l.wrap.b32 	%r27310, %r3793, %r3793, 19;
	shf.l.wrap.b32 	%r27311, %r3793, %r3793, 30;
	xor.b32  	%r27312, %r27311, %r27310;
	xor.b32  	%r27313, %r27312, %r27309;
	add.s32 	%r3808, %r27308, %r27313;
	add.s32 	%r3809, %r3196, %r27307;
	add.s32 	%r27314, %r3350, %r3349;
	xor.b32  	%r27315, %r27297, %r27314;
	xor.b32  	%r3810, %r27315, %r3792;
	shr.u32 	%r27316, %r3810, 4;
	xor.b32  	%r3811, %r27316, %r3810;
	shr.u32 	%r27317, %r3811, 24;
	and.b32  	%r3812, %r27317, 15;
	shf.r.wrap.b32 	%r27318, %r3810, %r3810, %r3812;
	xor.b32  	%r3813, %r27318, %r3796;
	shr.u32 	%r27319, %r3813, 16;
	xor.b32  	%r27320, %r27319, %r3813;
	shr.u32 	%r27321, %r27320, 12;
	shr.u32 	%r27322, %r27320, 4;
	shr.u32 	%r27323, %r27320, 8;
	xor.b32  	%r27324, %r27322, %r27321;
	xor.b32  	%r27325, %r27324, %r27323;
	xor.b32  	%r27326, %r27325, %r27320;
	shr.u32 	%r27327, %r27326, 2;
	xor.b32  	%r27328, %r27327, %r27326;
	cvt.u16.u32 	%rs894, %r27328;
	and.b16  	%rs893, %rs894, 3;
	setp.gt.s16 	%p1340, %rs893, 1;
	@%p1340 bra 	$L__BB0_3126;
	setp.eq.s16 	%p1342, %rs893, 0;
	@%p1342 bra 	$L__BB0_3129;
	not.b32 	%r27343, %r3810;
	shr.u32 	%r27344, %r3811, 16;
	and.b32  	%r27345, %r27344, 15;
	add.s32 	%r27346, %r27345, 1;
	shr.u32 	%r27347, %r27343, %r27346;
	xor.b32  	%r27348, %r27345, 31;
	shl.b32 	%r27349, %r27343, %r27348;
	or.b32  	%r27350, %r27347, %r27349;
	add.s32 	%r56432, %r27350, %r56430;
	bra.uni 	$L__BB0_3130;
$L__BB0_3126:
	setp.eq.s16 	%p1341, %rs893, 2;
	@%p1341 bra 	$L__BB0_3128;
	and.b32  	%r27329, %r3811, 15;
	add.s32 	%r27330, %r27329, 1;
	shr.u32 	%r27331, %r3810, %r27330;
	xor.b32  	%r27332, %r27329, 31;
	shl.b32 	%r27333, %r3810, %r27332;
	or.b32  	%r27334, %r27331, %r27333;
	xor.b32  	%r56432, %r27334, %r56430;
	bra.uni 	$L__BB0_3130;
$L__BB0_3128:
	not.b32 	%r27335, %r3810;
	shr.u32 	%r27336, %r3811, 8;
	and.b32  	%r27337, %r27336, 15;
	add.s32 	%r27338, %r27337, 1;
	shr.u32 	%r27339, %r27335, %r27338;
	xor.b32  	%r27340, %r27337, 31;
	shl.b32 	%r27341, %r27335, %r27340;
	or.b32  	%r27342, %r27339, %r27341;
	and.b32  	%r56432, %r27342, %r56430;
	bra.uni 	$L__BB0_3130;
$L__BB0_3129:
	add.s32 	%r27351, %r3812, 1;
	shr.u32 	%r27352, %r3810, %r27351;
	xor.b32  	%r27353, %r3812, 31;
	shl.b32 	%r27354, %r3810, %r27353;
	or.b32  	%r27355, %r27352, %r27354;
	xor.b32  	%r56432, %r27355, %r56430;
$L__BB0_3130:
	xor.b32  	%r3819, %r56432, %r3813;
	shr.u32 	%r27356, %r3819, 16;
	xor.b32  	%r27357, %r27356, %r3819;
	shr.u32 	%r27358, %r27357, 12;
	shr.u32 	%r27359, %r27357, 4;
	shr.u32 	%r27360, %r27357, 8;
	xor.b32  	%r27361, %r27359, %r27358;
	xor.b32  	%r27362, %r27361, %r27360;
	xor.b32  	%r27363, %r27362, %r27357;
	shr.u32 	%r27364, %r27363, 2;
	xor.b32  	%r27365, %r27364, %r27363;
	cvt.u16.u32 	%rs896, %r27365;
	and.b16  	%rs895, %rs896, 3;
	setp.gt.s16 	%p1343, %rs895, 1;
	@%p1343 bra 	$L__BB0_3133;
	setp.eq.s16 	%p1345, %rs895, 0;
	@%p1345 bra 	$L__BB0_3136;
	not.b32 	%r27374, %r3810;
	shr.u32 	%r27375, %r3811, 16;
	and.b32  	%r27376, %r27375, 15;
	add.s32 	%r27377, %r27376, 2;
	shf.r.wrap.b32 	%r27378, %r27374, %r27374, %r27377;
	add.s32 	%r56433, %r27378, %r56431;
	bra.uni 	$L__BB0_3137;
$L__BB0_3133:
	setp.eq.s16 	%p1344, %rs895, 2;
	@%p1344 bra 	$L__BB0_3135;
	and.b32  	%r27366, %r3811, 15;
	add.s32 	%r27367, %r27366, 2;
	shf.r.wrap.b32 	%r27368, %r3810, %r3810, %r27367;
	xor.b32  	%r56433, %r27368, %r56431;
	bra.uni 	$L__BB0_3137;
$L__BB0_3135:
	not.b32 	%r27369, %r3810;
	shr.u32 	%r27370, %r3811, 8;
	and.b32  	%r27371, %r27370, 15;
	add.s32 	%r27372, %r27371, 2;
	shf.r.wrap.b32 	%r27373, %r27369, %r27369, %r27372;
	and.b32  	%r56433, %r27373, %r56431;
	bra.uni 	$L__BB0_3137;
$L__BB0_3136:
	add.s32 	%r27379, %r3812, 2;
	shf.r.wrap.b32 	%r27380, %r3810, %r3810, %r27379;
	xor.b32  	%r56433, %r27380, %r56431;
$L__BB0_3137:
	add.s32 	%r27381, %r3819, %r56433;
	xor.b32  	%r3825, %r3810, %r27381;
	ld.const.u32 	%r3826, [hefty_gpu_constantTable+92];
	shr.u32 	%r27382, %r3825, 4;
	xor.b32  	%r3827, %r27382, %r3825;
	shr.u32 	%r27383, %r3827, 24;
	and.b32  	%r3828, %r27383, 15;
	shf.r.wrap.b32 	%r27384, %r3825, %r3825, %r3828;
	xor.b32  	%r3829, %r27384, %r3813;
	shr.u32 	%r27385, %r3829, 16;
	xor.b32  	%r27386, %r27385, %r3829;
	shr.u32 	%r27387, %r27386, 12;
	shr.u32 	%r27388, %r27386, 4;
	shr.u32 	%r27389, %r27386, 8;
	xor.b32  	%r27390, %r27388, %r27387;
	xor.b32  	%r27391, %r27390, %r27389;
	xor.b32  	%r27392, %r27391, %r27386;
	shr.u32 	%r27393, %r27392, 2;
	xor.b32  	%r27394, %r27393, %r27392;
	cvt.u16.u32 	%rs898, %r27394;
	and.b16  	%rs897, %rs898, 3;
	setp.gt.s16 	%p1346, %rs897, 1;
	@%p1346 bra 	$L__BB0_3140;
	setp.eq.s16 	%p1348, %rs897, 0;
	@%p1348 bra 	$L__BB0_3143;
	not.b32 	%r27409, %r3825;
	shr.u32 	%r27410, %r3827, 16;
	and.b32  	%r27411, %r27410, 15;
	add.s32 	%r27412, %r27411, 1;
	shr.u32 	%r27413, %r27409, %r27412;
	xor.b32  	%r27414, %r27411, 31;
	shl.b32 	%r27415, %r27409, %r27414;
	or.b32  	%r27416, %r27413, %r27415;
	add.s32 	%r56434, %r27416, %r56432;
	bra.uni 	$L__BB0_3144;
$L__BB0_3140:
	setp.eq.s16 	%p1347, %rs897, 2;
	@%p1347 bra 	$L__BB0_3142;
	and.b32  	%r27395, %r3827, 15;
	add.s32 	%r27396, %r27395, 1;
	shr.u32 	%r27397, %r3825, %r27396;
	xor.b32  	%r27398, %r27395, 31;
	shl.b32 	%r27399, %r3825, %r27398;
	or.b32  	%r27400, %r27397, %r27399;
	xor.b32  	%r56434, %r27400, %r56432;
	bra.uni 	$L__BB0_3144;
$L__BB0_3142:
	not.b32 	%r27401, %r3825;
	shr.u32 	%r27402, %r3827, 8;
	and.b32  	%r27403, %r27402, 15;
	add.s32 	%r27404, %r27403, 1;
	shr.u32 	%r27405, %r27401, %r27404;
	xor.b32  	%r27406, %r27403, 31;
	shl.b32 	%r27407, %r27401, %r27406;
	or.b32  	%r27408, %r27405, %r27407;
	and.b32  	%r56434, %r27408, %r56432;
	bra.uni 	$L__BB0_3144;
$L__BB0_3143:
	add.s32 	%r27417, %r3828, 1;
	shr.u32 	%r27418, %r3825, %r27417;
	xor.b32  	%r27419, %r3828, 31;
	shl.b32 	%r27420, %r3825, %r27419;
	or.b32  	%r27421, %r27418, %r27420;
	xor.b32  	%r56434, %r27421, %r56432;
$L__BB0_3144:
	xor.b32  	%r3835, %r56434, %r3829;
	shr.u32 	%r27422, %r3835, 16;
	xor.b32  	%r27423, %r27422, %r3835;
	shr.u32 	%r27424, %r27423, 12;
	shr.u32 	%r27425, %r27423, 4;
	shr.u32 	%r27426, %r27423, 8;
	xor.b32  	%r27427, %r27425, %r27424;
	xor.b32  	%r27428, %r27427, %r27426;
	xor.b32  	%r27429, %r27428, %r27423;
	shr.u32 	%r27430, %r27429, 2;
	xor.b32  	%r27431, %r27430, %r27429;
	cvt.u16.u32 	%rs900, %r27431;
	and.b16  	%rs899, %rs900, 3;
	setp.gt.s16 	%p1349, %rs899, 1;
	@%p1349 bra 	$L__BB0_3147;
	setp.eq.s16 	%p1351, %rs899, 0;
	@%p1351 bra 	$L__BB0_3150;
	not.b32 	%r27440, %r3825;
	shr.u32 	%r27441, %r3827, 16;
	and.b32  	%r27442, %r27441, 15;
	add.s32 	%r27443, %r27442, 2;
	shf.r.wrap.b32 	%r27444, %r27440, %r27440, %r27443;
	add.s32 	%r56435, %r27444, %r56433;
	bra.uni 	$L__BB0_3151;
$L__BB0_3147:
	setp.eq.s16 	%p1350, %rs899, 2;
	@%p1350 bra 	$L__BB0_3149;
	and.b32  	%r27432, %r3827, 15;
	add.s32 	%r27433, %r27432, 2;
	shf.r.wrap.b32 	%r27434, %r3825, %r3825, %r27433;
	xor.b32  	%r56435, %r27434, %r56433;
	bra.uni 	$L__BB0_3151;
$L__BB0_3149:
	not.b32 	%r27435, %r3825;
	shr.u32 	%r27436, %r3827, 8;
	and.b32  	%r27437, %r27436, 15;
	add.s32 	%r27438, %r27437, 2;
	shf.r.wrap.b32 	%r27439, %r27435, %r27435, %r27438;
	and.b32  	%r56435, %r27439, %r56433;
	bra.uni 	$L__BB0_3151;
$L__BB0_3150:
	add.s32 	%r27445, %r3828, 2;
	shf.r.wrap.b32 	%r27446, %r3825, %r3825, %r27445;
	xor.b32  	%r56435, %r27446, %r56433;
$L__BB0_3151:
	add.s32 	%r27447, %r3835, %r56435;
	xor.b32  	%r3841, %r3825, %r27447;
	shr.u32 	%r27448, %r3825, 8;
	and.b32  	%r27449, %r27448, 31;
	mov.b32 	%r27450, 1;
	shl.b32 	%r27451, %r27450, %r27449;
	not.b32 	%r27452, %r27451;
	and.b32  	%r27453, %r3503, %r27452;
	or.b32  	%r27454, %r27451, %r3503;
	xor.b32  	%r27455, %r27451, %r3503;
	st.local.v4.u32 	[%rd8], {%r3503, %r27453, %r27454, %r27455};
	shl.b32 	%r27456, %r3825, 2;
	cvt.u64.u32 	%rd586, %r27456;
	and.b64  	%rd587, %rd586, 12;
	add.s64 	%rd588, %rd8, %rd587;
	ld.local.u32 	%r3842, [%rd588];
	shr.u32 	%r27457, %r3841, 4;
	xor.b32  	%r3843, %r27457, %r3841;
	shr.u32 	%r27458, %r3843, 24;
	and.b32  	%r3844, %r27458, 15;
	shf.r.wrap.b32 	%r27459, %r3841, %r3841, %r3844;
	xor.b32  	%r3845, %r27459, %r3829;
	shr.u32 	%r27460, %r3845, 16;
	xor.b32  	%r27461, %r27460, %r3845;
	shr.u32 	%r27462, %r27461, 12;
	shr.u32 	%r27463, %r27461, 4;
	shr.u32 	%r27464, %r27461, 8;
	xor.b32  	%r27465, %r27463, %r27462;
	xor.b32  	%r27466, %r27465, %r27464;
	xor.b32  	%r27467, %r27466, %r27461;
	shr.u32 	%r27468, %r27467, 2;
	xor.b32  	%r27469, %r27468, %r27467;
	cvt.u16.u32 	%rs902, %r27469;
	and.b16  	%rs901, %rs902, 3;
	setp.gt.s16 	%p1352, %rs901, 1;
	@%p1352 bra 	$L__BB0_3154;
	setp.eq.s16 	%p1354, %rs901, 0;
	@%p1354 bra 	$L__BB0_3157;
	not.b32 	%r27484, %r3841;
	shr.u32 	%r27485, %r3843, 16;
	and.b32  	%r27486, %r27485, 15;
	add.s32 	%r27487, %r27486, 1;
	shr.u32 	%r27488, %r27484, %r27487;
	xor.b32  	%r27489, %r27486, 31;
	shl.b32 	%r27490, %r27484, %r27489;
	or.b32  	%r27491, %r27488, %r27490;
	add.s32 	%r56436, %r27491, %r56434;
	bra.uni 	$L__BB0_3158;
$L__BB0_3154:
	setp.eq.s16 	%p1353, %rs901, 2;
	@%p1353 bra 	$L__BB0_3156;
	and.b32  	%r27470, %r3843, 15;
	add.s32 	%r27471, %r27470, 1;
	shr.u32 	%r27472, %r3841, %r27471;
	xor.b32  	%r27473, %r27470, 31;
	shl.b32 	%r27474, %r3841, %r27473;
	or.b32  	%r27475, %r27472, %r27474;
	xor.b32  	%r56436, %r27475, %r56434;
	bra.uni 	$L__BB0_3158;
$L__BB0_3156:
	not.b32 	%r27476, %r3841;
	shr.u32 	%r27477, %r3843, 8;
	and.b32  	%r27478, %r27477, 15;
	add.s32 	%r27479, %r27478, 1;
	shr.u32 	%r27480, %r27476, %r27479;
	xor.b32  	%r27481, %r27478, 31;
	shl.b32 	%r27482, %r27476, %r27481;
	or.b32  	%r27483, %r27480, %r27482;
	and.b32  	%r56436, %r27483, %r56434;
	bra.uni 	$L__BB0_3158;
$L__BB0_3157:
	add.s32 	%r27492, %r3844, 1;
	shr.u32 	%r27493, %r3841, %r27492;
	xor.b32  	%r27494, %r3844, 31;
	shl.b32 	%r27495, %r3841, %r27494;
	or.b32  	%r27496, %r27493, %r27495;
	xor.b32  	%r56436, %r27496, %r56434;
$L__BB0_3158:
	xor.b32  	%r3851, %r56436, %r3845;
	shr.u32 	%r27497, %r3851, 16;
	xor.b32  	%r27498, %r27497, %r3851;
	shr.u32 	%r27499, %r27498, 12;
	shr.u32 	%r27500, %r27498, 4;
	shr.u32 	%r27501, %r27498, 8;
	xor.b32  	%r27502, %r27500, %r27499;
	xor.b32  	%r27503, %r27502, %r27501;
	xor.b32  	%r27504, %r27503, %r27498;
	shr.u32 	%r27505, %r27504, 2;
	xor.b32  	%r27506, %r27505, %r27504;
	cvt.u16.u32 	%rs904, %r27506;
	and.b16  	%rs903, %rs904, 3;
	setp.gt.s16 	%p1355, %rs903, 1;
	@%p1355 bra 	$L__BB0_3161;
	setp.eq.s16 	%p1357, %rs903, 0;
	@%p1357 bra 	$L__BB0_3164;
	not.b32 	%r27515, %r3841;
	shr.u32 	%r27516, %r3843, 16;
	and.b32  	%r27517, %r27516, 15;
	add.s32 	%r27518, %r27517, 2;
	shf.r.wrap.b32 	%r27519, %r27515, %r27515, %r27518;
	add.s32 	%r56437, %r27519, %r56435;
	bra.uni 	$L__BB0_3165;
$L__BB0_3161:
	setp.eq.s16 	%p1356, %rs903, 2;
	@%p1356 bra 	$L__BB0_3163;
	and.b32  	%r27507, %r3843, 15;
	add.s32 	%r27508, %r27507, 2;
	shf.r.wrap.b32 	%r27509, %r3841, %r3841, %r27508;
	xor.b32  	%r56437, %r27509, %r56435;
	bra.uni 	$L__BB0_3165;
$L__BB0_3163:
	not.b32 	%r27510, %r3841;
	shr.u32 	%r27511, %r3843, 8;
	and.b32  	%r27512, %r27511, 15;
	add.s32 	%r27513, %r27512, 2;
	shf.r.wrap.b32 	%r27514, %r27510, %r27510, %r27513;
	and.b32  	%r56437, %r27514, %r56435;
	bra.uni 	$L__BB0_3165;
$L__BB0_3164:
	add.s32 	%r27520, %r3844, 2;
	shf.r.wrap.b32 	%r27521, %r3841, %r3841, %r27520;
	xor.b32  	%r56437, %r27521, %r56435;
$L__BB0_3165:
	add.s32 	%r27522, %r3851, %r56437;
	xor.b32  	%r3857, %r3841, %r27522;
	shr.u32 	%r27523, %r3841, 8;
	and.b32  	%r27524, %r27523, 31;
	mov.b32 	%r27525, 1;
	shl.b32 	%r27526, %r27525, %r27524;
	not.b32 	%r27527, %r27526;
	and.b32  	%r27528, %r3656, %r27527;
	or.b32  	%r27529, %r27526, %r3656;
	xor.b32  	%r27530, %r27526, %r3656;
	st.local.v4.u32 	[%rd7], {%r3656, %r27528, %r27529, %r27530};
	shl.b32 	%r27531, %r3841, 2;
	cvt.u64.u32 	%rd589, %r27531;
	and.b64  	%rd590, %rd589, 12;
	add.s64 	%rd591, %rd7, %rd590;
	ld.local.u32 	%r27532, [%rd591];
	xor.b32  	%r27533, %r27532, %r3842;
	and.b32  	%r27534, %r3809, %r27533;
	xor.b32  	%r3858, %r27534, %r3842;
	shr.u32 	%r27535, %r3857, 4;
	xor.b32  	%r3859, %r27535, %r3857;
	shr.u32 	%r27536, %r3859, 24;
	and.b32  	%r3860, %r27536, 15;
	shf.r.wrap.b32 	%r27537, %r3857, %r3857, %r3860;
	xor.b32  	%r3861, %r27537, %r3845;
	shr.u32 	%r27538, %r3861, 16;
	xor.b32  	%r27539, %r27538, %r3861;
	shr.u32 	%r27540, %r27539, 12;
	shr.u32 	%r27541, %r27539, 4;
	shr.u32 	%r27542, %r27539, 8;
	xor.b32  	%r27543, %r27541, %r27540;
	xor.b32  	%r27544, %r27543, %r27542;
	xor.b32  	%r27545, %r27544, %r27539;
	shr.u32 	%r27546, %r27545, 2;
	xor.b32  	%r27547, %r27546, %r27545;
	cvt.u16.u32 	%rs906, %r27547;
	and.b16  	%rs905, %rs906, 3;
	setp.gt.s16 	%p1358, %rs905, 1;
	@%p1358 bra 	$L__BB0_3168;
	setp.eq.s16 	%p1360, %rs905, 0;
	@%p1360 bra 	$L__BB0_3171;
	not.b32 	%r27562, %r3857;
	shr.u32 	%r27563, %r3859, 16;
	and.b32  	%r27564, %r27563, 15;
	add.s32 	%r27565, %r27564, 1;
	shr.u32 	%r27566, %r27562, %r27565;
	xor.b32  	%r27567, %r27564, 31;
	shl.b32 	%r27568, %r27562, %r27567;
	or.b32  	%r27569, %r27566, %r27568;
	add.s32 	%r56438, %r27569, %r56436;
	bra.uni 	$L__BB0_3172;
$L__BB0_3168:
	setp.eq.s16 	%p1359, %rs905, 2;
	@%p1359 bra 	$L__BB0_3170;
	and.b32  	%r27548, %r3859, 15;
	add.s32 	%r27549, %r27548, 1;
	shr.u32 	%r27550, %r3857, %r27549;
	xor.b32  	%r27551, %r27548, 31;
	shl.b32 	%r27552, %r3857, %r27551;
	or.b32  	%r27553, %r27550, %r27552;
	xor.b32  	%r56438, %r27553, %r56436;
	bra.uni 	$L__BB0_3172;
$L__BB0_3170:
	not.b32 	%r27554, %r3857;
	shr.u32 	%r27555, %r3859, 8;
	and.b32  	%r27556, %r27555, 15;
	add.s32 	%r27557, %r27556, 1;
	shr.u32 	%r27558, %r27554, %r27557;
	xor.b32  	%r27559, %r27556, 31;
	shl.b32 	%r27560, %r27554, %r27559;
	or.b32  	%r27561, %r27558, %r27560;
	and.b32  	%r56438, %r27561, %r56436;
	bra.uni 	$L__BB0_3172;
$L__BB0_3171:
	add.s32 	%r27570, %r3860, 1;
	shr.u32 	%r27571, %r3857, %r27570;
	xor.b32  	%r27572, %r3860, 31;
	shl.b32 	%r27573, %r3857, %r27572;
	or.b32  	%r27574, %r27571, %r27573;
	xor.b32  	%r56438, %r27574, %r56436;
$L__BB0_3172:
	xor.b32  	%r3867, %r56438, %r3861;
	shr.u32 	%r27575, %r3867, 16;
	xor.b32  	%r27576, %r27575, %r3867;
	shr.u32 	%r27577, %r27576, 12;
	shr.u32 	%r27578, %r27576, 4;
	shr.u32 	%r27579, %r27576, 8;
	xor.b32  	%r27580, %r27578, %r27577;
	xor.b32  	%r27581, %r27580, %r27579;
	xor.b32  	%r27582, %r27581, %r27576;
	shr.u32 	%r27583, %r27582, 2;
	xor.b32  	%r27584, %r27583, %r27582;
	cvt.u16.u32 	%rs908, %r27584;
	and.b16  	%rs907, %rs908, 3;
	setp.gt.s16 	%p1361, %rs907, 1;
	@%p1361 bra 	$L__BB0_3175;
	setp.eq.s16 	%p1363, %rs907, 0;
	@%p1363 bra 	$L__BB0_3178;
	not.b32 	%r27593, %r3857;
	shr.u32 	%r27594, %r3859, 16;
	and.b32  	%r27595, %r27594, 15;
	add.s32 	%r27596, %r27595, 2;
	shf.r.wrap.b32 	%r27597, %r27593, %r27593, %r27596;
	add.s32 	%r56439, %r27597, %r56437;
	bra.uni 	$L__BB0_3179;
$L__BB0_3175:
	setp.eq.s16 	%p1362, %rs907, 2;
	@%p1362 bra 	$L__BB0_3177;
	and.b32  	%r27585, %r3859, 15;
	add.s32 	%r27586, %r27585, 2;
	shf.r.wrap.b32 	%r27587, %r3857, %r3857, %r27586;
	xor.b32  	%r56439, %r27587, %r56437;
	bra.uni 	$L__BB0_3179;
$L__BB0_3177:
	not.b32 	%r27588, %r3857;
	shr.u32 	%r27589, %r3859, 8;
	and.b32  	%r27590, %r27589, 15;
	add.s32 	%r27591, %r27590, 2;
	shf.r.wrap.b32 	%r27592, %r27588, %r27588, %r27591;
	and.b32  	%r56439, %r27592, %r56437;
	bra.uni 	$L__BB0_3179;
$L__BB0_3178:
	add.s32 	%r27598, %r3860, 2;
	shf.r.wrap.b32 	%r27599, %r3857, %r3857, %r27598;
	xor.b32  	%r56439, %r27599, %r56437;
$L__BB0_3179:
	add.s32 	%r27600, %r3867, %r56439;
	xor.b32  	%r3873, %r3857, %r27600;
	shr.u32 	%r27601, %r3857, 8;
	and.b32  	%r27602, %r27601, 31;
	mov.b32 	%r27603, 1;
	shl.b32 	%r27604, %r27603, %r27602;
	not.b32 	%r27605, %r27604;
	and.b32  	%r27606, %r3809, %r27605;
	or.b32  	%r27607, %r27604, %r3809;
	xor.b32  	%r27608, %r27604, %r3809;
	st.local.v4.u32 	[%rd6], {%r3809, %r27606, %r27607, %r27608};
	shl.b32 	%r27609, %r3857, 2;
	cvt.u64.u32 	%rd592, %r27609;
	and.b64  	%rd593, %rd592, 12;
	add.s64 	%rd594, %rd6, %rd593;
	ld.local.u32 	%r27610, [%rd594];
	shf.l.wrap.b32 	%r27611, %r27610, %r27610, 26;
	shf.l.wrap.b32 	%r27612, %r27610, %r27610, 21;
	xor.b32  	%r27613, %r27611, %r27612;
	shf.l.wrap.b32 	%r27614, %r27610, %r27610, 7;
	xor.b32  	%r27615, %r27613, %r27614;
	add.s32 	%r27616, %r3826, %r2730;
	add.s32 	%r27617, %r27616, %r3350;
	add.s32 	%r27618, %r27617, %r3858;
	add.s32 	%r3878, %r27618, %r27615;
	shr.u32 	%r27619, %r3873, 4;
	xor.b32  	%r3879, %r27619, %r3873;
	shr.u32 	%r27620, %r3879, 24;
	and.b32  	%r3880, %r27620, 15;
	shf.r.wrap.b32 	%r27621, %r3873, %r3873, %r3880;
	xor.b32  	%r3881, %r27621, %r3861;
	shr.u32 	%r27622, %r3881, 16;
	xor.b32  	%r27623, %r27622, %r3881;
	shr.u32 	%r27624, %r27623, 12;
	shr.u32 	%r27625, %r27623, 4;
	shr.u32 	%r27626, %r27623, 8;
	xor.b32  	%r27627, %r27625, %r27624;
	xor.b32  	%r27628, %r27627, %r27626;
	xor.b32  	%r27629, %r27628, %r27623;
	shr.u32 	%r27630, %r27629, 2;
	xor.b32  	%r27631, %r27630, %r27629;
	cvt.u16.u32 	%rs910, %r27631;
	and.b16  	%rs909, %rs910, 3;
	setp.gt.s16 	%p1364, %rs909, 1;
	@%p1364 bra 	$L__BB0_3182;
	setp.eq.s16 	%p1366, %rs909, 0;
	@%p1366 bra 	$L__BB0_3185;
	not.b32 	%r27646, %r3873;
	shr.u32 	%r27647, %r3879, 16;
	and.b32  	%r27648, %r27647, 15;
	add.s32 	%r27649, %r27648, 1;
	shr.u32 	%r27650, %r27646, %r27649;
	xor.b32  	%r27651, %r27648, 31;
	shl.b32 	%r27652, %r27646, %r27651;
	or.b32  	%r27653, %r27650, %r27652;
	add.s32 	%r56440, %r27653, %r56438;
	bra.uni 	$L__BB0_3186;
$L__BB0_3182:
	setp.eq.s16 	%p1365, %rs909, 2;
	@%p1365 bra 	$L__BB0_3184;
	and.b32  	%r27632, %r3879, 15;
	add.s32 	%r27633, %r27632, 1;
	shr.u32 	%r27634, %r3873, %r27633;
	xor.b32  	%r27635, %r27632, 31;
	shl.b32 	%r27636, %r3873, %r27635;
	or.b32  	%r27637, %r27634, %r27636;
	xor.b32  	%r56440, %r27637, %r56438;
	bra.uni 	$L__BB0_3186;
$L__BB0_3184:
	not.b32 	%r27638, %r3873;
	shr.u32 	%r27639, %r3879, 8;
	and.b32  	%r27640, %r27639, 15;
	add.s32 	%r27641, %r27640, 1;
	shr.u32 	%r27642, %r27638, %r27641;
	xor.b32  	%r27643, %r27640, 31;
	shl.b32 	%r27644, %r27638, %r27643;
	or.b32  	%r27645, %r27642, %r27644;
	and.b32  	%r56440, %r27645, %r56438;
	bra.uni 	$L__BB0_3186;
$L__BB0_3185:
	add.s32 	%r27654, %r3880, 1;
	shr.u32 	%r27655, %r3873, %r27654;
	xor.b32  	%r27656, %r3880, 31;
	shl.b32 	%r27657, %r3873, %r27656;
	or.b32  	%r27658, %r27655, %r27657;
	xor.b32  	%r56440, %r27658, %r56438;
$L__BB0_3186:
	xor.b32  	%r3887, %r56440, %r3881;
	shr.u32 	%r27659, %r3887, 16;
	xor.b32  	%r27660, %r27659, %r3887;
	shr.u32 	%r27661, %r27660, 12;
	shr.u32 	%r27662, %r27660, 4;
	shr.u32 	%r27663, %r27660, 8;
	xor.b32  	%r27664, %r27662, %r27661;
	xor.b32  	%r27665, %r27664, %r27663;
	xor.b32  	%r27666, %r27665, %r27660;
	shr.u32 	%r27667, %r27666, 2;
	xor.b32  	%r27668, %r27667, %r27666;
	cvt.u16.u32 	%rs912, %r27668;
	and.b16  	%rs911, %rs912, 3;
	setp.gt.s16 	%p1367, %rs911, 1;
	@%p1367 bra 	$L__BB0_3189;
	setp.eq.s16 	%p1369, %rs911, 0;
	@%p1369 bra 	$L__BB0_3192;
	not.b32 	%r27677, %r3873;
	shr.u32 	%r27678, %r3879, 16;
	and.b32  	%r27679, %r27678, 15;
	add.s32 	%r27680, %r27679, 2;
	shf.r.wrap.b32 	%r27681, %r27677, %r27677, %r27680;
	add.s32 	%r56441, %r27681, %r56439;
	bra.uni 	$L__BB0_3193;
$L__BB0_3189:
	setp.eq.s16 	%p1368, %rs911, 2;
	@%p1368 bra 	$L__BB0_3191;
	and.b32  	%r27669, %r3879, 15;
	add.s32 	%r27670, %r27669, 2;
	shf.r.wrap.b32 	%r27671, %r3873, %r3873, %r27670;
	xor.b32  	%r56441, %r27671, %r56439;
	bra.uni 	$L__BB0_3193;
$L__BB0_3191:
	not.b32 	%r27672, %r3873;
	shr.u32 	%r27673, %r3879, 8;
	and.b32  	%r27674, %r27673, 15;
	add.s32 	%r27675, %r27674, 2;
	shf.r.wrap.b32 	%r27676, %r27672, %r27672, %r27675;
	and.b32  	%r56441, %r27676, %r56439;
	bra.uni 	$L__BB0_3193;
$L__BB0_3192:
	add.s32 	%r27682, %r3880, 2;
	shf.r.wrap.b32 	%r27683, %r3873, %r3873, %r27682;
	xor.b32  	%r56441, %r27683, %r56439;
$L__BB0_3193:
	add.s32 	%r27684, %r3887, %r56441;
	xor.b32  	%r3893, %r3873, %r27684;
	shr.u32 	%r27685, %r3873, 8;
	and.b32  	%r27686, %r27685, 31;
	mov.b32 	%r27687, 1;
	shl.b32 	%r27688, %r27687, %r27686;
	not.b32 	%r27689, %r27688;
	and.b32  	%r27690, %r3502, %r27689;
	or.b32  	%r27691, %r27688, %r3502;
	xor.b32  	%r27692, %r27688, %r3502;
	st.local.v4.u32 	[%rd5], {%r3502, %r27690, %r27691, %r27692};
	shl.b32 	%r27693, %r3873, 2;
	cvt.u64.u32 	%rd595, %r27693;
	and.b64  	%rd596, %rd595, 12;
	add.s64 	%rd597, %rd5, %rd596;
	ld.local.u32 	%r3894, [%rd597];
	shr.u32 	%r27694, %r3893, 4;
	xor.b32  	%r3895, %r27694, %r3893;
	shr.u32 	%r27695, %r3895, 24;
	and.b32  	%r3896, %r27695, 15;
	shf.r.wrap.b32 	%r27696, %r3893, %r3893, %r3896;
	xor.b32  	%r3897, %r27696, %r3881;
	shr.u32 	%r27697, %r3897, 16;
	xor.b32  	%r27698, %r27697, %r3897;
	shr.u32 	%r27699, %r27698, 12;
	shr.u32 	%r27700, %r27698, 4;
	shr.u32 	%r27701, %r27698, 8;
	xor.b32  	%r27702, %r27700, %r27699;
	xor.b32  	%r27703, %r27702, %r27701;
	xor.b32  	%r27704, %r27703, %r27698;
	shr.u32 	%r27705, %r27704, 2;
	xor.b32  	%r27706, %r27705, %r27704;
	cvt.u16.u32 	%rs914, %r27706;
	and.b16  	%rs913, %rs914, 3;
	setp.gt.s16 	%p1370, %rs913, 1;
	@%p1370 bra 	$L__BB0_3196;
	setp.eq.s16 	%p1372, %rs913, 0;
	@%p1372 bra 	$L__BB0_3199;
	not.b32 	%r27721, %r3893;
	shr.u32 	%r27722, %r3895, 16;
	and.b32  	%r27723, %r27722, 15;
	add.s32 	%r27724, %r27723, 1;
	shr.u32 	%r27725, %r27721, %r27724;
	xor.b32  	%r27726, %r27723, 31;
	shl.b32 	%r27727, %r27721, %r27726;
	or.b32  	%r27728, %r27725, %r27727;
	add.s32 	%r56442, %r27728, %r56440;
	bra.uni 	$L__BB0_3200;
$L__BB0_3196:
	setp.eq.s16 	%p1371, %rs913, 2;
	@%p1371 bra 	$L__BB0_3198;
	and.b32  	%r27707, %r3895, 15;
	add.s32 	%r27708, %r27707, 1;
	shr.u32 	%r27709, %r3893, %r27708;
	xor.b32  	%r27710, %r27707, 31;
	shl.b32 	%r27711, %r3893, %r27710;
	or.b32  	%r27712, %r27709, %r27711;
	xor.b32  	%r56442, %r27712, %r56440;
	bra.uni 	$L__BB0_3200;
$L__BB0_3198:
	not.b32 	%r27713, %r3893;
	shr.u32 	%r27714, %r3895, 8;
	and.b32  	%r27715, %r27714, 15;
	add.s32 	%r27716, %r27715, 1;
	shr.u32 	%r27717, %r27713, %r27716;
	xor.b32  	%r27718, %r27715, 31;
	shl.b32 	%r27719, %r27713, %r27718;
	or.b32  	%r27720, %r27717, %r27719;
	and.b32  	%r56442, %r27720, %r56440;
	bra.uni 	$L__BB0_3200;
$L__BB0_3199:
	add.s32 	%r27729, %r3896, 1;
	shr.u32 	%r27730, %r3893, %r27729;
	xor.b32  	%r27731, %r3896, 31;
	shl.b32 	%r27732, %r3893, %r27731;
	or.b32  	%r27733, %r27730, %r27732;
	xor.b32  	%r56442, %r27733, %r56440;
$L__BB0_3200:
	xor.b32  	%r3903, %r56442, %r3897;
	shr.u32 	%r27734, %r3903, 16;
	xor.b32  	%r27735, %r27734, %r3903;
	shr.u32 	%r27736, %r27735, 12;
	shr.u32 	%r27737, %r27735, 4;
	shr.u32 	%r27738, %r27735, 8;
	xor.b32  	%r27739, %r27737, %r27736;
	xor.b32  	%r27740, %r27739, %r27738;
	xor.b32  	%r27741, %r27740, %r27735;
	shr.u32 	%r27742, %r27741, 2;
	xor.b32  	%r27743, %r27742, %r27741;
	cvt.u16.u32 	%rs916, %r27743;
	and.b16  	%rs915, %rs916, 3;
	setp.gt.s16 	%p1373, %rs915, 1;
	@%p1373 bra 	$L__BB0_3203;
	setp.eq.s16 	%p1375, %rs915, 0;
	@%p1375 bra 	$L__BB0_3206;
	not.b32 	%r27752, %r3893;
	shr.u32 	%r27753, %r3895, 16;
	and.b32  	%r27754, %r27753, 15;
	add.s32 	%r27755, %r27754, 2;
	shf.r.wrap.b32 	%r27756, %r27752, %r27752, %r27755;
	add.s32 	%r56443, %r27756, %r56441;
	bra.uni 	$L__BB0_3207;
$L__BB0_3203:
	setp.eq.s16 	%p1374, %rs915, 2;
	@%p1374 bra 	$L__BB0_3205;
	and.b32  	%r27744, %r3895, 15;
	add.s32 	%r27745, %r27744, 2;
	shf.r.wrap.b32 	%r27746, %r3893, %r3893, %r27745;
	xor.b32  	%r56443, %r27746, %r56441;
	bra.uni 	$L__BB0_3207;
$L__BB0_3205:
	not.b32 	%r27747, %r3893;
	shr.u32 	%r27748, %r3895, 8;
	and.b32  	%r27749, %r27748, 15;
	add.s32 	%r27750, %r27749, 2;
	shf.r.wrap.b32 	%r27751, %r27747, %r27747, %r27750;
	and.b32  	%r56443, %r27751, %r56441;
	bra.uni 	$L__BB0_3207;
$L__BB0_3206:
	add.s32 	%r27757, %r3896, 2;
	shf.r.wrap.b32 	%r27758, %r3893, %r3893, %r27757;
	xor.b32  	%r56443, %r27758, %r56441;
$L__BB0_3207:
	add.s32 	%r27759, %r3903, %r56443;
	xor.b32  	%r3909, %r3893, %r27759;
	shr.u32 	%r27760, %r3893, 8;
	and.b32  	%r27761, %r27760, 31;
	mov.b32 	%r27762, 1;
	shl.b32 	%r27763, %r27762, %r27761;
	not.b32 	%r27764, %r27763;
	and.b32  	%r27765, %r3655, %r27764;
	or.b32  	%r27766, %r27763, %r3655;
	xor.b32  	%r27767, %r27763, %r3655;
	st.local.v4.u32 	[%rd4], {%r3655, %r27765, %r27766, %r27767};
	shl.b32 	%r27768, %r3893, 2;
	cvt.u64.u32 	%rd598, %r27768;
	and.b64  	%rd599, %rd598, 12;
	add.s64 	%rd600, %rd4, %rd599;
	ld.local.u32 	%r3910, [%rd600];
	shr.u32 	%r27769, %r3909, 4;
	xor.b32  	%r3911, %r27769, %r3909;
	shr.u32 	%r27770, %r3911, 24;
	and.b32  	%r3912, %r27770, 15;
	shf.r.wrap.b32 	%r27771, %r3909, %r3909, %r3912;
	xor.b32  	%r3913, %r27771, %r3897;
	shr.u32 	%r27772, %r3913, 16;
	xor.b32  	%r27773, %r27772, %r3913;
	shr.u32 	%r27774, %r27773, 12;
	shr.u32 	%r27775, %r27773, 4;
	shr.u32 	%r27776, %r27773, 8;
	xor.b32  	%r27777, %r27775, %r27774;
	xor.b32  	%r27778, %r27777, %r27776;
	xor.b32  	%r27779, %r27778, %r27773;
	shr.u32 	%r27780, %r27779, 2;
	xor.b32  	%r27781, %r27780, %r27779;
	cvt.u16.u32 	%rs918, %r27781;
	and.b16  	%rs917, %rs918, 3;
	setp.gt.s16 	%p1376, %rs917, 1;
	@%p1376 bra 	$L__BB0_3210;
	setp.eq.s16 	%p1378, %rs917, 0;
	@%p1378 bra 	$L__BB0_3213;
	not.b32 	%r27796, %r3909;
	shr.u32 	%r27797, %r3911, 16;
	and.b32  	%r27798, %r27797, 15;
	add.s32 	%r27799, %r27798, 1;
	shr.u32 	%r27800, %r27796, %r27799;
	xor.b32  	%r27801, %r27798, 31;
	shl.b32 	%r27802, %r27796, %r27801;
	or.b32  	%r27803, %r27800, %r27802;
	add.s32 	%r56444, %r27803, %r56442;
	bra.uni 	$L__BB0_3214;
$L__BB0_3210:
	setp.eq.s16 	%p1377, %rs917, 2;
	@%p1377 bra 	$L__BB0_3212;
	and.b32  	%r27782, %r3911, 15;
	add.s32 	%r27783, %r27782, 1;
	shr.u32 	%r27784, %r3909, %r27783;
	xor.b32  	%r27785, %r27782, 31;
	shl.b32 	%r27786, %r3909, %r27785;
	or.b32  	%r27787, %r27784, %r27786;
	xor.b32  	%r56444, %r27787, %r56442;
	bra.uni 	$L__BB0_3214;
$L__BB0_3212:
	not.b32 	%r27788, %r3909;
	shr.u32 	%r27789, %r3911, 8;
	and.b32  	%r27790, %r27789, 15;
	add.s32 	%r27791, %r27790, 1;
	shr.u32 	%r27792, %r27788, %r27791;
	xor.b32  	%r27793, %r27790, 31;
	shl.b32 	%r27794, %r27788, %r27793;
	or.b32  	%r27795, %r27792, %r27794;
	and.b32  	%r56444, %r27795, %r56442;
	bra.uni 	$L__BB0_3214;
$L__BB0_3213:
	add.s32 	%r27804, %r3912, 1;
	shr.u32 	%r27805, %r3909, %r27804;
	xor.b32  	%r27806, %r3912, 31;
	shl.b32 	%r27807, %r3909, %r27806;
	or.b32  	%r27808, %r27805, %r27807;
	xor.b32  	%r56444, %r27808, %r56442;
$L__BB0_3214:
	xor.b32  	%r3919, %r56444, %r3913;
	shr.u32 	%r27809, %r3919, 16;
	xor.b32  	%r27810, %r27809, %r3919;
	shr.u32 	%r27811, %r27810, 12;
	shr.u32 	%r27812, %r27810, 4;
	shr.u32 	%r27813, %r27810, 8;
	xor.b32  	%r27814, %r27812, %r27811;
	xor.b32  	%r27815, %r27814, %r27813;
	xor.b32  	%r27816, %r27815, %r27810;
	shr.u32 	%r27817, %r27816, 2;
	xor.b32  	%r27818, %r27817, %r27816;
	cvt.u16.u32 	%rs920, %r27818;
	and.b16  	%rs919, %rs920, 3;
	setp.gt.s16 	%p1379, %rs919, 1;
	@%p1379 bra 	$L__BB0_3217;
	setp.eq.s16 	%p1381, %rs919, 0;
	@%p1381 bra 	$L__BB0_3220;
	not.b32 	%r27827, %r3909;
	shr.u32 	%r27828, %r3911, 16;
	and.b32  	%r27829, %r27828, 15;
	add.s32 	%r27830, %r27829, 2;
	shf.r.wrap.b32 	%r27831, %r27827, %r27827, %r27830;
	add.s32 	%r56445, %r27831, %r56443;
	bra.uni 	$L__BB0_3221;
$L__BB0_3217:
	setp.eq.s16 	%p1380, %rs919, 2;
	@%p1380 bra 	$L__BB0_3219;
	and.b32  	%r27819, %r3911, 15;
	add.s32 	%r27820, %r27819, 2;
	shf.r.wrap.b32 	%r27821, %r3909, %r3909, %r27820;
	xor.b32  	%r56445, %r27821, %r56443;
	bra.uni 	$L__BB0_3221;
$L__BB0_3219:
	not.b32 	%r27822, %r3909;
	shr.u32 	%r27823, %r3911, 8;
	and.b32  	%r27824, %r27823, 15;
	add.s32 	%r27825, %r27824, 2;
	shf.r.wrap.b32 	%r27826, %r27822, %r27822, %r27825;
	and.b32  	%r56445, %r27826, %r56443;
	bra.uni 	$L__BB0_3221;
$L__BB0_3220:
	add.s32 	%r27832, %r3912, 2;
	shf.r.wrap.b32 	%r27833, %r3909, %r3909, %r27832;
	xor.b32  	%r56445, %r27833, %r56443;
$L__BB0_3221:
	add.s32 	%r27834, %r3919, %r56445;
	xor.b32  	%r3925, %r3909, %r27834;
	shr.u32 	%r27835, %r3909, 8;
	and.b32  	%r27836, %r27835, 31;
	mov.b32 	%r27837, 1;
	shl.b32 	%r27838, %r27837, %r27836;
	not.b32 	%r27839, %r27838;
	and.b32  	%r27840, %r3808, %r27839;
	or.b32  	%r27841, %r27838, %r3808;
	xor.b32  	%r27842, %r27838, %r3808;
	st.local.v4.u32 	[%rd3], {%r3808, %r27840, %r27841, %r27842};
	shl.b32 	%r27843, %r3909, 2;
	cvt.u64.u32 	%rd601, %r27843;
	and.b64  	%rd602, %rd601, 12;
	add.s64 	%rd603, %rd3, %rd602;
	ld.local.u32 	%r27844, [%rd603];
	or.b32  	%r27845, %r3910, %r3894;
	and.b32  	%r27846, %r27844, %r27845;
	and.b32  	%r27847, %r3910, %r3894;
	or.b32  	%r3930, %r27846, %r27847;
	shr.u32 	%r27848, %r3925, 4;
	xor.b32  	%r3931, %r27848, %r3925;
	shr.u32 	%r27849, %r3931, 24;
	and.b32  	%r3932, %r27849, 15;
	shf.r.wrap.b32 	%r27850, %r3925, %r3925, %r3932;
	xor.b32  	%r3933, %r27850, %r3913;
	shr.u32 	%r27851, %r3933, 16;
	xor.b32  	%r27852, %r27851, %r3933;
	shr.u32 	%r27853, %r27852, 12;
	shr.u32 	%r27854, %r27852, 4;
	shr.u32 	%r27855, %r27852, 8;
	xor.b32  	%r27856, %r27854, %r27853;
	xor.b32  	%r27857, %r27856, %r27855;
	xor.b32  	%r27858, %r27857, %r27852;
	shr.u32 	%r27859, %r27858, 2;
	xor.b32  	%r27860, %r27859, %r27858;
	cvt.u16.u32 	%rs922, %r27860;
	and.b16  	%rs921, %rs922, 3;
	setp.gt.s16 	%p1382, %rs921, 1;
	@%p1382 bra 	$L__BB0_3224;
	setp.eq.s16 	%p1384, %rs921, 0;
	@%p1384 bra 	$L__BB0_3227;
	not.b32 	%r27875, %r3925;
	shr.u32 	%r27876, %r3931, 16;
	and.b32  	%r27877, %r27876, 15;
	add.s32 	%r27878, %r27877, 1;
	shr.u32 	%r27879, %r27875, %r27878;
	xor.b32  	%r27880, %r27877, 31;
	shl.b32 	%r27881, %r27875, %r27880;
	or.b32  	%r27882, %r27879, %r27881;
	add.s32 	%r56446, %r27882, %r56444;
	bra.uni 	$L__BB0_3228;
$L__BB0_3224:
	setp.eq.s16 	%p1383, %rs921, 2;
	@%p1383 bra 	$L__BB0_3226;
	and.b32  	%r27861, %r3931, 15;
	add.s32 	%r27862, %r27861, 1;
	shr.u32 	%r27863, %r3925, %r27862;
	xor.b32  	%r27864, %r27861, 31;
	shl.b32 	%r27865, %r3925, %r27864;
	or.b32  	%r27866, %r27863, %r27865;
	xor.b32  	%r56446, %r27866, %r56444;
	bra.uni 	$L__BB0_3228;
$L__BB0_3226:
	not.b32 	%r27867, %r3925;
	shr.u32 	%r27868, %r3931, 8;
	and.b32  	%r27869, %r27868, 15;
	add.s32 	%r27870, %r27869, 1;
	shr.u32 	%r27871, %r27867, %r27870;
	xor.b32  	%r27872, %r27869, 31;
	shl.b32 	%r27873, %r27867, %r27872;
	or.b32  	%r27874, %r27871, %r27873;
	and.b32  	%r56446, %r27874, %r56444;
	bra.uni 	$L__BB0_3228;
$L__BB0_3227:
	add.s32 	%r27883, %r3932, 1;
	shr.u32 	%r27884, %r3925, %r27883;
	xor.b32  	%r27885, %r3932, 31;
	shl.b32 	%r27886, %r3925, %r27885;
	or.b32  	%r27887, %r27884, %r27886;
	xor.b32  	%r56446, %r27887, %r56444;
$L__BB0_3228:
	xor.b32  	%r3939, %r56446, %r3933;
	shr.u32 	%r27888, %r3939, 16;
	xor.b32  	%r27889, %r27888, %r3939;
	shr.u32 	%r27890, %r27889, 12;
	shr.u32 	%r27891, %r27889, 4;
	shr.u32 	%r27892, %r27889, 8;
	xor.b32  	%r27893, %r27891, %r27890;
	xor.b32  	%r27894, %r27893, %r27892;
	xor.b32  	%r27895, %r27894, %r27889;
	shr.u32 	%r27896, %r27895, 2;
	xor.b32  	%r27897, %r27896, %r27895;
	cvt.u16.u32 	%rs924, %r27897;
	and.b16  	%rs923, %rs924, 3;
	setp.gt.s16 	%p1385, %rs923, 1;
	@%p1385 bra 	$L__BB0_3231;
	setp.eq.s16 	%p1387, %rs923, 0;
	@%p1387 bra 	$L__BB0_3234;
	not.b32 	%r27906, %r3925;
	shr.u32 	%r27907, %r3931, 16;
	and.b32  	%r27908, %r27907, 15;
	add.s32 	%r27909, %r27908, 2;
	shf.r.wrap.b32 	%r27910, %r27906, %r27906, %r27909;
	add.s32 	%r56447, %r27910, %r56445;
	bra.uni 	$L__BB0_3235;
$L__BB0_3231:
	setp.eq.s16 	%p1386, %rs923, 2;
	@%p1386 bra 	$L__BB0_3233;
	and.b32  	%r27898, %r3931, 15;
	add.s32 	%r27899, %r27898, 2;
	shf.r.wrap.b32 	%r27900, %r3925, %r3925, %r27899;
	xor.b32  	%r56447, %r27900, %r56445;
	bra.uni 	$L__BB0_3235;
$L__BB0_3233:
	not.b32 	%r27901, %r3925;
	shr.u32 	%r27902, %r3931, 8;
	and.b32  	%r27903, %r27902, 15;
	add.s32 	%r27904, %r27903, 2;
	shf.r.wrap.b32 	%r27905, %r27901, %r27901, %r27904;
	and.b32  	%r56447, %r27905, %r56445;
	bra.uni 	$L__BB0_3235;
$L__BB0_3234:
	add.s32 	%r27911, %r3932, 2;
	shf.r.wrap.b32 	%r27912, %r3925, %r3925, %r27911;
	xor.b32  	%r56447, %r27912, %r56445;
$L__BB0_3235:
	add.s32 	%r27913, %r3939, %r56447;
	xor.b32  	%r3945, %r3925, %r27913;
	shr.u32 	%r27914, %r3925, 8;
	and.b32  	%r27915, %r27914, 31;
	mov.b32 	%r27916, 1;
	shl.b32 	%r27917, %r27916, %r27915;
	not.b32 	%r27918, %r27917;
	and.b32  	%r27919, %r3808, %r27918;
	or.b32  	%r27920, %r27917, %r3808;
	xor.b32  	%r27921, %r27917, %r3808;
	st.local.v4.u32 	[%rd2], {%r3808, %r27919, %r27920, %r27921};
	shl.b32 	%r27922, %r3925, 2;
	cvt.u64.u32 	%rd604, %r27922;
	and.b64  	%rd605, %rd604, 12;
	add.s64 	%rd606, %rd2, %rd605;
	ld.local.u32 	%r3946, [%rd606];
	shr.u32 	%r27923, %r3945, 4;
	xor.b32  	%r3947, %r27923, %r3945;
	shr.u32 	%r27924, %r3947, 24;
	and.b32  	%r3948, %r27924, 15;
	shf.r.wrap.b32 	%r27925, %r3945, %r3945, %r3948;
	xor.b32  	%r3949, %r27925, %r3933;
	shr.u32 	%r27926, %r3949, 16;
	xor.b32  	%r27927, %r27926, %r3949;
	shr.u32 	%r27928, %r27927, 12;
	shr.u32 	%r27929, %r27927, 4;
	shr.u32 	%r27930, %r27927, 8;
	xor.b32  	%r27931, %r27929, %r27928;
	xor.b32  	%r27932, %r27931, %r27930;
	xor.b32  	%r27933, %r27932, %r27927;
	shr.u32 	%r27934, %r27933, 2;
	xor.b32  	%r27935, %r27934, %r27933;
	cvt.u16.u32 	%rs926, %r27935;
	and.b16  	%rs925, %rs926, 3;
	setp.gt.s16 	%p1388, %rs925, 1;
	@%p1388 bra 	$L__BB0_3238;
	setp.eq.s16 	%p1390, %rs925, 0;
	@%p1390 bra 	$L__BB0_3241;
	not.b32 	%r27950, %r3945;
	shr.u32 	%r27951, %r3947, 16;
	and.b32  	%r27952, %r27951, 15;
	add.s32 	%r27953, %r27952, 1;
	shr.u32 	%r27954, %r27950, %r27953;
	xor.b32  	%r27955, %r27952, 31;
	shl.b32 	%r27956, %r27950, %r27955;
	or.b32  	%r27957, %r27954, %r27956;
	add.s32 	%r56448, %r27957, %r56446;
	bra.uni 	$L__BB0_3242;
$L__BB0_3238:
	setp.eq.s16 	%p1389, %rs925, 2;
	@%p1389 bra 	$L__BB0_3240;
	and.b32  	%r27936, %r3947, 15;
	add.s32 	%r27937, %r27936, 1;
	shr.u32 	%r27938, %r3945, %r27937;
	xor.b32  	%r27939, %r27936, 31;
	shl.b32 	%r27940, %r3945, %r27939;
	or.b32  	%r27941, %r27938, %r27940;
	xor.b32  	%r56448, %r27941, %r56446;
	bra.uni 	$L__BB0_3242;
$L__BB0_3240:
	not.b32 	%r27942, %r3945;
	shr.u32 	%r27943, %r3947, 8;
	and.b32  	%r27944, %r27943, 15;
	add.s32 	%r27945, %r27944, 1;
	shr.u32 	%r27946, %r27942, %r27945;
	xor.b32  	%r27947, %r27944, 31;
	shl.b32 	%r27948, %r27942, %r27947;
	or.b32  	%r27949, %r27946, %r27948;
	and.b32  	%r56448, %r27949, %r56446;
	bra.uni 	$L__BB0_3242;
$L__BB0_3241:
	add.s32 	%r27958, %r3948, 1;
	shr.u32 	%r27959, %r3945, %r27958;
	xor.b32  	%r27960, %r3948, 31;
	shl.b32 	%r27961, %r3945, %r27960;
	or.b32  	%r27962, %r27959, %r27961;
	xor.b32  	%r56448, %r27962, %r56446;
$L__BB0_3242:
	xor.b32  	%r3955, %r56448, %r3949;
	shr.u32 	%r27963, %r3955, 16;
	xor.b32  	%r27964, %r27963, %r3955;
	shr.u32 	%r27965, %r27964, 12;
	shr.u32 	%r27966, %r27964, 4;
	shr.u32 	%r27967, %r27964, 8;
	xor.b32  	%r27968, %r27966, %r27965;
	xor.b32  	%r27969, %r27968, %r27967;
	xor.b32  	%r27970, %r27969, %r27964;
	shr.u32 	%r27971, %r27970, 2;
	xor.b32  	%r27972, %r27971, %r27970;
	cvt.u16.u32 	%rs928, %r27972;
	and.b16  	%rs927, %rs928, 3;
	setp.gt.s16 	%p1391, %rs927, 1;
	@%p1391 bra 	$L__BB0_3245;
	setp.eq.s16 	%p1393, %rs927, 0;
	@%p1393 bra 	$L__BB0_3248;
	not.b32 	%r27981, %r3945;
	shr.u32 	%r27982, %r3947, 16;
	and.b32  	%r27983, %r27982, 15;
	add.s32 	%r27984, %r27983, 2;
	shf.r.wrap.b32 	%r27985, %r27981, %r27981, %r27984;
	add.s32 	%r56449, %r27985, %r56447;
	bra.uni 	$L__BB0_3249;
$L__BB0_3245:
	setp.eq.s16 	%p1392, %rs927, 2;
	@%p1392 bra 	$L__BB0_3247;
	and.b32  	%r27973, %r3947, 15;
	add.s32 	%r27974, %r27973, 2;
	shf.r.wrap.b32 	%r27975, %r3945, %r3945, %r27974;
	xor.b32  	%r56449, %r27975, %r56447;
	bra.uni 	$L__BB0_3249;
$L__BB0_3247:
	not.b32 	%r27976, %r3945;
	shr.u32 	%r27977, %r3947, 8;
	and.b32  	%r27978, %r27977, 15;
	add.s32 	%r27979, %r27978, 2;
	shf.r.wrap.b32 	%r27980, %r27976, %r27976, %r27979;
	and.b32  	%r56449, %r27980, %r56447;
	bra.uni 	$L__BB0_3249;
$L__BB0_3248:
	add.s32 	%r27986, %r3948, 2;
	shf.r.wrap.b32 	%r27987, %r3945, %r3945, %r27986;
	xor.b32  	%r56449, %r27987, %r56447;
$L__BB0_3249:
	add.s32 	%r27988, %r3955, %r56449;
	shr.u32 	%r27989, %r3945, 8;
	and.b32  	%r27990, %r27989, 31;
	mov.b32 	%r27991, 1;
	shl.b32 	%r27992, %r27991, %r27990;
	not.b32 	%r27993, %r27992;
	and.b32  	%r27994, %r3878, %r27993;
	or.b32  	%r27995, %r27992, %r3878;
	xor.b32  	%r27996, %r27992, %r3878;
	st.local.v4.u32 	[%rd1], {%r3878, %r27994, %r27995, %r27996};
	shl.b32 	%r27997, %r3945, 2;
	cvt.u64.u32 	%rd607, %r27997;
	and.b64  	%rd608, %rd607, 12;
	add.s64 	%rd609, %rd1, %rd608;
	ld.local.u32 	%r27998, [%rd609];
	add.s32 	%r27999, %r3930, %r3878;
	shf.l.wrap.b32 	%r28000, %r3946, %r3946, 10;
	shf.l.wrap.b32 	%r28001, %r3946, %r3946, 19;
	shf.l.wrap.b32 	%r28002, %r3946, %r3946, 30;
	xor.b32  	%r28003, %r28002, %r28001;
	xor.b32  	%r28004, %r28003, %r28000;
	add.s32 	%r3961, %r27999, %r28004;
	add.s32 	%r3962, %r3349, %r27998;
	add.s32 	%r28005, %r3503, %r3502;
	xor.b32  	%r28006, %r27988, %r28005;
	xor.b32  	%r3963, %r28006, %r3945;
	shr.u32 	%r28007, %r3963, 4;
	xor.b32  	%r3964, %r28007, %r3963;
	shr.u32 	%r28008, %r3964, 24;
	and.b32  	%r3965, %r28008, 15;
	shf.r.wrap.b32 	%r28009, %r3963, %r3963, %r3965;
	xor.b32  	%r3966, %r28009, %r3949;
	shr.u32 	%r28010, %r3966, 16;
	xor.b32  	%r28011, %r28010, %r3966;
	shr.u32 	%r28012, %r28011, 12;
	shr.u32 	%r28013, %r28011, 4;
	shr.u32 	%r28014, %r28011, 8;
	xor.b32  	%r28015, %r28013, %r28012;
	xor.b32  	%r28016, %r28015, %r28014;
	xor.b32  	%r28017, %r28016, %r28011;
	shr.u32 	%r28018, %r28017, 2;
	xor.b32  	%r28019, %r28018, %r28017;
	cvt.u16.u32 	%rs930, %r28019;
	and.b16  	%rs929, %rs930, 3;
	setp.gt.s16 	%p1394, %rs929, 1;
	@%p1394 bra 	$L__BB0_3252;
	setp.eq.s16 	%p1396, %rs929, 0;
	@%p1396 bra 	$L__BB0_3255;
	not.b32 	%r28034, %r3963;
	shr.u32 	%r28035, %r3964, 16;
	and.b32  	%r28036, %r28035, 15;
	add.s32 	%r28037, %r28036, 1;
	shr.u32 	%r28038, %r28034, %r28037;
	xor.b32  	%r28039, %r28036, 31;
	shl.b32 	%r28040, %r28034, %r28039;
	or.b32  	%r28041, %r28038, %r28040;
	add.s32 	%r56450, %r28041, %r56448;
	bra.uni 	$L__BB0_3256;
$L__BB0_3252:
	setp.eq.s16 	%p1395, %rs929, 2;
	@%p1395 bra 	$L__BB0_3254;
	and.b32  	%r28020, %r3964, 15;
	add.s32 	%r28021, %r28020, 1;
	shr.u32 	%r28022, %r3963, %r28021;
	xor.b32  	%r28023, %r28020, 31;
	shl.b32 	%r28024, %r3963, %r28023;
	or.b32  	%r28025, %r28022, %r28024;
	xor.b32  	%r56450, %r28025, %r56448;
	bra.uni 	$L__BB0_3256;
$L__BB0_3254:
	not.b32 	%r28026, %r3963;
	shr.u32 	%r28027, %r3964, 8;
	and.b32  	%r28028, %r28027, 15;
	add.s32 	%r28029, %r28028, 1;
	shr.u32 	%r28030, %r28026, %r28029;
	xor.b32  	%r28031, %r28028, 31;
	shl.b32 	%r28032, %r28026, %r28031;
	or.b32  	%r28033, %r28030, %r28032;
	and.b32  	%r56450, %r28033, %r56448;
	bra.uni 	$L__BB0_3256;
$L__BB0_3255:
	add.s32 	%r28042, %r3965, 1;
	shr.u32 	%r28043, %r3963, %r28042;
	xor.b32  	%r28044, %r3965, 31;
	shl.b32 	%r28045, %r3963, %r28044;
	or.b32  	%r28046, %r28043, %r28045;
	xor.b32  	%r56450, %r28046, %r56448;
$L__BB0_3256:
	xor.b32  	%r3972, %r56450, %r3966;
	shr.u32 	%r28047, %r3972, 16;
	xor.b32  	%r28048, %r28047, %r3972;
	shr.u32 	%r28049, %r28048, 12;
	shr.u32 	%r28050, %r28048, 4;
	shr.u32 	%r28051, %r28048, 8;
	xor.b32  	%r28052, %r28050, %r28049;
	xor.b32  	%r28053, %r28052, %r28051;
	xor.b32  	%r28054, %r28053, %r28048;
	shr.u32 	%r28055, %r28054, 2;
	xor.b32  	%r28056, %r28055, %r28054;
	cvt.u16.u32 	%rs932, %r28056;
	and.b16  	%rs931, %rs932, 3;
	setp.gt.s16 	%p1397, %rs931, 1;
	@%p1397 bra 	$L__BB0_3259;
	setp.eq.s16 	%p1399, %rs931, 0;
	@%p1399 bra 	$L__BB0_3262;
	not.b32 	%r28065, %r3963;
	shr.u32 	%r28066, %r3964, 16;
	and.b32  	%r28067, %r28066, 15;
	add.s32 	%r28068, %r28067, 2;
	shf.r.wrap.b32 	%r28069, %r28065, %r28065, %r28068;
	add.s32 	%r56451, %r28069, %r56449;
	bra.uni 	$L__BB0_3263;
$L__BB0_3259:
	setp.eq.s16 	%p1398, %rs931, 2;
	@%p1398 bra 	$L__BB0_3261;
	and.b32  	%r28057, %r3964, 15;
	add.s32 	%r28058, %r28057, 2;
	shf.r.wrap.b32 	%r28059, %r3963, %r3963, %r28058;
	xor.b32  	%r56451, %r28059, %r56449;
	bra.uni 	$L__BB0_3263;
$L__BB0_3261:
	not.b32 	%r28060, %r3963;
	shr.u32 	%r28061, %r3964, 8;
	and.b32  	%r28062, %r28061, 15;
	add.s32 	%r28063, %r28062, 2;
	shf.r.wrap.b32 	%r28064, %r28060, %r28060, %r28063;
	and.b32  	%r56451, %r28064, %r56449;
	bra.uni 	$L__BB0_3263;
$L__BB0_3262:
	add.s32 	%r28070, %r3965, 2;
	shf.r.wrap.b32 	%r28071, %r3963, %r3963, %r28070;
	xor.b32  	%r56451, %r28071, %r56449;
$L__BB0_3263:
	add.s32 	%r28072, %r3972, %r56451;
	xor.b32  	%r3978, %r3963, %r28072;
	ld.const.u32 	%r3979, [hefty_gpu_constantTable+96];
	shr.u32 	%r28073, %r3978, 4;
	xor.b32  	%r3980, %r28073, %r3978;
	shr.u32 	%r28074, %r3980, 24;
	and.b32  	%r3981, %r28074, 15;
	shf.r.wrap.b32 	%r28075, %r3978, %r3978, %r3981;
	xor.b32  	%r3982, %r28075, %r3966;
	shr.u32 	%r28076, %r3982, 16;
	xor.b32  	%r28077, %r28076, %r3982;
	shr.u32 	%r28078, %r28077, 12;
	shr.u32 	%r28079, %r28077, 4;
	shr.u32 	%r28080, %r28077, 8;
	xor.b32  	%r28081, %r28079, %r28078;
	xor.b32  	%r28082, %r28081, %r28080;
	xor.b32  	%r28083, %r28082, %r28077;
	shr.u32 	%r28084, %r28083, 2;
	xor.b32  	%r28085, %r28084, %r28083;
	cvt.u16.u32 	%rs934, %r28085;
	and.b16  	%rs933, %rs934, 3;
	setp.gt.s16 	%p1400, %rs933, 1;
	@%p1400 bra 	$L__BB0_3266;
	setp.eq.s16 	%p1402, %rs933, 0;
	@%p1402 bra 	$L__BB0_3269;
	not.b32 	%r28100, %r3978;
	shr.u32 	%r28101, %r3980, 16;
	and.b32  	%r28102, %r28101, 15;
	add.s32 	%r28103, %r28102, 1;
	shr.u32 	%r28104, %r28100, %r28103;
	xor.b32  	%r28105, %r28102, 31;
	shl.b32 	%r28106, %r28100, %r28105;
	or.b32  	%r28107, %r28104, %r28106;
	add.s32 	%r56452, %r28107, %r56450;
	bra.uni 	$L__BB0_3270;
$L__BB0_3266:
	setp.eq.s16 	%p1401, %rs933, 2;
	@%p1401 bra 	$L__BB0_3268;
	and.b32  	%r28086, %r3980, 15;
	add.s32 	%r28087, %r28086, 1;
	shr.u32 	%r28088, %r3978, %r28087;
	xor.b32  	%r28089, %r28086, 31;
	shl.b32 	%r28090, %r3978, %r28089;
	or.b32  	%r28091, %r28088, %r28090;
	xor.b32  	%r56452, %r28091, %r56450;
	bra.uni 	$L__BB0_3270;
$L__BB0_3268:
	not.b32 	%r28092, %r3978;
	shr.u32 	%r28093, %r3980, 8;
	and.b32  	%r28094, %r28093, 15;
	add.s32 	%r28095, %r28094, 1;
	shr.u32 	%r28096, %r28092, %r28095;
	xor.b32  	%r28097, %r28094, 31;
	shl.b32 	%r28098, %r28092, %r28097;
	or.b32  	%r28099, %r28096, %r28098;
	and.b32  	%r56452, %r28099, %r56450;
	bra.uni 	$L__BB0_3270;
$L__BB0_3269:
	add.s32 	%r28108, %r3981, 1;
	shr.u32 	%r28109, %r3978, %r28108;
	xor.b32  	%r28110, %r3981, 31;
	shl.b32 	%r28111, %r3978, %r28110;
	or.b32  	%r28112, %r28109, %r28111;
	xor.b32  	%r56452, %r28112, %r56450;
$L__BB0_3270:
	xor.b32  	%r3988, %r56452, %r3982;
	shr.u32 	%r28113, %r3988, 16;
	xor.b32  	%r28114, %r28113, %r3988;
	shr.u32 	%r28115, %r28114, 12;
	shr.u32 	%r28116, %r28114, 4;
	shr.u32 	%r28117, %r28114, 8;
	xor.b32  	%r28118, %r28116, %r28115;
	xor.b32  	%r28119, %r28118, %r28117;
	xor.b32  	%r28120, %r28119, %r28114;
	shr.u32 	%r28121, %r28120, 2;
	xor.b32  	%r28122, %r28121, %r28120;
	cvt.u16.u32 	%rs936, %r28122;
	and.b16  	%rs935, %rs936, 3;
	setp.gt.s16 	%p1403, %rs935, 1;
	@%p1403 bra 	$L__BB0_3273;
	setp.eq.s16 	%p1405, %rs935, 0;
	@%p1405 bra 	$L__BB0_3276;
	not.b32 	%r28131, %r3978;
	shr.u32 	%r28132, %r3980, 16;
	and.b32  	%r28133, %r28132, 15;
	add.s32 	%r28134, %r28133, 2;
	shf.r.wrap.b32 	%r28135, %r28131, %r28131, %r28134;
	add.s32 	%r56453, %r28135, %r56451;
	bra.uni 	$L__BB0_3277;
$L__BB0_3273:
	setp.eq.s16 	%p1404, %rs935, 2;
	@%p1404 bra 	$L__BB0_3275;
	and.b32  	%r28123, %r3980, 15;
	add.s32 	%r28124, %r28123, 2;
	shf.r.wrap.b32 	%r28125, %r3978, %r3978, %r28124;
	xor.b32  	%r56453, %r28125, %r56451;
	bra.uni 	$L__BB0_3277;
$L__BB0_3275:
	not.b32 	%r28126, %r3978;
	shr.u32 	%r28127, %r3980, 8;
	and.b32  	%r28128, %r28127, 15;
	add.s32 	%r28129, %r28128, 2;
	shf.r.wrap.b32 	%r28130, %r28126, %r28126, %r28129;
	and.b32  	%r56453, %r28130, %r56451;
	bra.uni 	$L__BB0_3277;
$L__BB0_3276:
	add.s32 	%r28136, %r3981, 2;
	shf.r.wrap.b32 	%r28137, %r3978, %r3978, %r28136;
	xor.b32  	%r56453, %r28137, %r56451;
$L__BB0_3277:
	add.s32 	%r28138, %r3988, %r56453;
	xor.b32  	%r3994, %r3978, %r28138;
	shr.u32 	%r28139, %r3978, 8;
	and.b32  	%r28140, %r28139, 31;
	mov.b32 	%r28141, 1;
	shl.b32 	%r28142, %r28141, %r28140;
	not.b32 	%r28143, %r28142;
	and.b32  	%r28144, %r3656, %r28143;
	or.b32  	%r28145, %r28142, %r3656;
	xor.b32  	%r28146, %r28142, %r3656;
	st.local.v4.u32 	[%rd8], {%r3656, %r28144, %r28145, %r28146};
	shl.b32 	%r28147, %r3978, 2;
	cvt.u64.u32 	%rd610, %r28147;
	and.b64  	%rd611, %rd610, 12;
	add.s64 	%rd612, %rd8, %rd611;
	ld.local.u32 	%r3995, [%rd612];
	shr.u32 	%r28148, %r3994, 4;
	xor.b32  	%r3996, %r28148, %r3994;
	shr.u32 	%r28149, %r3996, 24;
	and.b32  	%r3997, %r28149, 15;
	shf.r.wrap.b32 	%r28150, %r3994, %r3994, %r3997;
	xor.b32  	%r3998, %r28150, %r3982;
	shr.u32 	%r28151, %r3998, 16;
	xor.b32  	%r28152, %r28151, %r3998;
	shr.u32 	%r28153, %r28152, 12;
	shr.u32 	%r28154, %r28152, 4;
	shr.u32 	%r28155, %r28152, 8;
	xor.b32  	%r28156, %r28154, %r28153;
	xor.b32  	%r28157, %r28156, %r28155;
	xor.b32  	%r28158, %r28157, %r28152;
	shr.u32 	%r28159, %r28158, 2;
	xor.b32  	%r28160, %r28159, %r28158;
	cvt.u16.u32 	%rs938, %r28160;
	and.b16  	%rs937, %rs938, 3;
	setp.gt.s16 	%p1406, %rs937, 1;
	@%p1406 bra 	$L__BB0_3280;
	setp.eq.s16 	%p1408, %rs937, 0;
	@%p1408 bra 	$L__BB0_3283;
	not.b32 	%r28175, %r3994;
	shr.u32 	%r28176, %r3996, 16;
	and.b32  	%r28177, %r28176, 15;
	add.s32 	%r28178, %r28177, 1;
	shr.u32 	%r28179, %r28175, %r28178;
	xor.b32  	%r28180, %r28177, 31;
	shl.b32 	%r28181, %r28175, %r28180;
	or.b32  	%r28182, %r28179, %r28181;
	add.s32 	%r56454, %r28182, %r56452;
	bra.uni 	$L__BB0_3284;
$L__BB0_3280:
	setp.eq.s16 	%p1407, %rs937, 2;
	@%p1407 bra 	$L__BB0_3282;
	and.b32  	%r28161, %r3996, 15;
	add.s32 	%r28162, %r28161, 1;
	shr.u32 	%r28163, %r3994, %r28162;
	xor.b32  	%r28164, %r28161, 31;
	shl.b32 	%r28165, %r3994, %r28164;
	or.b32  	%r28166, %r28163, %r28165;
	xor.b32  	%r56454, %r28166, %r56452;
	bra.uni 	$L__BB0_3284;
$L__BB0_3282:
	not.b32 	%r28167, %r3994;
	shr.u32 	%r28168, %r3996, 8;
	and.b32  	%r28169, %r28168, 15;
	add.s32 	%r28170, %r28169, 1;
	shr.u32 	%r28171, %r28167, %r28170;
	xor.b32  	%r28172, %r28169, 31;
	shl.b32 	%r28173, %r28167, %r28172;
	or.b32  	%r28174, %r28171, %r28173;
	and.b32  	%r56454, %r28174, %r56452;
	bra.uni 	$L__BB0_3284;
$L__BB0_3283:
	add.s32 	%r28183, %r3997, 1;
	shr.u32 	%r28184, %r3994, %r28183;
	xor.b32  	%r28185, %r3997, 31;
	shl.b32 	%r28186, %r3994, %r28185;
	or.b32  	%r28187, %r28184, %r28186;
	xor.b32  	%r56454, %r28187, %r56452;
$L__BB0_3284:
	xor.b32  	%r4004, %r56454, %r3998;
	shr.u32 	%r28188, %r4004, 16;
	xor.b32  	%r28189, %r28188, %r4004;
	shr.u32 	%r28190, %r28189, 12;
	shr.u32 	%r28191, %r28189, 4;
	shr.u32 	%r28192, %r28189, 8;
	xor.b32  	%r28193, %r28191, %r28190;
	xor.b32  	%r28194, %r28193, %r28192;
	xor.b32  	%r28195, %r28194, %r28189;
	shr.u32 	%r28196, %r28195, 2;
	xor.b32  	%r28197, %r28196, %r28195;
	cvt.u16.u32 	%rs940, %r28197;
	and.b16  	%rs939, %rs940, 3;
	setp.gt.s16 	%p1409, %rs939, 1;
	@%p1409 bra 	$L__BB0_3287;
	setp.eq.s16 	%p1411, %rs939, 0;
	@%p1411 bra 	$L__BB0_3290;
	not.b32 	%r28206, %r3994;
	shr.u32 	%r28207, %r3996, 16;
	and.b32  	%r28208, %r28207, 15;
	add.s32 	%r28209, %r28208, 2;
	shf.r.wrap.b32 	%r28210, %r28206, %r28206, %r28209;
	add.s32 	%r56455, %r28210, %r56453;
	bra.uni 	$L__BB0_3291;
$L__BB0_3287:
	setp.eq.s16 	%p1410, %rs939, 2;
	@%p1410 bra 	$L__BB0_3289;
	and.b32  	%r28198, %r3996, 15;
	add.s32 	%r28199, %r28198, 2;
	shf.r.wrap.b32 	%r28200, %r3994, %r3994, %r28199;
	xor.b32  	%r56455, %r28200, %r56453;
	bra.uni 	$L__BB0_3291;
$L__BB0_3289:
	not.b32 	%r28201, %r3994;
	shr.u32 	%r28202, %r3996, 8;
	and.b32  	%r28203, %r28202, 15;
	add.s32 	%r28204, %r28203, 2;
	shf.r.wrap.b32 	%r28205, %r28201, %r28201, %r28204;
	and.b32  	%r56455, %r28205, %r56453;
	bra.uni 	$L__BB0_3291;
$L__BB0_3290:
	add.s32 	%r28211, %r3997, 2;
	shf.r.wrap.b32 	%r28212, %r3994, %r3994, %r28211;
	xor.b32  	%r56455, %r28212, %r56453;
$L__BB0_3291:
	add.s32 	%r28213, %r4004, %r56455;
	xor.b32  	%r4010, %r3994, %r28213;
	shr.u32 	%r28214, %r3994, 8;
	and.b32  	%r28215, %r28214, 31;
	mov.b32 	%r28216, 1;
	shl.b32 	%r28217, %r28216, %r28215;
	not.b32 	%r28218, %r28217;
	and.b32  	%r28219, %r3809, %r28218;
	or.b32  	%r28220, %r28217, %r3809;
	xor.b32  	%r28221, %r28217, %r3809;
	st.local.v4.u32 	[%rd7], {%r3809, %r28219, %r28220, %r28221};
	shl.b32 	%r28222, %r3994, 2;
	cvt.u64.u32 	%rd613, %r28222;
	and.b64  	%rd614, %rd613, 12;
	add.s64 	%rd615, %rd7, %rd614;
	ld.local.u32 	%r28223, [%rd615];
	xor.b32  	%r28224, %r28223, %r3995;
	and.b32  	%r28225, %r3962, %r28224;
	xor.b32  	%r4011, %r28225, %r3995;
	shr.u32 	%r28226, %r4010, 4;
	xor.b32  	%r4012, %r28226, %r4010;
	shr.u32 	%r28227, %r4012, 24;
	and.b32  	%r4013, %r28227, 15;
	shf.r.wrap.b32 	%r28228, %r4010, %r4010, %r4013;
	xor.b32  	%r4014, %r28228, %r3998;
	shr.u32 	%r28229, %r4014, 16;
	xor.b32  	%r28230, %r28229, %r4014;
	shr.u32 	%r28231, %r28230, 12;
	shr.u32 	%r28232, %r28230, 4;
	shr.u32 	%r28233, %r28230, 8;
	xor.b32  	%r28234, %r28232, %r28231;
	xor.b32  	%r28235, %r28234, %r28233;
	xor.b32  	%r28236, %r28235, %r28230;
	shr.u32 	%r28237, %r28236, 2;
	xor.b32  	%r28238, %r28237, %r28236;
	cvt.u16.u32 	%rs942, %r28238;
	and.b16  	%rs941, %rs942, 3;
	setp.gt.s16 	%p1412, %rs941, 1;
	@%p1412 bra 	$L__BB0_3294;
	setp.eq.s16 	%p1414, %rs941, 0;
	@%p1414 bra 	$L__BB0_3297;
	not.b32 	%r28253, %r4010;
	shr.u32 	%r28254, %r4012, 16;
	and.b32  	%r28255, %r28254, 15;
	add.s32 	%r28256, %r28255, 1;
	shr.u32 	%r28257, %r28253, %r28256;
	xor.b32  	%r28258, %r28255, 31;
	shl.b32 	%r28259, %r28253, %r28258;
	or.b32  	%r28260, %r28257, %r28259;
	add.s32 	%r56456, %r28260, %r56454;
	bra.uni 	$L__BB0_3298;
$L__BB0_3294:
	setp.eq.s16 	%p1413, %rs941, 2;
	@%p1413 bra 	$L__BB0_3296;
	and.b32  	%r28239, %r4012, 15;
	add.s32 	%r28240, %r28239, 1;
	shr.u32 	%r28241, %r4010, %r28240;
	xor.b32  	%r28242, %r28239, 31;
	shl.b32 	%r28243, %r4010, %r28242;
	or.b32  	%r28244, %r28241, %r28243;
	xor.b32  	%r56456, %r28244, %r56454;
	bra.uni 	$L__BB0_3298;
$L__BB0_3296:
	not.b32 	%r28245, %r4010;
	shr.u32 	%r28246, %r4012, 8;
	and.b32  	%r28247, %r28246, 15;
	add.s32 	%r28248, %r28247, 1;
	shr.u32 	%r28249, %r28245, %r28248;
	xor.b32  	%r28250, %r28247, 31;
	shl.b32 	%r28251, %r28245, %r28250;
	or.b32  	%r28252, %r28249, %r28251;
	and.b32  	%r56456, %r28252, %r56454;
	bra.uni 	$L__BB0_3298;
$L__BB0_3297:
	add.s32 	%r28261, %r4013, 1;
	shr.u32 	%r28262, %r4010, %r28261;
	xor.b32  	%r28263, %r4013, 31;
	shl.b32 	%r28264, %r4010, %r28263;
	or.b32  	%r28265, %r28262, %r28264;
	xor.b32  	%r56456, %r28265, %r56454;
$L__BB0_3298:
	xor.b32  	%r4020, %r56456, %r4014;
	shr.u32 	%r28266, %r4020, 16;
	xor.b32  	%r28267, %r28266, %r4020;
	shr.u32 	%r28268, %r28267, 12;
	shr.u32 	%r28269, %r28267, 4;
	shr.u32 	%r28270, %r28267, 8;
	xor.b32  	%r28271, %r28269, %r28268;
	xor.b32  	%r28272, %r28271, %r28270;
	xor.b32  	%r28273, %r28272, %r28267;
	shr.u32 	%r28274, %r28273, 2;
	xor.b32  	%r28275, %r28274, %r28273;
	cvt.u16.u32 	%rs944, %r28275;
	and.b16  	%rs943, %rs944, 3;
	setp.gt.s16 	%p1415, %rs943, 1;
	@%p1415 bra 	$L__BB0_3301;
	setp.eq.s16 	%p1417, %rs943, 0;
	@%p1417 bra 	$L__BB0_3304;
	not.b32 	%r28284, %r4010;
	shr.u32 	%r28285, %r4012, 16;
	and.b32  	%r28286, %r28285, 15;
	add.s32 	%r28287, %r28286, 2;
	shf.r.wrap.b32 	%r28288, %r28284, %r28284, %r28287;
	add.s32 	%r56457, %r28288, %r56455;
	bra.uni 	$L__BB0_3305;
$L__BB0_3301:
	setp.eq.s16 	%p1416, %rs943, 2;
	@%p1416 bra 	$L__BB0_3303;
	and.b32  	%r28276, %r4012, 15;
	add.s32 	%r28277, %r28276, 2;
	shf.r.wrap.b32 	%r28278, %r4010, %r4010, %r28277;
	xor.b32  	%r56457, %r28278, %r56455;
	bra.uni 	$L__BB0_3305;
$L__BB0_3303:
	not.b32 	%r28279, %r4010;
	shr.u32 	%r28280, %r4012, 8;
	and.b32  	%r28281, %r28280, 15;
	add.s32 	%r28282, %r28281, 2;
	shf.r.wrap.b32 	%r28283, %r28279, %r28279, %r28282;
	and.b32  	%r56457, %r28283, %r56455;
	bra.uni 	$L__BB0_3305;
$L__BB0_3304:
	add.s32 	%r28289, %r4013, 2;
	shf.r.wrap.b32 	%r28290, %r4010, %r4010, %r28289;
	xor.b32  	%r56457, %r28290, %r56455;
$L__BB0_3305:
	add.s32 	%r28291, %r4020, %r56457;
	xor.b32  	%r4026, %r4010, %r28291;
	shr.u32 	%r28292, %r4010, 8;
	and.b32  	%r28293, %r28292, 31;
	mov.b32 	%r28294, 1;
	shl.b32 	%r28295, %r28294, %r28293;
	not.b32 	%r28296, %r28295;
	and.b32  	%r28297, %r3962, %r28296;
	or.b32  	%r28298, %r28295, %r3962;
	xor.b32  	%r28299, %r28295, %r3962;
	st.local.v4.u32 	[%rd6], {%r3962, %r28297, %r28298, %r28299};
	shl.b32 	%r28300, %r4010, 2;
	cvt.u64.u32 	%rd616, %r28300;
	and.b64  	%rd617, %rd616, 12;
	add.s64 	%rd618, %rd6, %rd617;
	ld.local.u32 	%r28301, [%rd618];
	shf.l.wrap.b32 	%r28302, %r28301, %r28301, 26;
	shf.l.wrap.b32 	%r28303, %r28301, %r28301, 21;
	xor.b32  	%r28304, %r28302, %r28303;
	shf.l.wrap.b32 	%r28305, %r28301, %r28301, 7;
	xor.b32  	%r28306, %r28304, %r28305;
	add.s32 	%r28307, %r3979, %r2731;
	add.s32 	%r28308, %r28307, %r3503;
	add.s32 	%r28309, %r28308, %r4011;
	add.s32 	%r4031, %r28309, %r28306;
	shr.u32 	%r28310, %r4026, 4;
	xor.b32  	%r4032, %r28310, %r4026;
	shr.u32 	%r28311, %r4032, 24;
	and.b32  	%r4033, %r28311, 15;
	shf.r.wrap.b32 	%r28312, %r4026, %r4026, %r4033;
	xor.b32  	%r4034, %r28312, %r4014;
	shr.u32 	%r28313, %r4034, 16;
	xor.b32  	%r28314, %r28313, %r4034;
	shr.u32 	%r28315, %r28314, 12;
	shr.u32 	%r28316, %r28314, 4;
	shr.u32 	%r28317, %r28314, 8;
	xor.b32  	%r28318, %r28316, %r28315;
	xor.b32  	%r28319, %r28318, %r28317;
	xor.b32  	%r28320, %r28319, %r28314;
	shr.u32 	%r28321, %r28320, 2;
	xor.b32  	%r28322, %r28321, %r28320;
	cvt.u16.u32 	%rs946, %r28322;
	and.b16  	%rs945, %rs946, 3;
	setp.gt.s16 	%p1418, %rs945, 1;
	@%p1418 bra 	$L__BB0_3308;
	setp.eq.s16 	%p1420, %rs945, 0;
	@%p1420 bra 	$L__BB0_3311;
	not.b32 	%r28337, %r4026;
	shr.u32 	%r28338, %r4032, 16;
	and.b32  	%r28339, %r28338, 15;
	add.s32 	%r28340, %r28339, 1;
	shr.u32 	%r28341, %r28337, %r28340;
	xor.b32  	%r28342, %r28339, 31;
	shl.b32 	%r28343, %r28337, %r28342;
	or.b32  	%r28344, %r28341, %r28343;
	add.s32 	%r56458, %r28344, %r56456;
	bra.uni 	$L__BB0_3312;
$L__BB0_3308:
	setp.eq.s16 	%p1419, %rs945, 2;
	@%p1419 bra 	$L__BB0_3310;
	and.b32  	%r28323, %r4032, 15;
	add.s32 	%r28324, %r28323, 1;
	shr.u32 	%r28325, %r4026, %r28324;
	xor.b32  	%r28326, %r28323, 31;
	shl.b32 	%r28327, %r4026, %r28326;
	or.b32  	%r28328, %r28325, %r28327;
	xor.b32  	%r56458, %r28328, %r56456;
	bra.uni 	$L__BB0_3312;
$L__BB0_3310:
	not.b32 	%r28329, %r4026;
	shr.u32 	%r28330, %r4032, 8;
	and.b32  	%r28331, %r28330, 15;
	add.s32 	%r28332, %r28331, 1;
	shr.u32 	%r28333, %r28329, %r28332;
	xor.b32  	%r28334, %r28331, 31;
	shl.b32 	%r28335, %r28329, %r28334;
	or.b32  	%r28336, %r28333, %r28335;
	and.b32  	%r56458, %r28336, %r56456;
	bra.uni 	$L__BB0_3312;
$L__BB0_3311:
	add.s32 	%r28345, %r4033, 1;
	shr.u32 	%r28346, %r4026, %r28345;
	xor.b32  	%r28347, %r4033, 31;
	shl.b32 	%r28348, %r4026, %r28347;
	or.b32  	%r28349, %r28346, %r28348;
	xor.b32  	%r56458, %r28349, %r56456;
$L__BB0_3312:
	xor.b32  	%r4040, %r56458, %r4034;
	shr.u32 	%r28350, %r4040, 16;
	xor.b32  	%r28351, %r28350, %r4040;
	shr.u32 	%r28352, %r28351, 12;
	shr.u32 	%r28353, %r28351, 4;
	shr.u32 	%r28354, %r28351, 8;
	xor.b32  	%r28355, %r28353, %r28352;
	xor.b32  	%r28356, %r28355, %r28354;
	xor.b32  	%r28357, %r28356, %r28351;
	shr.u32 	%r28358, %r28357, 2;
	xor.b32  	%r28359, %r28358, %r28357;
	cvt.u16.u32 	%rs948, %r28359;
	and.b16  	%rs947, %rs948, 3;
	setp.gt.s16 	%p1421, %rs947, 1;
	@%p1421 bra 	$L__BB0_3315;
	setp.eq.s16 	%p1423, %rs947, 0;
	@%p1423 bra 	$L__BB0_3318;
	not.b32 	%r28368, %r4026;
	shr.u32 	%r28369, %r4032, 16;
	and.b32  	%r28370, %r28369, 15;
	add.s32 	%r28371, %r28370, 2;
	shf.r.wrap.b32 	%r28372, %r28368, %r28368, %r28371;
	add.s32 	%r56459, %r28372, %r56457;
	bra.uni 	$L__BB0_3319;
$L__BB0_3315:
	setp.eq.s16 	%p1422, %rs947, 2;
	@%p1422 bra 	$L__BB0_3317;
	and.b32  	%r28360, %r4032, 15;
	add.s32 	%r28361, %r28360, 2;
	shf.r.wrap.b32 	%r28362, %r4026, %r4026, %r28361;
	xor.b32  	%r56459, %r28362, %r56457;
	bra.uni 	$L__BB0_3319;
$L__BB0_3317:
	not.b32 	%r28363, %r4026;
	shr.u32 	%r28364, %r4032, 8;
	and.b32  	%r28365, %r28364, 15;
	add.s32 	%r28366, %r28365, 2;
	shf.r.wrap.b32 	%r28367, %r28363, %r28363, %r28366;
	and.b32  	%r56459, %r28367, %r56457;
	bra.uni 	$L__BB0_3319;
$L__BB0_3318:
	add.s32 	%r28373, %r4033, 2;
	shf.r.wrap.b32 	%r28374, %r4026, %r4026, %r28373;
	xor.b32  	%r56459, %r28374, %r56457;
$L__BB0_3319:
	add.s32 	%r28375, %r4040, %r56459;
	xor.b32  	%r4046, %r4026, %r28375;
	shr.u32 	%r28376, %r4026, 8;
	and.b32  	%r28377, %r28376, 31;
	mov.b32 	%r28378, 1;
	shl.b32 	%r28379, %r28378, %r28377;
	not.b32 	%r28380, %r28379;
	and.b32  	%r28381, %r3655, %r28380;
	or.b32  	%r28382, %r28379, %r3655;
	xor.b32  	%r28383, %r28379, %r3655;
	st.local.v4.u32 	[%rd5], {%r3655, %r28381, %r28382, %r28383};
	shl.b32 	%r28384, %r4026, 2;
	cvt.u64.u32 	%rd619, %r28384;
	and.b64  	%rd620, %rd619, 12;
	add.s64 	%rd621, %rd5, %rd620;
	ld.local.u32 	%r4047, [%rd621];
	shr.u32 	%r28385, %r4046, 4;
	xor.b32  	%r4048, %r28385, %r4046;
	shr.u32 	%r28386, %r4048, 24;
	and.b32  	%r4049, %r28386, 15;
	shf.r.wrap.b32 	%r28387, %r4046, %r4046, %r4049;
	xor.b32  	%r4050, %r28387, %r4034;
	shr.u32 	%r28388, %r4050, 16;
	xor.b32  	%r28389, %r28388, %r4050;
	shr.u32 	%r28390, %r28389, 12;
	shr.u32 	%r28391, %r28389, 4;
	shr.u32 	%r28392, %r28389, 8;
	xor.b32  	%r28393, %r28391, %r28390;
	xor.b32  	%r28394, %r28393, %r28392;
	xor.b32  	%r28395, %r28394, %r28389;
	shr.u32 	%r28396, %r28395, 2;
	xor.b32  	%r28397, %r28396, %r28395;
	cvt.u16.u32 	%rs950, %r28397;
	and.b16  	%rs949, %rs950, 3;
	setp.gt.s16 	%p1424, %rs949, 1;
	@%p1424 bra 	$L__BB0_3322;
	setp.eq.s16 	%p1426, %rs949, 0;
	@%p1426 bra 	$L__BB0_3325;
	not.b32 	%r28412, %r4046;
	shr.u32 	%r28413, %r4048, 16;
	and.b32  	%r28414, %r28413, 15;
	add.s32 	%r28415, %r28414, 1;
	shr.u32 	%r28416, %r28412, %r28415;
	xor.b32  	%r28417, %r28414, 31;
	shl.b32 	%r28418, %r28412, %r28417;
	or.b32  	%r28419, %r28416, %r28418;
	add.s32 	%r56460, %r28419, %r56458;
	bra.uni 	$L__BB0_3326;
$L__BB0_3322:
	setp.eq.s16 	%p1425, %rs949, 2;
	@%p1425 bra 	$L__BB0_3324;
	and.b32  	%r28398, %r4048, 15;
	add.s32 	%r28399, %r28398, 1;
	shr.u32 	%r28400, %r4046, %r28399;
	xor.b32  	%r28401, %r28398, 31;
	shl.b32 	%r28402, %r4046, %r28401;
	or.b32  	%r28403, %r28400, %r28402;
	xor.b32  	%r56460, %r28403, %r56458;
	bra.uni 	$L__BB0_3326;
$L__BB0_3324:
	not.b32 	%r28404, %r4046;
	shr.u32 	%r28405, %r4048, 8;
	and.b32  	%r28406, %r28405, 15;
	add.s32 	%r28407, %r28406, 1;
	shr.u32 	%r28408, %r28404, %r28407;
	xor.b32  	%r28409, %r28406, 31;
	shl.b32 	%r28410, %r28404, %r28409;
	or.b32  	%r28411, %r28408, %r28410;
	and.b32  	%r56460, %r28411, %r56458;
	bra.uni 	$L__BB0_3326;
$L__BB0_3325:
	add.s32 	%r28420, %r4049, 1;
	shr.u32 	%r28421, %r4046, %r28420;
	xor.b32  	%r28422, %r4049, 31;
	shl.b32 	%r28423, %r4046, %r28422;
	or.b32  	%r28424, %r28421, %r28423;
	xor.b32  	%r56460, %r28424, %r56458;
$L__BB0_3326:
	xor.b32  	%r4056, %r56460, %r4050;
	shr.u32 	%r28425, %r4056, 16;
	xor.b32  	%r28426, %r28425, %r4056;
	shr.u32 	%r28427, %r28426, 12;
	shr.u32 	%r28428, %r28426, 4;
	shr.u32 	%r28429, %r28426, 8;
	xor.b32  	%r28430, %r28428, %r28427;
	xor.b32  	%r28431, %r28430, %r28429;
	xor.b32  	%r28432, %r28431, %r28426;
	shr.u32 	%r28433, %r28432, 2;
	xor.b32  	%r28434, %r28433, %r28432;
	cvt.u16.u32 	%rs952, %r28434;
	and.b16  	%rs951, %rs952, 3;
	setp.gt.s16 	%p1427, %rs951, 1;
	@%p1427 bra 	$L__BB0_3329;
	setp.eq.s16 	%p1429, %rs951, 0;
	@%p1429 bra 	$L__BB0_3332;
	not.b32 	%r28443, %r4046;
	shr.u32 	%r28444, %r4048, 16;
	and.b32  	%r28445, %r28444, 15;
	add.s32 	%r28446, %r28445, 2;
	shf.r.wrap.b32 	%r28447, %r28443, %r28443, %r28446;
	add.s32 	%r56461, %r28447, %r56459;
	bra.uni 	$L__BB0_3333;
$L__BB0_3329:
	setp.eq.s16 	%p1428, %rs951, 2;
	@%p1428 bra 	$L__BB0_3331;
	and.b32  	%r28435, %r4048, 15;
	add.s32 	%r28436, %r28435, 2;
	shf.r.wrap.b32 	%r28437, %r4046, %r4046, %r28436;
	xor.b32  	%r56461, %r28437, %r56459;
	bra.uni 	$L__BB0_3333;
$L__BB0_3331:
	not.b32 	%r28438, %r4046;
	shr.u32 	%r28439, %r4048, 8;
	and.b32  	%r28440, %r28439, 15;
	add.s32 	%r28441, %r28440, 2;
	shf.r.wrap.b32 	%r28442, %r28438, %r28438, %r28441;
	and.b32  	%r56461, %r28442, %r56459;
	bra.uni 	$L__BB0_3333;
$L__BB0_3332:
	add.s32 	%r28448, %r4049, 2;
	shf.r.wrap.b32 	%r28449, %r4046, %r4046, %r28448;
	xor.b32  	%r56461, %r28449, %r56459;
$L__BB0_3333:
	add.s32 	%r28450, %r4056, %r56461;
	xor.b32  	%r4062, %r4046, %r28450;
	shr.u32 	%r28451, %r4046, 8;
	and.b32  	%r28452, %r28451, 31;
	mov.b32 	%r28453, 1;
	shl.b32 	%r28454, %r28453, %r28452;
	not.b32 	%r28455, %r28454;
	and.b32  	%r28456, %r3808, %r28455;
	or.b32  	%r28457, %r28454, %r3808;
	xor.b32  	%r28458, %r28454, %r3808;
	st.local.v4.u32 	[%rd4], {%r3808, %r28456, %r28457, %r28458};
	shl.b32 	%r28459, %r4046, 2;
	cvt.u64.u32 	%rd622, %r28459;
	and.b64  	%rd623, %rd622, 12;
	add.s64 	%rd624, %rd4, %rd623;
	ld.local.u32 	%r4063, [%rd624];
	shr.u32 	%r28460, %r4062, 4;
	xor.b32  	%r4064, %r28460, %r4062;
	shr.u32 	%r28461, %r4064, 24;
	and.b32  	%r4065, %r28461, 15;
	shf.r.wrap.b32 	%r28462, %r4062, %r4062, %r4065;
	xor.b32  	%r4066, %r28462, %r4050;
	shr.u32 	%r28463, %r4066, 16;
	xor.b32  	%r28464, %r28463, %r4066;
	shr.u32 	%r28465, %r28464, 12;
	shr.u32 	%r28466, %r28464, 4;
	shr.u32 	%r28467, %r28464, 8;
	xor.b32  	%r28468, %r28466, %r28465;
	xor.b32  	%r28469, %r28468, %r28467;
	xor.b32  	%r28470, %r28469, %r28464;
	shr.u32 	%r28471, %r28470, 2;
	xor.b32  	%r28472, %r28471, %r28470;
	cvt.u16.u32 	%rs954, %r28472;
	and.b16  	%rs953, %rs954, 3;
	setp.gt.s16 	%p1430, %rs953, 1;
	@%p1430 bra 	$L__BB0_3336;
	setp.eq.s16 	%p1432, %rs953, 0;
	@%p1432 bra 	$L__BB0_3339;
	not.b32 	%r28487, %r4062;
	shr.u32 	%r28488, %r4064, 16;
	and.b32  	%r28489, %r28488, 15;
	add.s32 	%r28490, %r28489, 1;
	shr.u32 	%r28491, %r28487, %r28490;
	xor.b32  	%r28492, %r28489, 31;
	shl.b32 	%r28493, %r28487, %r28492;
	or.b32  	%r28494, %r28491, %r28493;
	add.s32 	%r56462, %r28494, %r56460;
	bra.uni 	$L__BB0_3340;
$L__BB0_3336:
	setp.eq.s16 	%p1431, %rs953, 2;
	@%p1431 bra 	$L__BB0_3338;
	and.b32  	%r28473, %r4064, 15;
	add.s32 	%r28474, %r28473, 1;
	shr.u32 	%r28475, %r4062, %r28474;
	xor.b32  	%r28476, %r28473, 31;
	shl.b32 	%r28477, %r4062, %r28476;
	or.b32  	%r28478, %r28475, %r28477;
	xor.b32  	%r56462, %r28478, %r56460;
	bra.uni 	$L__BB0_3340;
$L__BB0_3338:
	not.b32 	%r28479, %r4062;
	shr.u32 	%r28480, %r4064, 8;
	and.b32  	%r28481, %r28480, 15;
	add.s32 	%r28482, %r28481, 1;
	shr.u32 	%r28483, %r28479, %r28482;
	xor.b32  	%r28484, %r28481, 31;
	shl.b32 	%r28485, %r28479, %r28484;
	or.b32  	%r28486, %r28483, %r28485;
	and.b32  	%r56462, %r28486, %r56460;
	bra.uni 	$L__BB0_3340;
$L__BB0_3339:
	add.s32 	%r28495, %r4065, 1;
	shr.u32 	%r28496, %r4062, %r28495;
	xor.b32  	%r28497, %r4065, 31;
	shl.b32 	%r28498, %r4062, %r28497;
	or.b32  	%r28499, %r28496, %r28498;
	xor.b32  	%r56462, %r28499, %r56460;
$L__BB0_3340:
	xor.b32  	%r4072, %r56462, %r4066;
	shr.u32 	%r28500, %r4072, 16;
	xor.b32  	%r28501, %r28500, %r4072;
	shr.u32 	%r28502, %r28501, 12;
	shr.u32 	%r28503, %r28501, 4;
	shr.u32 	%r28504, %r28501, 8;
	xor.b32  	%r28505, %r28503, %r28502;
	xor.b32  	%r28506, %r28505, %r28504;
	xor.b32  	%r28507, %r28506, %r28501;
	shr.u32 	%r28508, %r28507, 2;
	xor.b32  	%r28509, %r28508, %r28507;
	cvt.u16.u32 	%rs956, %r28509;
	and.b16  	%rs955, %rs956, 3;
	setp.gt.s16 	%p1433, %rs955, 1;
	@%p1433 bra 	$L__BB0_3343;
	setp.eq.s16 	%p1435, %rs955, 0;
	@%p1435 bra 	$L__BB0_3346;
	not.b32 	%r28518, %r4062;
	shr.u32 	%r28519, %r4064, 16;
	and.b32  	%r28520, %r28519, 15;
	add.s32 	%r28521, %r28520, 2;
	shf.r.wrap.b32 	%r28522, %r28518, %r28518, %r28521;
	add.s32 	%r56463, %r28522, %r56461;
	bra.uni 	$L__BB0_3347;
$L__BB0_3343:
	setp.eq.s16 	%p1434, %rs955, 2;
	@%p1434 bra 	$L__BB0_3345;
	and.b32  	%r28510, %r4064, 15;
	add.s32 	%r28511, %r28510, 2;
	shf.r.wrap.b32 	%r28512, %r4062, %r4062, %r28511;
	xor.b32  	%r56463, %r28512, %r56461;
	bra.uni 	$L__BB0_3347;
$L__BB0_3345:
	not.b32 	%r28513, %r4062;
	shr.u32 	%r28514, %r4064, 8;
	and.b32  	%r28515, %r28514, 15;
	add.s32 	%r28516, %r28515, 2;
	shf.r.wrap.b32 	%r28517, %r28513, %r28513, %r28516;
	and.b32  	%r56463, %r28517, %r56461;
	bra.uni 	$L__BB0_3347;
$L__BB0_3346:
	add.s32 	%r28523, %r4065, 2;
	shf.r.wrap.b32 	%r28524, %r4062, %r4062, %r28523;
	xor.b32  	%r56463, %r28524, %r56461;
$L__BB0_3347:
	add.s32 	%r28525, %r4072, %r56463;
	xor.b32  	%r4078, %r4062, %r28525;
	shr.u32 	%r28526, %r4062, 8;
	and.b32  	%r28527, %r28526, 31;
	mov.b32 	%r28528, 1;
	shl.b32 	%r28529, %r28528, %r28527;
	not.b32 	%r28530, %r28529;
	and.b32  	%r28531, %r3961, %r28530;
	or.b32  	%r28532, %r28529, %r3961;
	xor.b32  	%r28533, %r28529, %r3961;
	st.local.v4.u32 	[%rd3], {%r3961, %r28531, %r28532, %r28533};
	shl.b32 	%r28534, %r4062, 2;
	cvt.u64.u32 	%rd625, %r28534;
	and.b64  	%rd626, %rd625, 12;
	add.s64 	%rd627, %rd3, %rd626;
	ld.local.u32 	%r28535, [%rd627];
	or.b32  	%r28536, %r4063, %r4047;
	and.b32  	%r28537, %r28535, %r28536;
	and.b32  	%r28538, %r4063, %r4047;
	or.b32  	%r4083, %r28537, %r28538;
	shr.u32 	%r28539, %r4078, 4;
	xor.b32  	%r4084, %r28539, %r4078;
	shr.u32 	%r28540, %r4084, 24;
	and.b32  	%r4085, %r28540, 15;
	shf.r.wrap.b32 	%r28541, %r4078, %r4078, %r4085;
	xor.b32  	%r4086, %r28541, %r4066;
	shr.u32 	%r28542, %r4086, 16;
	xor.b32  	%r28543, %r28542, %r4086;
	shr.u32 	%r28544, %r28543, 12;
	shr.u32 	%r28545, %r28543, 4;
	shr.u32 	%r28546, %r28543, 8;
	xor.b32  	%r28547, %r28545, %r28544;
	xor.b32  	%r28548, %r28547, %r28546;
	xor.b32  	%r28549, %r28548, %r28543;
	shr.u32 	%r28550, %r28549, 2;
	xor.b32  	%r28551, %r28550, %r28549;
	cvt.u16.u32 	%rs958, %r28551;
	and.b16  	%rs957, %rs958, 3;
	setp.gt.s16 	%p1436, %rs957, 1;
	@%p1436 bra 	$L__BB0_3350;
	setp.eq.s16 	%p1438, %rs957, 0;
	@%p1438 bra 	$L__BB0_3353;
	not.b32 	%r28566, %r4078;
	shr.u32 	%r28567, %r4084, 16;
	and.b32  	%r28568, %r28567, 15;
	add.s32 	%r28569, %r28568, 1;
	shr.u32 	%r28570, %r28566, %r28569;
	xor.b32  	%r28571, %r28568, 31;
	shl.b32 	%r28572, %r28566, %r28571;
	or.b32  	%r28573, %r28570, %r28572;
	add.s32 	%r56464, %r28573, %r56462;
	bra.uni 	$L__BB0_3354;
$L__BB0_3350:
	setp.eq.s16 	%p1437, %rs957, 2;
	@%p1437 bra 	$L__BB0_3352;
	and.b32  	%r28552, %r4084, 15;
	add.s32 	%r28553, %r28552, 1;
	shr.u32 	%r28554, %r4078, %r28553;
	xor.b32  	%r28555, %r28552, 31;
	shl.b32 	%r28556, %r4078, %r28555;
	or.b32  	%r28557, %r28554, %r28556;
	xor.b32  	%r56464, %r28557, %r56462;
	bra.uni 	$L__BB0_3354;
$L__BB0_3352:
	not.b32 	%r28558, %r4078;
	shr.u32 	%r28559, %r4084, 8;
	and.b32  	%r28560, %r28559, 15;
	add.s32 	%r28561, %r28560, 1;
	shr.u32 	%r28562, %r28558, %r28561;
	xor.b32  	%r28563, %r28560, 31;
	shl.b32 	%r28564, %r28558, %r28563;
	or.b32  	%r28565, %r28562, %r28564;
	and.b32  	%r56464, %r28565, %r56462;
	bra.uni 	$L__BB0_3354;
$L__BB0_3353:
	add.s32 	%r28574, %r4085, 1;
	shr.u32 	%r28575, %r4078, %r28574;
	xor.b32  	%r28576, %r4085, 31;
	shl.b32 	%r28577, %r4078, %r28576;
	or.b32  	%r28578, %r28575, %r28577;
	xor.b32  	%r56464, %r28578, %r56462;
$L__BB0_3354:
	xor.b32  	%r4092, %r56464, %r4086;
	shr.u32 	%r28579, %r4092, 16;
	xor.b32  	%r28580, %r28579, %r4092;
	shr.u32 	%r28581, %r28580, 12;
	shr.u32 	%r28582, %r28580, 4;
	shr.u32 	%r28583, %r28580, 8;
	xor.b32  	%r28584, %r28582, %r28581;
	xor.b32  	%r28585, %r28584, %r28583;
	xor.b32  	%r28586, %r28585, %r28580;
	shr.u32 	%r28587, %r28586, 2;
	xor.b32  	%r28588, %r28587, %r28586;
	cvt.u16.u32 	%rs960, %r28588;
	and.b16  	%rs959, %rs960, 3;
	setp.gt.s16 	%p1439, %rs959, 1;
	@%p1439 bra 	$L__BB0_3357;
	setp.eq.s16 	%p1441, %rs959, 0;
	@%p1441 bra 	$L__BB0_3360;
	not.b32 	%r28597, %r4078;
	shr.u32 	%r28598, %r4084, 16;
	and.b32  	%r28599, %r28598, 15;
	add.s32 	%r28600, %r28599, 2;
	shf.r.wrap.b32 	%r28601, %r28597, %r28597, %r28600;
	add.s32 	%r56465, %r28601, %r56463;
	bra.uni 	$L__BB0_3361;
$L__BB0_3357:
	setp.eq.s16 	%p1440, %rs959, 2;
	@%p1440 bra 	$L__BB0_3359;
	and.b32  	%r28589, %r4084, 15;
	add.s32 	%r28590, %r28589, 2;
	shf.r.wrap.b32 	%r28591, %r4078, %r4078, %r28590;
	xor.b32  	%r56465, %r28591, %r56463;
	bra.uni 	$L__BB0_3361;
$L__BB0_3359:
	not.b32 	%r28592, %r4078;
	shr.u32 	%r28593, %r4084, 8;
	and.b32  	%r28594, %r28593, 15;
	add.s32 	%r28595, %r28594, 2;
	shf.r.wrap.b32 	%r28596, %r28592, %r28592, %r28595;
	and.b32  	%r56465, %r28596, %r56463;
	bra.uni 	$L__BB0_3361;
$L__BB0_3360:
	add.s32 	%r28602, %r4085, 2;
	shf.r.wrap.b32 	%r28603, %r4078, %r4078, %r28602;
	xor.b32  	%r56465, %r28603, %r56463;
$L__BB0_3361:
	add.s32 	%r28604, %r4092, %r56465;
	xor.b32  	%r4098, %r4078, %r28604;
	shr.u32 	%r28605, %r4078, 8;
	and.b32  	%r28606, %r28605, 31;
	mov.b32 	%r28607, 1;
	shl.b32 	%r28608, %r28607, %r28606;
	not.b32 	%r28609, %r28608;
	and.b32  	%r28610, %r3961, %r28609;
	or.b32  	%r28611, %r28608, %r3961;
	xor.b32  	%r28612, %r28608, %r3961;
	st.local.v4.u32 	[%rd2], {%r3961, %r28610, %r28611, %r28612};
	shl.b32 	%r28613, %r4078, 2;
	cvt.u64.u32 	%rd628, %r28613;
	and.b64  	%rd629, %rd628, 12;
	add.s64 	%rd630, %rd2, %rd629;
	ld.local.u32 	%r4099, [%rd630];
	shr.u32 	%r28614, %r4098, 4;
	xor.b32  	%r4100, %r28614, %r4098;
	shr.u32 	%r28615, %r4100, 24;
	and.b32  	%r4101, %r28615, 15;
	shf.r.wrap.b32 	%r28616, %r4098, %r4098, %r4101;
	xor.b32  	%r4102, %r28616, %r4086;
	shr.u32 	%r28617, %r4102, 16;
	xor.b32  	%r28618, %r28617, %r4102;
	shr.u32 	%r28619, %r28618, 12;
	shr.u32 	%r28620, %r28618, 4;
	shr.u32 	%r28621, %r28618, 8;
	xor.b32  	%r28622, %r28620, %r28619;
	xor.b32  	%r28623, %r28622, %r28621;
	xor.b32  	%r28624, %r28623, %r28618;
	shr.u32 	%r28625, %r28624, 2;
	xor.b32  	%r28626, %r28625, %r28624;
	cvt.u16.u32 	%rs962, %r28626;
	and.b16  	%rs961, %rs962, 3;
	setp.gt.s16 	%p1442, %rs961, 1;
	@%p1442 bra 	$L__BB0_3364;
	setp.eq.s16 	%p1444, %rs961, 0;
	@%p1444 bra 	$L__BB0_3367;
	not.b32 	%r28641, %r4098;
	shr.u32 	%r28642, %r4100, 16;
	and.b32  	%r28643, %r28642, 15;
	add.s32 	%r28644, %r28643, 1;
	shr.u32 	%r28645, %r28641, %r28644;
	xor.b32  	%r28646, %r28643, 31;
	shl.b32 	%r28647, %r28641, %r28646;
	or.b32  	%r28648, %r28645, %r28647;
	add.s32 	%r56466, %r28648, %r56464;
	bra.uni 	$L__BB0_3368;
$L__BB0_3364:
	setp.eq.s16 	%p1443, %rs961, 2;
	@%p1443 bra 	$L__BB0_3366;
	and.b32  	%r28627, %r4100, 15;
	add.s32 	%r28628, %r28627, 1;
	shr.u32 	%r28629, %r4098, %r28628;
	xor.b32  	%r28630, %r28627, 31;
	shl.b32 	%r28631, %r4098, %r28630;
	or.b32  	%r28632, %r28629, %r28631;
	xor.b32  	%r56466, %r28632, %r56464;
	bra.uni 	$L__BB0_3368;
$L__BB0_3366:
	not.b32 	%r28633, %r4098;
	shr.u32 	%r28634, %r4100, 8;
	and.b32  	%r28635, %r28634, 15;
	add.s32 	%r28636, %r28635, 1;
	shr.u32 	%r28637, %r28633, %r28636;
	xor.b32  	%r28638, %r28635, 31;
	shl.b32 	%r28639, %r28633, %r28638;
	or.b32  	%r28640, %r28637, %r28639;
	and.b32  	%r56466, %r28640, %r56464;
	bra.uni 	$L__BB0_3368;
$L__BB0_3367:
	add.s32 	%r28649, %r4101, 1;
	shr.u32 	%r28650, %r4098, %r28649;
	xor.b32  	%r28651, %r4101, 31;
	shl.b32 	%r28652, %r4098, %r28651;
	or.b32  	%r28653, %r28650, %r28652;
	xor.b32  	%r56466, %r28653, %r56464;
$L__BB0_3368:
	xor.b32  	%r4108, %r56466, %r4102;
	shr.u32 	%r28654, %r4108, 16;
	xor.b32  	%r28655, %r28654, %r4108;
	shr.u32 	%r28656, %r28655, 12;
	shr.u32 	%r28657, %r28655, 4;
	shr.u32 	%r28658, %r28655, 8;
	xor.b32  	%r28659, %r28657, %r28656;
	xor.b32  	%r28660, %r28659, %r28658;
	xor.b32  	%r28661, %r28660, %r28655;
	shr.u32 	%r28662, %r28661, 2;
	xor.b32  	%r28663, %r28662, %r28661;
	cvt.u16.u32 	%rs964, %r28663;
	and.b16  	%rs963, %rs964, 3;
	setp.gt.s16 	%p1445, %rs963, 1;
	@%p1445 bra 	$L__BB0_3371;
	setp.eq.s16 	%p1447, %rs963, 0;
	@%p1447 bra 	$L__BB0_3374;
	not.b32 	%r28672, %r4098;
	shr.u32 	%r28673, %r4100, 16;
	and.b32  	%r28674, %r28673, 15;
	add.s32 	%r28675, %r28674, 2;
	shf.r.wrap.b32 	%r28676, %r28672, %r28672, %r28675;
	add.s32 	%r56467, %r28676, %r56465;
	bra.uni 	$L__BB0_3375;
$L__BB0_3371:
	setp.eq.s16 	%p1446, %rs963, 2;
	@%p1446 bra 	$L__BB0_3373;
	and.b32  	%r28664, %r4100, 15;
	add.s32 	%r28665, %r28664, 2;
	shf.r.wrap.b32 	%r28666, %r4098, %r4098, %r28665;
	xor.b32  	%r56467, %r28666, %r56465;
	bra.uni 	$L__BB0_3375;
$L__BB0_3373:
	not.b32 	%r28667, %r4098;
	shr.u32 	%r28668, %r4100, 8;
	and.b32  	%r28669, %r28668, 15;
	add.s32 	%r28670, %r28669, 2;
	shf.r.wrap.b32 	%r28671, %r28667, %r28667, %r28670;
	and.b32  	%r56467, %r28671, %r56465;
	bra.uni 	$L__BB0_3375;
$L__BB0_3374:
	add.s32 	%r28677, %r4101, 2;
	shf.r.wrap.b32 	%r28678, %r4098, %r4098, %r28677;
	xor.b32  	%r56467, %r28678, %r56465;
$L__BB0_3375:
	add.s32 	%r28679, %r4108, %r56467;
	shr.u32 	%r28680, %r4098, 8;
	and.b32  	%r28681, %r28680, 31;
	mov.b32 	%r28682, 1;
	shl.b32 	%r28683, %r28682, %r28681;
	not.b32 	%r28684, %r28683;
	and.b32  	%r28685, %r4031, %r28684;
	or.b32  	%r28686, %r28683, %r4031;
	xor.b32  	%r28687, %r28683, %r4031;
	st.local.v4.u32 	[%rd1], {%r4031, %r28685, %r28686, %r28687};
	shl.b32 	%r28688, %r4098, 2;
	cvt.u64.u32 	%rd631, %r28688;
	and.b64  	%rd632, %rd631, 12;
	add.s64 	%rd633, %rd1, %rd632;
	ld.local.u32 	%r28689, [%rd633];
	add.s32 	%r28690, %r4083, %r4031;
	shf.l.wrap.b32 	%r28691, %r4099, %r4099, 10;
	shf.l.wrap.b32 	%r28692, %r4099, %r4099, 19;
	shf.l.wrap.b32 	%r28693, %r4099, %r4099, 30;
	xor.b32  	%r28694, %r28693, %r28692;
	xor.b32  	%r28695, %r28694, %r28691;
	add.s32 	%r4114, %r28690, %r28695;
	add.s32 	%r4115, %r3502, %r28689;
	add.s32 	%r28696, %r3656, %r3655;
	xor.b32  	%r28697, %r28679, %r28696;
	xor.b32  	%r4116, %r28697, %r4098;
	shr.u32 	%r28698, %r4116, 4;
	xor.b32  	%r4117, %r28698, %r4116;
	shr.u32 	%r28699, %r4117, 24;
	and.b32  	%r4118, %r28699, 15;
	shf.r.wrap.b32 	%r28700, %r4116, %r4116, %r4118;
	xor.b32  	%r4119, %r28700, %r4102;
	shr.u32 	%r28701, %r4119, 16;
	xor.b32  	%r28702, %r28701, %r4119;
	shr.u32 	%r28703, %r28702, 12;
	shr.u32 	%r28704, %r28702, 4;
	shr.u32 	%r28705, %r28702, 8;
	xor.b32  	%r28706, %r28704, %r28703;
	xor.b32  	%r28707, %r28706, %r28705;
	xor.b32  	%r28708, %r28707, %r28702;
	shr.u32 	%r28709, %r28708, 2;
	xor.b32  	%r28710, %r28709, %r28708;
	cvt.u16.u32 	%rs966, %r28710;
	and.b16  	%rs965, %rs966, 3;
	setp.gt.s16 	%p1448, %rs965, 1;
	@%p1448 bra 	$L__BB0_3378;
	setp.eq.s16 	%p1450, %rs965, 0;
	@%p1450 bra 	$L__BB0_3381;
	not.b32 	%r28725, %r4116;
	shr.u32 	%r28726, %r4117, 16;
	and.b32  	%r28727, %r28726, 15;
	add.s32 	%r28728, %r28727, 1;
	shr.u32 	%r28729, %r28725, %r28728;
	xor.b32  	%r28730, %r28727, 31;
	shl.b32 	%r28731, %r28725, %r28730;
	or.b32  	%r28732, %r28729, %r28731;
	add.s32 	%r56468, %r28732, %r56466;
	bra.uni 	$L__BB0_3382;
$L__BB0_3378:
	setp.eq.s16 	%p1449, %rs965, 2;
	@%p1449 bra 	$L__BB0_3380;
	and.b32  	%r28711, %r4117, 15;
	add.s32 	%r28712, %r28711, 1;
	shr.u32 	%r28713, %r4116, %r28712;
	xor.b32  	%r28714, %r28711, 31;
	shl.b32 	%r28715, %r4116, %r28714;
	or.b32  	%r28716, %r28713, %r28715;
	xor.b32  	%r56468, %r28716, %r56466;
	bra.uni 	$L__BB0_3382;
$L__BB0_3380:
	not.b32 	%r28717, %r4116;
	shr.u32 	%r28718, %r4117, 8;
	and.b32  	%r28719, %r28718, 15;
	add.s32 	%r28720, %r28719, 1;
	shr.u32 	%r28721, %r28717, %r28720;
	xor.b32  	%r28722, %r28719, 31;
	shl.b32 	%r28723, %r28717, %r28722;
	or.b32  	%r28724, %r28721, %r28723;
	and.b32  	%r56468, %r28724, %r56466;
	bra.uni 	$L__BB0_3382;
$L__BB0_3381:
	add.s32 	%r28733, %r4118, 1;
	shr.u32 	%r28734, %r4116, %r28733;
	xor.b32  	%r28735, %r4118, 31;
	shl.b32 	%r28736, %r4116, %r28735;
	or.b32  	%r28737, %r28734, %r28736;
	xor.b32  	%r56468, %r28737, %r56466;
$L__BB0_3382:
	xor.b32  	%r4125, %r56468, %r4119;
	shr.u32 	%r28738, %r4125, 16;
	xor.b32  	%r28739, %r28738, %r4125;
	shr.u32 	%r28740, %r28739, 12;
	shr.u32 	%r28741, %r28739, 4;
	shr.u32 	%r28742, %r28739, 8;
	xor.b32  	%r28743, %r28741, %r28740;
	xor.b32  	%r28744, %r28743, %r28742;
	xor.b32  	%r28745, %r28744, %r28739;
	shr.u32 	%r28746, %r28745, 2;
	xor.b32  	%r28747, %r28746, %r28745;
	cvt.u16.u32 	%rs968, %r28747;
	and.b16  	%rs967, %rs968, 3;
	setp.gt.s16 	%p1451, %rs967, 1;
	@%p1451 bra 	$L__BB0_3385;
	setp.eq.s16 	%p1453, %rs967, 0;
	@%p1453 bra 	$L__BB0_3388;
	not.b32 	%r28756, %r4116;
	shr.u32 	%r28757, %r4117, 16;
	and.b32  	%r28758, %r28757, 15;
	add.s32 	%r28759, %r28758, 2;
	shf.r.wrap.b32 	%r28760, %r28756, %r28756, %r28759;
	add.s32 	%r56469, %r28760, %r56467;
	bra.uni 	$L__BB0_3389;
$L__BB0_3385:
	setp.eq.s16 	%p1452, %rs967, 2;
	@%p1452 bra 	$L__BB0_3387;
	and.b32  	%r28748, %r4117, 15;
	add.s32 	%r28749, %r28748, 2;
	shf.r.wrap.b32 	%r28750, %r4116, %r4116, %r28749;
	xor.b32  	%r56469, %r28750, %r56467;
	bra.uni 	$L__BB0_3389;
$L__BB0_3387:
	not.b32 	%r28751, %r4116;
	shr.u32 	%r28752, %r4117, 8;
	and.b32  	%r28753, %r28752, 15;
	add.s32 	%r28754, %r28753, 2;
	shf.r.wrap.b32 	%r28755, %r28751, %r28751, %r28754;
	and.b32  	%r56469, %r28755, %r56467;
	bra.uni 	$L__BB0_3389;
$L__BB0_3388:
	add.s32 	%r28761, %r4118, 2;
	shf.r.wrap.b32 	%r28762, %r4116, %r4116, %r28761;
	xor.b32  	%r56469, %r28762, %r56467;
$L__BB0_3389:
	add.s32 	%r28763, %r4125, %r56469;
	xor.b32  	%r4131, %r4116, %r28763;
	ld.const.u32 	%r4132, [hefty_gpu_constantTable+100];
	shr.u32 	%r28764, %r4131, 4;
	xor.b32  	%r4133, %r28764, %r4131;
	shr.u32 	%r28765, %r4133, 24;
	and.b32  	%r4134, %r28765, 15;
	shf.r.wrap.b32 	%r28766, %r4131, %r4131, %r4134;
	xor.b32  	%r4135, %r28766, %r4119;
	shr.u32 	%r28767, %r4135, 16;
	xor.b32  	%r28768, %r28767, %r4135;
	shr.u32 	%r28769, %r28768, 12;
	shr.u32 	%r28770, %r28768, 4;
	shr.u32 	%r28771, %r28768, 8;
	xor.b32  	%r28772, %r28770, %r28769;
	xor.b32  	%r28773, %r28772, %r28771;
	xor.b32  	%r28774, %r28773, %r28768;
	shr.u32 	%r28775, %r28774, 2;
	xor.b32  	%r28776, %r28775, %r28774;
	cvt.u16.u32 	%rs970, %r28776;
	and.b16  	%rs969, %rs970, 3;
	setp.gt.s16 	%p1454, %rs969, 1;
	@%p1454 bra 	$L__BB0_3392;
	setp.eq.s16 	%p1456, %rs969, 0;
	@%p1456 bra 	$L__BB0_3395;
	not.b32 	%r28791, %r4131;
	shr.u32 	%r28792, %r4133, 16;
	and.b32  	%r28793, %r28792, 15;
	add.s32 	%r28794, %r28793, 1;
	shr.u32 	%r28795, %r28791, %r28794;
	xor.b32  	%r28796, %r28793, 31;
	shl.b32 	%r28797, %r28791, %r28796;
	or.b32  	%r28798, %r28795, %r28797;
	add.s32 	%r56470, %r28798, %r56468;
	bra.uni 	$L__BB0_3396;
$L__BB0_3392:
	setp.eq.s16 	%p1455, %rs969, 2;
	@%p1455 bra 	$L__BB0_3394;
	and.b32  	%r28777, %r4133, 15;
	add.s32 	%r28778, %r28777, 1;
	shr.u32 	%r28779, %r4131, %r28778;
	xor.b32  	%r28780, %r28777, 31;
	shl.b32 	%r28781, %r4131, %r28780;
	or.b32  	%r28782, %r28779, %r28781;
	xor.b32  	%r56470, %r28782, %r56468;
	bra.uni 	$L__BB0_3396;
$L__BB0_3394:
	not.b32 	%r28783, %r4131;
	shr.u32 	%r28784, %r4133, 8;
	and.b32  	%r28785, %r28784, 15;
	add.s32 	%r28786, %r28785, 1;
	shr.u32 	%r28787, %r28783, %r28786;
	xor.b32  	%r28788, %r28785, 31;
	shl.b32 	%r28789, %r28783, %r28788;
	or.b32  	%r28790, %r28787, %r28789;
	and.b32  	%r56470, %r28790, %r56468;
	bra.uni 	$L__BB0_3396;
$L__BB0_3395:
	add.s32 	%r28799, %r4134, 1;
	shr.u32 	%r28800, %r4131, %r28799;
	xor.b32  	%r28801, %r4134, 31;
	shl.b32 	%r28802, %r4131, %r28801;
	or.b32  	%r28803, %r28800, %r28802;
	xor.b32  	%r56470, %r28803, %r56468;
$L__BB0_3396:
	xor.b32  	%r4141, %r56470, %r4135;
	shr.u32 	%r28804, %r4141, 16;
	xor.b32  	%r28805, %r28804, %r4141;
	shr.u32 	%r28806, %r28805, 12;
	shr.u32 	%r28807, %r28805, 4;
	shr.u32 	%r28808, %r28805, 8;
	xor.b32  	%r28809, %r28807, %r28806;
	xor.b32  	%r28810, %r28809, %r28808;
	xor.b32  	%r28811, %r28810, %r28805;
	shr.u32 	%r28812, %r28811, 2;
	xor.b32  	%r28813, %r28812, %r28811;
	cvt.u16.u32 	%rs972, %r28813;
	and.b16  	%rs971, %rs972, 3;
	setp.gt.s16 	%p1457, %rs971, 1;
	@%p1457 bra 	$L__BB0_3399;
	setp.eq.s16 	%p1459, %rs971, 0;
	@%p1459 bra 	$L__BB0_3402;
	not.b32 	%r28822, %r4131;
	shr.u32 	%r28823, %r4133, 16;
	and.b32  	%r28824, %r28823, 15;
	add.s32 	%r28825, %r28824, 2;
	shf.r.wrap.b32 	%r28826, %r28822, %r28822, %r28825;
	add.s32 	%r56471, %r28826, %r56469;
	bra.uni 	$L__BB0_3403;
$L__BB0_3399:
	setp.eq.s16 	%p1458, %rs971, 2;
	@%p1458 bra 	$L__BB0_3401;
	and.b32  	%r28814, %r4133, 15;
	add.s32 	%r28815, %r28814, 2;
	shf.r.wrap.b32 	%r28816, %r4131, %r4131, %r28815;
	xor.b32  	%r56471, %r28816, %r56469;
	bra.uni 	$L__BB0_3403;
$L__BB0_3401:
	not.b32 	%r28817, %r4131;
	shr.u32 	%r28818, %r4133, 8;
	and.b32  	%r28819, %r28818, 15;
	add.s32 	%r28820, %r28819, 2;
	shf.r.wrap.b32 	%r28821, %r28817, %r28817, %r28820;
	and.b32  	%r56471, %r28821, %r56469;
	bra.uni 	$L__BB0_3403;
$L__BB0_3402:
	add.s32 	%r28827, %r4134, 2;
	shf.r.wrap.b32 	%r28828, %r4131, %r4131, %r28827;
	xor.b32  	%r56471, %r28828, %r56469;
$L__BB0_3403:
	add.s32 	%r28829, %r4141, %r56471;
	xor.b32  	%r4147, %r4131, %r28829;
	shr.u32 	%r28830, %r4131, 8;
	and.b32  	%r28831, %r28830, 31;
	mov.b32 	%r28832, 1;
	shl.b32 	%r28833, %r28832, %r28831;
	not.b32 	%r28834, %r28833;
	and.b32  	%r28835, %r3809, %r28834;
	or.b32  	%r28836, %r28833, %r3809;
	xor.b32  	%r28837, %r28833, %r3809;
	st.local.v4.u32 	[%rd8], {%r3809, %r28835, %r28836, %r28837};
	shl.b32 	%r28838, %r4131, 2;
	cvt.u64.u32 	%rd634, %r28838;
	and.b64  	%rd635, %rd634, 12;
	add.s64 	%rd636, %rd8, %rd635;
	ld.local.u32 	%r4148, [%rd636];
	shr.u32 	%r28839, %r4147, 4;
	xor.b32  	%r4149, %r28839, %r4147;
	shr.u32 	%r28840, %r4149, 24;
	and.b32  	%r4150, %r28840, 15;
	shf.r.wrap.b32 	%r28841, %r4147, %r4147, %r4150;
	xor.b32  	%r4151, %r28841, %r4135;
	shr.u32 	%r28842, %r4151, 16;
	xor.b32  	%r28843, %r28842, %r4151;
	shr.u32 	%r28844, %r28843, 12;
	shr.u32 	%r28845, %r28843, 4;
	shr.u32 	%r28846, %r28843, 8;
	xor.b32  	%r28847, %r28845, %r28844;
	xor.b32  	%r28848, %r28847, %r28846;
	xor.b32  	%r28849, %r28848, %r28843;
	shr.u32 	%r28850, %r28849, 2;
	xor.b32  	%r28851, %r28850, %r28849;
	cvt.u16.u32 	%rs974, %r28851;
	and.b16  	%rs973, %rs974, 3;
	setp.gt.s16 	%p1460, %rs973, 1;
	@%p1460 bra 	$L__BB0_3406;
	setp.eq.s16 	%p1462, %rs973, 0;
	@%p1462 bra 	$L__BB0_3409;
	not.b32 	%r28866, %r4147;
	shr.u32 	%r28867, %r4149, 16;
	and.b32  	%r28868, %r28867, 15;
	add.s32 	%r28869, %r28868, 1;
	shr.u32 	%r28870, %r28866, %r28869;
	xor.b32  	%r28871, %r28868, 31;
	shl.b32 	%r28872, %r28866, %r28871;
	or.b32  	%r28873, %r28870, %r28872;
	add.s32 	%r56472, %r28873, %r56470;
	bra.uni 	$L__BB0_3410;
$L__BB0_3406:
	setp.eq.s16 	%p1461, %rs973, 2;
	@%p1461 bra 	$L__BB0_3408;
	and.b32  	%r28852, %r4149, 15;
	add.s32 	%r28853, %r28852, 1;
	shr.u32 	%r28854, %r4147, %r28853;
	xor.b32  	%r28855, %r28852, 31;
	shl.b32 	%r28856, %r4147, %r28855;
	or.b32  	%r28857, %r28854, %r28856;
	xor.b32  	%r56472, %r28857, %r56470;
	bra.uni 	$L__BB0_3410;
$L__BB0_3408:
	not.b32 	%r28858, %r4147;
	shr.u32 	%r28859, %r4149, 8;
	and.b32  	%r28860, %r28859, 15;
	add.s32 	%r28861, %r28860, 1;
	shr.u32 	%r28862, %r28858, %r28861;
	xor.b32  	%r28863, %r28860, 31;
	shl.b32 	%r28864, %r28858, %r28863;
	or.b32  	%r28865, %r28862, %r28864;
	and.b32  	%r56472, %r28865, %r56470;
	bra.uni 	$L__BB0_3410;
$L__BB0_3409:
	add.s32 	%r28874, %r4150, 1;
	shr.u32 	%r28875, %r4147, %r28874;
	xor.b32  	%r28876, %r4150, 31;
	shl.b32 	%r28877, %r4147, %r28876;
	or.b32  	%r28878, %r28875, %r28877;
	xor.b32  	%r56472, %r28878, %r56470;
$L__BB0_3410:
	xor.b32  	%r4157, %r56472, %r4151;
	shr.u32 	%r28879, %r4157, 16;
	xor.b32  	%r28880, %r28879, %r4157;
	shr.u32 	%r28881, %r28880, 12;
	shr.u32 	%r28882, %r28880, 4;
	shr.u32 	%r28883, %r28880, 8;
	xor.b32  	%r28884, %r28882, %r28881;
	xor.b32  	%r28885, %r28884, %r28883;
	xor.b32  	%r28886, %r28885, %r28880;
	shr.u32 	%r28887, %r28886, 2;
	xor.b32  	%r28888, %r28887, %r28886;
	cvt.u16.u32 	%rs976, %r28888;
	and.b16  	%rs975, %rs976, 3;
	setp.gt.s16 	%p1463, %rs975, 1;
	@%p1463 bra 	$L__BB0_3413;
	setp.eq.s16 	%p1465, %rs975, 0;
	@%p1465 bra 	$L__BB0_3416;
	not.b32 	%r28897, %r4147;
	shr.u32 	%r28898, %r4149, 16;
	and.b32  	%r28899, %r28898, 15;
	add.s32 	%r28900, %r28899, 2;
	shf.r.wrap.b32 	%r28901, %r28897, %r28897, %r28900;
	add.s32 	%r56473, %r28901, %r56471;
	bra.uni 	$L__BB0_3417;
$L__BB0_3413:
	setp.eq.s16 	%p1464, %rs975, 2;
	@%p1464 bra 	$L__BB0_3415;
	and.b32  	%r28889, %r4149, 15;
	add.s32 	%r28890, %r28889, 2;
	shf.r.wrap.b32 	%r28891, %r4147, %r4147, %r28890;
	xor.b32  	%r56473, %r28891, %r56471;
	bra.uni 	$L__BB0_3417;
$L__BB0_3415:
	not.b32 	%r28892, %r4147;
	shr.u32 	%r28893, %r4149, 8;
	and.b32  	%r28894, %r28893, 15;
	add.s32 	%r28895, %r28894, 2;
	shf.r.wrap.b32 	%r28896, %r28892, %r28892, %r28895;
	and.b32  	%r56473, %r28896, %r56471;
	bra.uni 	$L__BB0_3417;
$L__BB0_3416:
	add.s32 	%r28902, %r4150, 2;
	shf.r.wrap.b32 	%r28903, %r4147, %r4147, %r28902;
	xor.b32  	%r56473, %r28903, %r56471;
$L__BB0_3417:
	add.s32 	%r28904, %r4157, %r56473;
	xor.b32  	%r4163, %r4147, %r28904;
	shr.u32 	%r28905, %r4147, 8;
	and.b32  	%r28906, %r28905, 31;
	mov.b32 	%r28907, 1;
	shl.b32 	%r28908, %r28907, %r28906;
	not.b32 	%r28909, %r28908;
	and.b32  	%r28910, %r3962, %r28909;
	or.b32  	%r28911, %r28908, %r3962;
	xor.b32  	%r28912, %r28908, %r3962;
	st.local.v4.u32 	[%rd7], {%r3962, %r28910, %r28911, %r28912};
	shl.b32 	%r28913, %r4147, 2;
	cvt.u64.u32 	%rd637, %r28913;
	and.b64  	%rd638, %rd637, 12;
	add.s64 	%rd639, %rd7, %rd638;
	ld.local.u32 	%r28914, [%rd639];
	xor.b32  	%r28915, %r28914, %r4148;
	and.b32  	%r28916, %r4115, %r28915;
	xor.b32  	%r4164, %r28916, %r4148;
	shr.u32 	%r28917, %r4163, 4;
	xor.b32  	%r4165, %r28917, %r4163;
	shr.u32 	%r28918, %r4165, 24;
	and.b32  	%r4166, %r28918, 15;
	shf.r.wrap.b32 	%r28919, %r4163, %r4163, %r4166;
	xor.b32  	%r4167, %r28919, %r4151;
	shr.u32 	%r28920, %r4167, 16;
	xor.b32  	%r28921, %r28920, %r4167;
	shr.u32 	%r28922, %r28921, 12;
	shr.u32 	%r28923, %r28921, 4;
	shr.u32 	%r28924, %r28921, 8;
	xor.b32  	%r28925, %r28923, %r28922;
	xor.b32  	%r28926, %r28925, %r28924;
	xor.b32  	%r28927, %r28926, %r28921;
	shr.u32 	%r28928, %r28927, 2;
	xor.b32  	%r28929, %r28928, %r28927;
	cvt.u16.u32 	%rs978, %r28929;
	and.b16  	%rs977, %rs978, 3;
	setp.gt.s16 	%p1466, %rs977, 1;
	@%p1466 bra 	$L__BB0_3420;
	setp.eq.s16 	%p1468, %rs977, 0;
	@%p1468 bra 	$L__BB0_3423;
	not.b32 	%r28944, %r4163;
	shr.u32 	%r28945, %r4165, 16;
	and.b32  	%r28946, %r28945, 15;
	add.s32 	%r28947, %r28946, 1;
	shr.u32 	%r28948, %r28944, %r28947;
	xor.b32  	%r28949, %r28946, 31;
	shl.b32 	%r28950, %r28944, %r28949;
	or.b32  	%r28951, %r28948, %r28950;
	add.s32 	%r56474, %r28951, %r56472;
	bra.uni 	$L__BB0_3424;
$L__BB0_3420:
	setp.eq.s16 	%p1467, %rs977, 2;
	@%p1467 bra 	$L__BB0_3422;
	and.b32  	%r28930, %r4165, 15;
	add.s32 	%r28931, %r28930, 1;
	shr.u32 	%r28932, %r4163, %r28931;
	xor.b32  	%r28933, %r28930, 31;
	shl.b32 	%r28934, %r4163, %r28933;
	or.b32  	%r28935, %r28932, %r28934;
	xor.b32  	%r56474, %r28935, %r56472;
	bra.uni 	$L__BB0_3424;
$L__BB0_3422:
	not.b32 	%r28936, %r4163;
	shr.u32 	%r28937, %r4165, 8;
	and.b32  	%r28938, %r28937, 15;
	add.s32 	%r28939, %r28938, 1;
	shr.u32 	%r28940, %r28936, %r28939;
	xor.b32  	%r28941, %r28938, 31;
	shl.b32 	%r28942, %r28936, %r28941;
	or.b32  	%r28943, %r28940, %r28942;
	and.b32  	%r56474, %r28943, %r56472;
	bra.uni 	$L__BB0_3424;
$L__BB0_3423:
	add.s32 	%r28952, %r4166, 1;
	shr.u32 	%r28953, %r4163, %r28952;
	xor.b32  	%r28954, %r4166, 31;
	shl.b32 	%r28955, %r4163, %r28954;
	or.b32  	%r28956, %r28953, %r28955;
	xor.b32  	%r56474, %r28956, %r56472;
$L__BB0_3424:
	xor.b32  	%r4173, %r56474, %r4167;
	shr.u32 	%r28957, %r4173, 16;
	xor.b32  	%r28958, %r28957, %r4173;
	shr.u32 	%r28959, %r28958, 12;
	shr.u32 	%r28960, %r28958, 4;
	shr.u32 	%r28961, %r28958, 8;
	xor.b32  	%r28962, %r28960, %r28959;
	xor.b32  	%r28963, %r28962, %r28961;
	xor.b32  	%r28964, %r28963, %r28958;
	shr.u32 	%r28965, %r28964, 2;
	xor.b32  	%r28966, %r28965, %r28964;
	cvt.u16.u32 	%rs980, %r28966;
	and.b16  	%rs979, %rs980, 3;
	setp.gt.s16 	%p1469, %rs979, 1;
	@%p1469 bra 	$L__BB0_3427;
	setp.eq.s16 	%p1471, %rs979, 0;
	@%p1471 bra 	$L__BB0_3430;
	not.b32 	%r28975, %r4163;
	shr.u32 	%r28976, %r4165, 16;
	and.b32  	%r28977, %r28976, 15;
	add.s32 	%r28978, %r28977, 2;
	shf.r.wrap.b32 	%r28979, %r28975, %r28975, %r28978;
	add.s32 	%r56475, %r28979, %r56473;
	bra.uni 	$L__BB0_3431;
$L__BB0_3427:
	setp.eq.s16 	%p1470, %rs979, 2;
	@%p1470 bra 	$L__BB0_3429;
	and.b32  	%r28967, %r4165, 15;
	add.s32 	%r28968, %r28967, 2;
	shf.r.wrap.b32 	%r28969, %r4163, %r4163, %r28968;
	xor.b32  	%r56475, %r28969, %r56473;
	bra.uni 	$L__BB0_3431;
$L__BB0_3429:
	not.b32 	%r28970, %r4163;
	shr.u32 	%r28971, %r4165, 8;
	and.b32  	%r28972, %r28971, 15;
	add.s32 	%r28973, %r28972, 2;
	shf.r.wrap.b32 	%r28974, %r28970, %r28970, %r28973;
	and.b32  	%r56475, %r28974, %r56473;
	bra.uni 	$L__BB0_3431;
$L__BB0_3430:
	add.s32 	%r28980, %r4166, 2;
	shf.r.wrap.b32 	%r28981, %r4163, %r4163, %r28980;
	xor.b32  	%r56475, %r28981, %r56473;
$L__BB0_3431:
	add.s32 	%r28982, %r4173, %r56475;
	xor.b32  	%r4179, %r4163, %r28982;
	shr.u32 	%r28983, %r4163, 8;
	and.b32  	%r28984, %r28983, 31;
	mov.b32 	%r28985, 1;
	shl.b32 	%r28986, %r28985, %r28984;
	not.b32 	%r28987, %r28986;
	and.b32  	%r28988, %r4115, %r28987;
	or.b32  	%r28989, %r28986, %r4115;
	xor.b32  	%r28990, %r28986, %r4115;
	st.local.v4.u32 	[%rd6], {%r4115, %r28988, %r28989, %r28990};
	shl.b32 	%r28991, %r4163, 2;
	cvt.u64.u32 	%rd640, %r28991;
	and.b64  	%rd641, %rd640, 12;
	add.s64 	%rd642, %rd6, %rd641;
	ld.local.u32 	%r28992, [%rd642];
	shf.l.wrap.b32 	%r28993, %r28992, %r28992, 26;
	shf.l.wrap.b32 	%r28994, %r28992, %r28992, 21;
	xor.b32  	%r28995, %r28993, %r28994;
	shf.l.wrap.b32 	%r28996, %r28992, %r28992, 7;
	xor.b32  	%r28997, %r28995, %r28996;
	add.s32 	%r28998, %r4132, %r2732;
	add.s32 	%r28999, %r28998, %r3656;
	add.s32 	%r29000, %r28999, %r4164;
	add.s32 	%r4184, %r29000, %r28997;
	shr.u32 	%r29001, %r4179, 4;
	xor.b32  	%r4185, %r29001, %r4179;
	shr.u32 	%r29002, %r4185, 24;
	and.b32  	%r4186, %r29002, 15;
	shf.r.wrap.b32 	%r29003, %r4179, %r4179, %r4186;
	xor.b32  	%r4187, %r29003, %r4167;
	shr.u32 	%r29004, %r4187, 16;
	xor.b32  	%r29005, %r29004, %r4187;
	shr.u32 	%r29006, %r29005, 12;
	shr.u32 	%r29007, %r29005, 4;
	shr.u32 	%r29008, %r29005, 8;
	xor.b32  	%r29009, %r29007, %r29006;
	xor.b32  	%r29010, %r29009, %r29008;
	xor.b32  	%r29011, %r29010, %r29005;
	shr.u32 	%r29012, %r29011, 2;
	xor.b32  	%r29013, %r29012, %r29011;
	cvt.u16.u32 	%rs982, %r29013;
	and.b16  	%rs981, %rs982, 3;
	setp.gt.s16 	%p1472, %rs981, 1;
	@%p1472 bra 	$L__BB0_3434;
	setp.eq.s16 	%p1474, %rs981, 0;
	@%p1474 bra 	$L__BB0_3437;
	not.b32 	%r29028, %r4179;
	shr.u32 	%r29029, %r4185, 16;
	and.b32  	%r29030, %r29029, 15;
	add.s32 	%r29031, %r29030, 1;
	shr.u32 	%r29032, %r29028, %r29031;
	xor.b32  	%r29033, %r29030, 31;
	shl.b32 	%r29034, %r29028, %r29033;
	or.b32  	%r29035, %r29032, %r29034;
	add.s32 	%r56476, %r29035, %r56474;
	bra.uni 	$L__BB0_3438;
$L__BB0_3434:
	setp.eq.s16 	%p1473, %rs981, 2;
	@%p1473 bra 	$L__BB0_3436;
	and.b32  	%r29014, %r4185, 15;
	add.s32 	%r29015, %r29014, 1;
	shr.u32 	%r29016, %r4179, %r29015;
	xor.b32  	%r29017, %r29014, 31;
	shl.b32 	%r29018, %r4179, %r29017;
	or.b32  	%r29019, %r29016, %r29018;
	xor.b32  	%r56476, %r29019, %r56474;
	bra.uni 	$L__BB0_3438;
$L__BB0_3436:
	not.b32 	%r29020, %r4179;
	shr.u32 	%r29021, %r4185, 8;
	and.b32  	%r29022, %r29021, 15;
	add.s32 	%r29023, %r29022, 1;
	shr.u32 	%r29024, %r29020, %r29023;
	xor.b32  	%r29025, %r29022, 31;
	shl.b32 	%r29026, %r29020, %r29025;
	or.b32  	%r29027, %r29024, %r29026;
	and.b32  	%r56476, %r29027, %r56474;
	bra.uni 	$L__BB0_3438;
$L__BB0_3437:
	add.s32 	%r29036, %r4186, 1;
	shr.u32 	%r29037, %r4179, %r29036;
	xor.b32  	%r29038, %r4186, 31;
	shl.b32 	%r29039, %r4179, %r29038;
	or.b32  	%r29040, %r29037, %r29039;
	xor.b32  	%r56476, %r29040, %r56474;
$L__BB0_3438:
	xor.b32  	%r4193, %r56476, %r4187;
	shr.u32 	%r29041, %r4193, 16;
	xor.b32  	%r29042, %r29041, %r4193;
	shr.u32 	%r29043, %r29042, 12;
	shr.u32 	%r29044, %r29042, 4;
	shr.u32 	%r29045, %r29042, 8;
	xor.b32  	%r29046, %r29044, %r29043;
	xor.b32  	%r29047, %r29046, %r29045;
	xor.b32  	%r29048, %r29047, %r29042;
	shr.u32 	%r29049, %r29048, 2;
	xor.b32  	%r29050, %r29049, %r29048;
	cvt.u16.u32 	%rs984, %r29050;
	and.b16  	%rs983, %rs984, 3;
	setp.gt.s16 	%p1475, %rs983, 1;
	@%p1475 bra 	$L__BB0_3441;
	setp.eq.s16 	%p1477, %rs983, 0;
	@%p1477 bra 	$L__BB0_3444;
	not.b32 	%r29059, %r4179;
	shr.u32 	%r29060, %r4185, 16;
	and.b32  	%r29061, %r29060, 15;
	add.s32 	%r29062, %r29061, 2;
	shf.r.wrap.b32 	%r29063, %r29059, %r29059, %r29062;
	add.s32 	%r56477, %r29063, %r56475;
	bra.uni 	$L__BB0_3445;
$L__BB0_3441:
	setp.eq.s16 	%p1476, %rs983, 2;
	@%p1476 bra 	$L__BB0_3443;
	and.b32  	%r29051, %r4185, 15;
	add.s32 	%r29052, %r29051, 2;
	shf.r.wrap.b32 	%r29053, %r4179, %r4179, %r29052;
	xor.b32  	%r56477, %r29053, %r56475;
	bra.uni 	$L__BB0_3445;
$L__BB0_3443:
	not.b32 	%r29054, %r4179;
	shr.u32 	%r29055, %r4185, 8;
	and.b32  	%r29056, %r29055, 15;
	add.s32 	%r29057, %r29056, 2;
	shf.r.wrap.b32 	%r29058, %r29054, %r29054, %r29057;
	and.b32  	%r56477, %r29058, %r56475;
	bra.uni 	$L__BB0_3445;
$L__BB0_3444:
	add.s32 	%r29064, %r4186, 2;
	shf.r.wrap.b32 	%r29065, %r4179, %r4179, %r29064;
	xor.b32  	%r56477, %r29065, %r56475;
$L__BB0_3445:
	add.s32 	%r29066, %r4193, %r56477;
	xor.b32  	%r4199, %r4179, %r29066;
	shr.u32 	%r29067, %r4179, 8;
	and.b32  	%r29068, %r29067, 31;
	mov.b32 	%r29069, 1;
	shl.b32 	%r29070, %r29069, %r29068;
	not.b32 	%r29071, %r29070;
	and.b32  	%r29072, %r3808, %r29071;
	or.b32  	%r29073, %r29070, %r3808;
	xor.b32  	%r29074, %r29070, %r3808;
	st.local.v4.u32 	[%rd5], {%r3808, %r29072, %r29073, %r29074};
	shl.b32 	%r29075, %r4179, 2;
	cvt.u64.u32 	%rd643, %r29075;
	and.b64  	%rd644, %rd643, 12;
	add.s64 	%rd645, %rd5, %rd644;
	ld.local.u32 	%r4200, [%rd645];
	shr.u32 	%r29076, %r4199, 4;
	xor.b32  	%r4201, %r29076, %r4199;
	shr.u32 	%r29077, %r4201, 24;
	and.b32  	%r4202, %r29077, 15;
	shf.r.wrap.b32 	%r29078, %r4199, %r4199, %r4202;
	xor.b32  	%r4203, %r29078, %r4187;
	shr.u32 	%r29079, %r4203, 16;
	xor.b32  	%r29080, %r29079, %r4203;
	shr.u32 	%r29081, %r29080, 12;
	shr.u32 	%r29082, %r29080, 4;
	shr.u32 	%r29083, %r29080, 8;
	xor.b32  	%r29084, %r29082, %r29081;
	xor.b32  	%r29085, %r29084, %r29083;
	xor.b32  	%r29086, %r29085, %r29080;
	shr.u32 	%r29087, %r29086, 2;
	xor.b32  	%r29088, %r29087, %r29086;
	cvt.u16.u32 	%rs986, %r29088;
	and.b16  	%rs985, %rs986, 3;
	setp.gt.s16 	%p1478, %rs985, 1;
	@%p1478 bra 	$L__BB0_3448;
	setp.eq.s16 	%p1480, %rs985, 0;
	@%p1480 bra 	$L__BB0_3451;
	not.b32 	%r29103, %r4199;
	shr.u32 	%r29104, %r4201, 16;
	and.b32  	%r29105, %r29104, 15;
	add.s32 	%r29106, %r29105, 1;
	shr.u32 	%r29107, %r29103, %r29106;
	xor.b32  	%r29108, %r29105, 31;
	shl.b32 	%r29109, %r29103, %r29108;
	or.b32  	%r29110, %r29107, %r29109;
	add.s32 	%r56478, %r29110, %r56476;
	bra.uni 	$L__BB0_3452;
$L__BB0_3448:
	setp.eq.s16 	%p1479, %rs985, 2;
	@%p1479 bra 	$L__BB0_3450;
	and.b32  	%r29089, %r4201, 15;
	add.s32 	%r29090, %r29089, 1;
	shr.u32 	%r29091, %r4199, %r29090;
	xor.b32  	%r29092, %r29089, 31;
	shl.b32 	%r29093, %r4199, %r29092;
	or.b32  	%r29094, %r29091, %r29093;
	xor.b32  	%r56478, %r29094, %r56476;
	bra.uni 	$L__BB0_3452;
$L__BB0_3450:
	not.b32 	%r29095, %r4199;
	shr.u32 	%r29096, %r4201, 8;
	and.b32  	%r29097, %r29096, 15;
	add.s32 	%r29098, %r29097, 1;
	shr.u32 	%r29099, %r29095, %r29098;
	xor.b32  	%r29100, %r29097, 31;
	shl.b32 	%r29101, %r29095, %r29100;
	or.b32  	%r29102, %r29099, %r29101;
	and.b32  	%r56478, %r29102, %r56476;
	bra.uni 	$L__BB0_3452;
$L__BB0_3451:
	add.s32 	%r29111, %r4202, 1;
	shr.u32 	%r29112, %r4199, %r29111;
	xor.b32  	%r29113, %r4202, 31;
	shl.b32 	%r29114, %r4199, %r29113;
	or.b32  	%r29115, %r29112, %r29114;
	xor.b32  	%r56478, %r29115, %r56476;
$L__BB0_3452:
	xor.b32  	%r4209, %r56478, %r4203;
	shr.u32 	%r29116, %r4209, 16;
	xor.b32  	%r29117, %r29116, %r4209;
	shr.u32 	%r29118, %r29117, 12;
	shr.u32 	%r29119, %r29117, 4;
	shr.u32 	%r29120, %r29117, 8;
	xor.b32  	%r29121, %r29119, %r29118;
	xor.b32  	%r29122, %r29121, %r29120;
	xor.b32  	%r29123, %r29122, %r29117;
	shr.u32 	%r29124, %r29123, 2;
	xor.b32  	%r29125, %r29124, %r29123;
	cvt.u16.u32 	%rs988, %r29125;
	and.b16  	%rs987, %rs988, 3;
	setp.gt.s16 	%p1481, %rs987, 1;
	@%p1481 bra 	$L__BB0_3455;
	setp.eq.s16 	%p1483, %rs987, 0;
	@%p1483 bra 	$L__BB0_3458;
	not.b32 	%r29134, %r4199;
	shr.u32 	%r29135, %r4201, 16;
	and.b32  	%r29136, %r29135, 15;
	add.s32 	%r29137, %r29136, 2;
	shf.r.wrap.b32 	%r29138, %r29134, %r29134, %r29137;
	add.s32 	%r56479, %r29138, %r56477;
	bra.uni 	$L__BB0_3459;
$L__BB0_3455:
	setp.eq.s16 	%p1482, %rs987, 2;
	@%p1482 bra 	$L__BB0_3457;
	and.b32  	%r29126, %r4201, 15;
	add.s32 	%r29127, %r29126, 2;
	shf.r.wrap.b32 	%r29128, %r4199, %r4199, %r29127;
	xor.b32  	%r56479, %r29128, %r56477;
	bra.uni 	$L__BB0_3459;
$L__BB0_3457:
	not.b32 	%r29129, %r4199;
	shr.u32 	%r29130, %r4201, 8;
	and.b32  	%r29131, %r29130, 15;
	add.s32 	%r29132, %r29131, 2;
	shf.r.wrap.b32 	%r29133, %r29129, %r29129, %r29132;
	and.b32  	%r56479, %r29133, %r56477;
	bra.uni 	$L__BB0_3459;
$L__BB0_3458:
	add.s32 	%r29139, %r4202, 2;
	shf.r.wrap.b32 	%r29140, %r4199, %r4199, %r29139;
	xor.b32  	%r56479, %r29140, %r56477;
$L__BB0_3459:
	add.s32 	%r29141, %r4209, %r56479;
	xor.b32  	%r4215, %r4199, %r29141;
	shr.u32 	%r29142, %r4199, 8;
	and.b32  	%r29143, %r29142, 31;
	mov.b32 	%r29144, 1;
	shl.b32 	%r29145, %r29144, %r29143;
	not.b32 	%r29146, %r29145;
	and.b32  	%r29147, %r3961, %r29146;
	or.b32  	%r29148, %r29145, %r3961;
	xor.b32  	%r29149, %r29145, %r3961;
	st.local.v4.u32 	[%rd4], {%r3961, %r29147, %r29148, %r29149};
	shl.b32 	%r29150, %r4199, 2;
	cvt.u64.u32 	%rd646, %r29150;
	and.b64  	%rd647, %rd646, 12;
	add.s64 	%rd648, %rd4, %rd647;
	ld.local.u32 	%r4216, [%rd648];
	shr.u32 	%r29151, %r4215, 4;
	xor.b32  	%r4217, %r29151, %r4215;
	shr.u32 	%r29152, %r4217, 24;
	and.b32  	%r4218, %r29152, 15;
	shf.r.wrap.b32 	%r29153, %r4215, %r4215, %r4218;
	xor.b32  	%r4219, %r29153, %r4203;
	shr.u32 	%r29154, %r4219, 16;
	xor.b32  	%r29155, %r29154, %r4219;
	shr.u32 	%r29156, %r29155, 12;
	shr.u32 	%r29157, %r29155, 4;
	shr.u32 	%r29158, %r29155, 8;
	xor.b32  	%r29159, %r29157, %r29156;
	xor.b32  	%r29160, %r29159, %r29158;
	xor.b32  	%r29161, %r29160, %r29155;
	shr.u32 	%r29162, %r29161, 2;
	xor.b32  	%r29163, %r29162, %r29161;
	cvt.u16.u32 	%rs990, %r29163;
	and.b16  	%rs989, %rs990, 3;
	setp.gt.s16 	%p1484, %rs989, 1;
	@%p1484 bra 	$L__BB0_3462;
	setp.eq.s16 	%p1486, %rs989, 0;
	@%p1486 bra 	$L__BB0_3465;
	not.b32 	%r29178, %r4215;
	shr.u32 	%r29179, %r4217, 16;
	and.b32  	%r29180, %r29179, 15;
	add.s32 	%r29181, %r29180, 1;
	shr.u32 	%r29182, %r29178, %r29181;
	xor.b32  	%r29183, %r29180, 31;
	shl.b32 	%r29184, %r29178, %r29183;
	or.b32  	%r29185, %r29182, %r29184;
	add.s32 	%r56480, %r29185, %r56478;
	bra.uni 	$L__BB0_3466;
$L__BB0_3462:
	setp.eq.s16 	%p1485, %rs989, 2;
	@%p1485 bra 	$L__BB0_3464;
	and.b32  	%r29164, %r4217, 15;
	add.s32 	%r29165, %r29164, 1;
	shr.u32 	%r29166, %r4215, %r29165;
	xor.b32  	%r29167, %r29164, 31;
	shl.b32 	%r29168, %r4215, %r29167;
	or.b32  	%r29169, %r29166, %r29168;
	xor.b32  	%r56480, %r29169, %r56478;
	bra.uni 	$L__BB0_3466;
$L__BB0_3464:
	not.b32 	%r29170, %r4215;
	shr.u32 	%r29171, %r4217, 8;
	and.b32  	%r29172, %r29171, 15;
	add.s32 	%r29173, %r29172, 1;
	shr.u32 	%r29174, %r29170, %r29173;
	xor.b32  	%r29175, %r29172, 31;
	shl.b32 	%r29176, %r29170, %r29175;
	or.b32  	%r29177, %r29174, %r29176;
	and.b32  	%r56480, %r29177, %r56478;
	bra.uni 	$L__BB0_3466;
$L__BB0_3465:
	add.s32 	%r29186, %r4218, 1;
	shr.u32 	%r29187, %r4215, %r29186;
	xor.b32  	%r29188, %r4218, 31;
	shl.b32 	%r29189, %r4215, %r29188;
	or.b32  	%r29190, %r29187, %r29189;
	xor.b32  	%r56480, %r29190, %r56478;
$L__BB0_3466:
	xor.b32  	%r4225, %r56480, %r4219;
	shr.u32 	%r29191, %r4225, 16;
	xor.b32  	%r29192, %r29191, %r4225;
	shr.u32 	%r29193, %r29192, 12;
	shr.u32 	%r29194, %r29192, 4;
	shr.u32 	%r29195, %r29192, 8;
	xor.b32  	%r29196, %r29194, %r29193;
	xor.b32  	%r29197, %r29196, %r29195;
	xor.b32  	%r29198, %r29197, %r29192;
	shr.u32 	%r29199, %r29198, 2;
	xor.b32  	%r29200, %r29199, %r29198;
	cvt.u16.u32 	%rs992, %r29200;
	and.b16  	%rs991, %rs992, 3;
	setp.gt.s16 	%p1487, %rs991, 1;
	@%p1487 bra 	$L__BB0_3469;
	setp.eq.s16 	%p1489, %rs991, 0;
	@%p1489 bra 	$L__BB0_3472;
	not.b32 	%r29209, %r4215;
	shr.u32 	%r29210, %r4217, 16;
	and.b32  	%r29211, %r29210, 15;
	add.s32 	%r29212, %r29211, 2;
	shf.r.wrap.b32 	%r29213, %r29209, %r29209, %r29212;
	add.s32 	%r56481, %r29213, %r56479;
	bra.uni 	$L__BB0_3473;
$L__BB0_3469:
	setp.eq.s16 	%p1488, %rs991, 2;
	@%p1488 bra 	$L__BB0_3471;
	and.b32  	%r29201, %r4217, 15;
	add.s32 	%r29202, %r29201, 2;
	shf.r.wrap.b32 	%r29203, %r4215, %r4215, %r29202;
	xor.b32  	%r56481, %r29203, %r56479;
	bra.uni 	$L__BB0_3473;
$L__BB0_3471:
	not.b32 	%r29204, %r4215;
	shr.u32 	%r29205, %r4217, 8;
	and.b32  	%r29206, %r29205, 15;
	add.s32 	%r29207, %r29206, 2;
	shf.r.wrap.b32 	%r29208, %r29204, %r29204, %r29207;
	and.b32  	%r56481, %r29208, %r56479;
	bra.uni 	$L__BB0_3473;
$L__BB0_3472:
	add.s32 	%r29214, %r4218, 2;
	shf.r.wrap.b32 	%r29215, %r4215, %r4215, %r29214;
	xor.b32  	%r56481, %r29215, %r56479;
$L__BB0_3473:
	add.s32 	%r29216, %r4225, %r56481;
	xor.b32  	%r4231, %r4215, %r29216;
	shr.u32 	%r29217, %r4215, 8;
	and.b32  	%r29218, %r29217, 31;
	mov.b32 	%r29219, 1;
	shl.b32 	%r29220, %r29219, %r29218;
	not.b32 	%r29221, %r29220;
	and.b32  	%r29222, %r4114, %r29221;
	or.b32  	%r29223, %r29220, %r4114;
	xor.b32  	%r29224, %r29220, %r4114;
	st.local.v4.u32 	[%rd3], {%r4114, %r29222, %r29223, %r29224};
	shl.b32 	%r29225, %r4215, 2;
	cvt.u64.u32 	%rd649, %r29225;
	and.b64  	%rd650, %rd649, 12;
	add.s64 	%rd651, %rd3, %rd650;
	ld.local.u32 	%r29226, [%rd651];
	or.b32  	%r29227, %r4216, %r4200;
	and.b32  	%r29228, %r29226, %r29227;
	and.b32  	%r29229, %r4216, %r4200;
	or.b32  	%r4236, %r29228, %r29229;
	shr.u32 	%r29230, %r4231, 4;
	xor.b32  	%r4237, %r29230, %r4231;
	shr.u32 	%r29231, %r4237, 24;
	and.b32  	%r4238, %r29231, 15;
	shf.r.wrap.b32 	%r29232, %r4231, %r4231, %r4238;
	xor.b32  	%r4239, %r29232, %r4219;
	shr.u32 	%r29233, %r4239, 16;
	xor.b32  	%r29234, %r29233, %r4239;
	shr.u32 	%r29235, %r29234, 12;
	shr.u32 	%r29236, %r29234, 4;
	shr.u32 	%r29237, %r29234, 8;
	xor.b32  	%r29238, %r29236, %r29235;
	xor.b32  	%r29239, %r29238, %r29237;
	xor.b32  	%r29240, %r29239, %r29234;
	shr.u32 	%r29241, %r29240, 2;
	xor.b32  	%r29242, %r29241, %r29240;
	cvt.u16.u32 	%rs994, %r29242;
	and.b16  	%rs993, %rs994, 3;
	setp.gt.s16 	%p1490, %rs993, 1;
	@%p1490 bra 	$L__BB0_3476;
	setp.eq.s16 	%p1492, %rs993, 0;
	@%p1492 bra 	$L__BB0_3479;
	not.b32 	%r29257, %r4231;
	shr.u32 	%r29258, %r4237, 16;
	and.b32  	%r29259, %r29258, 15;
	add.s32 	%r29260, %r29259, 1;
	shr.u32 	%r29261, %r29257, %r29260;
	xor.b32  	%r29262, %r29259, 31;
	shl.b32 	%r29263, %r29257, %r29262;
	or.b32  	%r29264, %r29261, %r29263;
	add.s32 	%r56482, %r29264, %r56480;
	bra.uni 	$L__BB0_3480;
$L__BB0_3476:
	setp.eq.s16 	%p1491, %rs993, 2;
	@%p1491 bra 	$L__BB0_3478;
	and.b32  	%r29243, %r4237, 15;
	add.s32 	%r29244, %r29243, 1;
	shr.u32 	%r29245, %r4231, %r29244;
	xor.b32  	%r29246, %r29243, 31;
	shl.b32 	%r29247, %r4231, %r29246;
	or.b32  	%r29248, %r29245, %r29247;
	xor.b32  	%r56482, %r29248, %r56480;
	bra.uni 	$L__BB0_3480;
$L__BB0_3478:
	not.b32 	%r29249, %r4231;
	shr.u32 	%r29250, %r4237, 8;
	and.b32  	%r29251, %r29250, 15;
	add.s32 	%r29252, %r29251, 1;
	shr.u32 	%r29253, %r29249, %r29252;
	xor.b32  	%r29254, %r29251, 31;
	shl.b32 	%r29255, %r29249, %r29254;
	or.b32  	%r29256, %r29253, %r29255;
	and.b32  	%r56482, %r29256, %r56480;
	bra.uni 	$L__BB0_3480;
$L__BB0_3479:
	add.s32 	%r29265, %r4238, 1;
	shr.u32 	%r29266, %r4231, %r29265;
	xor.b32  	%r29267, %r4238, 31;
	shl.b32 	%r29268, %r4231, %r29267;
	or.b32  	%r29269, %r29266, %r29268;
	xor.b32  	%r56482, %r29269, %r56480;
$L__BB0_3480:
	xor.b32  	%r4245, %r56482, %r4239;
	shr.u32 	%r29270, %r4245, 16;
	xor.b32  	%r29271, %r29270, %r4245;
	shr.u32 	%r29272, %r29271, 12;
	shr.u32 	%r29273, %r29271, 4;
	shr.u32 	%r29274, %r29271, 8;
	xor.b32  	%r29275, %r29273, %r29272;
	xor.b32  	%r29276, %r29275, %r29274;
	xor.b32  	%r29277, %r29276, %r29271;
	shr.u32 	%r29278, %r29277, 2;
	xor.b32  	%r29279, %r29278, %r29277;
	cvt.u16.u32 	%rs996, %r29279;
	and.b16  	%rs995, %rs996, 3;
	setp.gt.s16 	%p1493, %rs995, 1;
	@%p1493 bra 	$L__BB0_3483;
	setp.eq.s16 	%p1495, %rs995, 0;
	@%p1495 bra 	$L__BB0_3486;
	not.b32 	%r29288, %r4231;
	shr.u32 	%r29289, %r4237, 16;
	and.b32  	%r29290, %r29289, 15;
	add.s32 	%r29291, %r29290, 2;
	shf.r.wrap.b32 	%r29292, %r29288, %r29288, %r29291;
	add.s32 	%r56483, %r29292, %r56481;
	bra.uni 	$L__BB0_3487;
$L__BB0_3483:
	setp.eq.s16 	%p1494, %rs995, 2;
	@%p1494 bra 	$L__BB0_3485;
	and.b32  	%r29280, %r4237, 15;
	add.s32 	%r29281, %r29280, 2;
	shf.r.wrap.b32 	%r29282, %r4231, %r4231, %r29281;
	xor.b32  	%r56483, %r29282, %r56481;
	bra.uni 	$L__BB0_3487;
$L__BB0_3485:
	not.b32 	%r29283, %r4231;
	shr.u32 	%r29284, %r4237, 8;
	and.b32  	%r29285, %r29284, 15;
	add.s32 	%r29286, %r29285, 2;
	shf.r.wrap.b32 	%r29287, %r29283, %r29283, %r29286;
	and.b32  	%r56483, %r29287, %r56481;
	bra.uni 	$L__BB0_3487;
$L__BB0_3486:
	add.s32 	%r29293, %r4238, 2;
	shf.r.wrap.b32 	%r29294, %r4231, %r4231, %r29293;
	xor.b32  	%r56483, %r29294, %r56481;
$L__BB0_3487:
	add.s32 	%r29295, %r4245, %r56483;
	xor.b32  	%r4251, %r4231, %r29295;
	shr.u32 	%r29296, %r4231, 8;
	and.b32  	%r29297, %r29296, 31;
	mov.b32 	%r29298, 1;
	shl.b32 	%r29299, %r29298, %r29297;
	not.b32 	%r29300, %r29299;
	and.b32  	%r29301, %r4114, %r29300;
	or.b32  	%r29302, %r29299, %r4114;
	xor.b32  	%r29303, %r29299, %r4114;
	st.local.v4.u32 	[%rd2], {%r4114, %r29301, %r29302, %r29303};
	shl.b32 	%r29304, %r4231, 2;
	cvt.u64.u32 	%rd652, %r29304;
	and.b64  	%rd653, %rd652, 12;
	add.s64 	%rd654, %rd2, %rd653;
	ld.local.u32 	%r4252, [%rd654];
	shr.u32 	%r29305, %r4251, 4;
	xor.b32  	%r4253, %r29305, %r4251;
	shr.u32 	%r29306, %r4253, 24;
	and.b32  	%r4254, %r29306, 15;
	shf.r.wrap.b32 	%r29307, %r4251, %r4251, %r4254;
	xor.b32  	%r4255, %r29307, %r4239;
	shr.u32 	%r29308, %r4255, 16;
	xor.b32  	%r29309, %r29308, %r4255;
	shr.u32 	%r29310, %r29309, 12;
	shr.u32 	%r29311, %r29309, 4;
	shr.u32 	%r29312, %r29309, 8;
	xor.b32  	%r29313, %r29311, %r29310;
	xor.b32  	%r29314, %r29313, %r29312;
	xor.b32  	%r29315, %r29314, %r29309;
	shr.u32 	%r29316, %r29315, 2;
	xor.b32  	%r29317, %r29316, %r29315;
	cvt.u16.u32 	%rs998, %r29317;
	and.b16  	%rs997, %rs998, 3;
	setp.gt.s16 	%p1496, %rs997, 1;
	@%p1496 bra 	$L__BB0_3490;
	setp.eq.s16 	%p1498, %rs997, 0;
	@%p1498 bra 	$L__BB0_3493;
	not.b32 	%r29332, %r4251;
	shr.u32 	%r29333, %r4253, 16;
	and.b32  	%r29334, %r29333, 15;
	add.s32 	%r29335, %r29334, 1;
	shr.u32 	%r29336, %r29332, %r29335;
	xor.b32  	%r29337, %r29334, 31;
	shl.b32 	%r29338, %r29332, %r29337;
	or.b32  	%r29339, %r29336, %r29338;
	add.s32 	%r56484, %r29339, %r56482;
	bra.uni 	$L__BB0_3494;
$L__BB0_3490:
	setp.eq.s16 	%p1497, %rs997, 2;
	@%p1497 bra 	$L__BB0_3492;
	and.b32  	%r29318, %r4253, 15;
	add.s32 	%r29319, %r29318, 1;
	shr.u32 	%r29320, %r4251, %r29319;
	xor.b32  	%r29321, %r29318, 31;
	shl.b32 	%r29322, %r4251, %r29321;
	or.b32  	%r29323, %r29320, %r29322;
	xor.b32  	%r56484, %r29323, %r56482;
	bra.uni 	$L__BB0_3494;
$L__BB0_3492:
	not.b32 	%r29324, %r4251;
	shr.u32 	%r29325, %r4253, 8;
	and.b32  	%r29326, %r29325, 15;
	add.s32 	%r29327, %r29326, 1;
	shr.u32 	%r29328, %r29324, %r29327;
	xor.b32  	%r29329, %r29326, 31;
	shl.b32 	%r29330, %r29324, %r29329;
	or.b32  	%r29331, %r29328, %r29330;
	and.b32  	%r56484, %r29331, %r56482;
	bra.uni 	$L__BB0_3494;
$L__BB0_3493:
	add.s32 	%r29340, %r4254, 1;
	shr.u32 	%r29341, %r4251, %r29340;
	xor.b32  	%r29342, %r4254, 31;
	shl.b32 	%r29343, %r4251, %r29342;
	or.b32  	%r29344, %r29341, %r29343;
	xor.b32  	%r56484, %r29344, %r56482;
$L__BB0_3494:
	xor.b32  	%r4261, %r56484, %r4255;
	shr.u32 	%r29345, %r4261, 16;
	xor.b32  	%r29346, %r29345, %r4261;
	shr.u32 	%r29347, %r29346, 12;
	shr.u32 	%r29348, %r29346, 4;
	shr.u32 	%r29349, %r29346, 8;
	xor.b32  	%r29350, %r29348, %r29347;
	xor.b32  	%r29351, %r29350, %r29349;
	xor.b32  	%r29352, %r29351, %r29346;
	shr.u32 	%r29353, %r29352, 2;
	xor.b32  	%r29354, %r29353, %r29352;
	cvt.u16.u32 	%rs1000, %r29354;
	and.b16  	%rs999, %rs1000, 3;
	setp.gt.s16 	%p1499, %rs999, 1;
	@%p1499 bra 	$L__BB0_3497;
	setp.eq.s16 	%p1501, %rs999, 0;
	@%p1501 bra 	$L__BB0_3500;
	not.b32 	%r29363, %r4251;
	shr.u32 	%r29364, %r4253, 16;
	and.b32  	%r29365, %r29364, 15;
	add.s32 	%r29366, %r29365, 2;
	shf.r.wrap.b32 	%r29367, %r29363, %r29363, %r29366;
	add.s32 	%r56485, %r29367, %r56483;
	bra.uni 	$L__BB0_3501;
$L__BB0_3497:
	setp.eq.s16 	%p1500, %rs999, 2;
	@%p1500 bra 	$L__BB0_3499;
	and.b32  	%r29355, %r4253, 15;
	add.s32 	%r29356, %r29355, 2;
	shf.r.wrap.b32 	%r29357, %r4251, %r4251, %r29356;
	xor.b32  	%r56485, %r29357, %r56483;
	bra.uni 	$L__BB0_3501;
$L__BB0_3499:
	not.b32 	%r29358, %r4251;
	shr.u32 	%r29359, %r4253, 8;
	and.b32  	%r29360, %r29359, 15;
	add.s32 	%r29361, %r29360, 2;
	shf.r.wrap.b32 	%r29362, %r29358, %r29358, %r29361;
	and.b32  	%r56485, %r29362, %r56483;
	bra.uni 	$L__BB0_3501;
$L__BB0_3500:
	add.s32 	%r29368, %r4254, 2;
	shf.r.wrap.b32 	%r29369, %r4251, %r4251, %r29368;
	xor.b32  	%r56485, %r29369, %r56483;
$L__BB0_3501:
	add.s32 	%r29370, %r4261, %r56485;
	shr.u32 	%r29371, %r4251, 8;
	and.b32  	%r29372, %r29371, 31;
	mov.b32 	%r29373, 1;
	shl.b32 	%r29374, %r29373, %r29372;
	not.b32 	%r29375, %r29374;
	and.b32  	%r29376, %r4184, %r29375;
	or.b32  	%r29377, %r29374, %r4184;
	xor.b32  	%r29378, %r29374, %r4184;
	st.local.v4.u32 	[%rd1], {%r4184, %r29376, %r29377, %r29378};
	shl.b32 	%r29379, %r4251, 2;
	cvt.u64.u32 	%rd655, %r29379;
	and.b64  	%rd656, %rd655, 12;
	add.s64 	%rd657, %rd1, %rd656;
	ld.local.u32 	%r29380, [%rd657];
	add.s32 	%r29381, %r4236, %r4184;
	shf.l.wrap.b32 	%r29382, %r4252, %r4252, 10;
	shf.l.wrap.b32 	%r29383, %r4252, %r4252, 19;
	shf.l.wrap.b32 	%r29384, %r4252, %r4252, 30;
	xor.b32  	%r29385, %r29384, %r29383;
	xor.b32  	%r29386, %r29385, %r29382;
	add.s32 	%r4267, %r29381, %r29386;
	add.s32 	%r4268, %r3655, %r29380;
	add.s32 	%r29387, %r3809, %r3808;
	xor.b32  	%r29388, %r29370, %r29387;
	xor.b32  	%r4269, %r29388, %r4251;
	shr.u32 	%r29389, %r4269, 4;
	xor.b32  	%r4270, %r29389, %r4269;
	shr.u32 	%r29390, %r4270, 24;
	and.b32  	%r4271, %r29390, 15;
	shf.r.wrap.b32 	%r29391, %r4269, %r4269, %r4271;
	xor.b32  	%r4272, %r29391, %r4255;
	shr.u32 	%r29392, %r4272, 16;
	xor.b32  	%r29393, %r29392, %r4272;
	shr.u32 	%r29394, %r29393, 12;
	shr.u32 	%r29395, %r29393, 4;
	shr.u32 	%r29396, %r29393, 8;
	xor.b32  	%r29397, %r29395, %r29394;
	xor.b32  	%r29398, %r29397, %r29396;
	xor.b32  	%r29399, %r29398, %r29393;
	shr.u32 	%r29400, %r29399, 2;
	xor.b32  	%r29401, %r29400, %r29399;
	cvt.u16.u32 	%rs1002, %r29401;
	and.b16  	%rs1001, %rs1002, 3;
	setp.gt.s16 	%p1502, %rs1001, 1;
	@%p1502 bra 	$L__BB0_3504;
	setp.eq.s16 	%p1504, %rs1001, 0;
	@%p1504 bra 	$L__BB0_3507;
	not.b32 	%r29416, %r4269;
	shr.u32 	%r29417, %r4270, 16;
	and.b32  	%r29418, %r29417, 15;
	add.s32 	%r29419, %r29418, 1;
	shr.u32 	%r29420, %r29416, %r29419;
	xor.b32  	%r29421, %r29418, 31;
	shl.b32 	%r29422, %r29416, %r29421;
	or.b32  	%r29423, %r29420, %r29422;
	add.s32 	%r56486, %r29423, %r56484;
	bra.uni 	$L__BB0_3508;
$L__BB0_3504:
	setp.eq.s16 	%p1503, %rs1001, 2;
	@%p1503 bra 	$L__BB0_3506;
	and.b32  	%r29402, %r4270, 15;
	add.s32 	%r29403, %r29402, 1;
	shr.u32 	%r29404, %r4269, %r29403;
	xor.b32  	%r29405, %r29402, 31;
	shl.b32 	%r29406, %r4269, %r29405;
	or.b32  	%r29407, %r29404, %r29406;
	xor.b32  	%r56486, %r29407, %r56484;
	bra.uni 	$L__BB0_3508;
$L__BB0_3506:
	not.b32 	%r29408, %r4269;
	shr.u32 	%r29409, %r4270, 8;
	and.b32  	%r29410, %r29409, 15;
	add.s32 	%r29411, %r29410, 1;
	shr.u32 	%r29412, %r29408, %r29411;
	xor.b32  	%r29413, %r29410, 31;
	shl.b32 	%r29414, %r29408, %r29413;
	or.b32  	%r29415, %r29412, %r29414;
	and.b32  	%r56486, %r29415, %r56484;
	bra.uni 	$L__BB0_3508;
$L__BB0_3507:
	add.s32 	%r29424, %r4271, 1;
	shr.u32 	%r29425, %r4269, %r29424;
	xor.b32  	%r29426, %r4271, 31;
	shl.b32 	%r29427, %r4269, %r29426;
	or.b32  	%r29428, %r29425, %r29427;
	xor.b32  	%r56486, %r29428, %r56484;
$L__BB0_3508:
	xor.b32  	%r4278, %r56486, %r4272;
	shr.u32 	%r29429, %r4278, 16;
	xor.b32  	%r29430, %r29429, %r4278;
	shr.u32 	%r29431, %r29430, 12;
	shr.u32 	%r29432, %r29430, 4;
	shr.u32 	%r29433, %r29430, 8;
	xor.b32  	%r29434, %r29432, %r29431;
	xor.b32  	%r29435, %r29434, %r29433;
	xor.b32  	%r29436, %r29435, %r29430;
	shr.u32 	%r29437, %r29436, 2;
	xor.b32  	%r29438, %r29437, %r29436;
	cvt.u16.u32 	%rs1004, %r29438;
	and.b16  	%rs1003, %rs1004, 3;
	setp.gt.s16 	%p1505, %rs1003, 1;
	@%p1505 bra 	$L__BB0_3511;
	setp.eq.s16 	%p1507, %rs1003, 0;
	@%p1507 bra 	$L__BB0_3514;
	not.b32 	%r29447, %r4269;
	shr.u32 	%r29448, %r4270, 16;
	and.b32  	%r29449, %r29448, 15;
	add.s32 	%r29450, %r29449, 2;
	shf.r.wrap.b32 	%r29451, %r29447, %r29447, %r29450;
	add.s32 	%r56487, %r29451, %r56485;
	bra.uni 	$L__BB0_3515;
$L__BB0_3511:
	setp.eq.s16 	%p1506, %rs1003, 2;
	@%p1506 bra 	$L__BB0_3513;
	and.b32  	%r29439, %r4270, 15;
	add.s32 	%r29440, %r29439, 2;
	shf.r.wrap.b32 	%r29441, %r4269, %r4269, %r29440;
	xor.b32  	%r56487, %r29441, %r56485;
	bra.uni 	$L__BB0_3515;
$L__BB0_3513:
	not.b32 	%r29442, %r4269;
	shr.u32 	%r29443, %r4270, 8;
	and.b32  	%r29444, %r29443, 15;
	add.s32 	%r29445, %r29444, 2;
	shf.r.wrap.b32 	%r29446, %r29442, %r29442, %r29445;
	and.b32  	%r56487, %r29446, %r56485;
	bra.uni 	$L__BB0_3515;
$L__BB0_3514:
	add.s32 	%r29452, %r4271, 2;
	shf.r.wrap.b32 	%r29453, %r4269, %r4269, %r29452;
	xor.b32  	%r56487, %r29453, %r56485;
$L__BB0_3515:
	add.s32 	%r29454, %r4278, %r56487;
	xor.b32  	%r4284, %r4269, %r29454;
	ld.const.u32 	%r4285, [hefty_gpu_constantTable+104];
	shr.u32 	%r29455, %r4284, 4;
	xor.b32  	%r4286, %r29455, %r4284;
	shr.u32 	%r29456, %r4286, 24;
	and.b32  	%r4287, %r29456, 15;
	shf.r.wrap.b32 	%r29457, %r4284, %r4284, %r4287;
	xor.b32  	%r4288, %r29457, %r4272;
	shr.u32 	%r29458, %r4288, 16;
	xor.b32  	%r29459, %r29458, %r4288;
	shr.u32 	%r29460, %r29459, 12;
	shr.u32 	%r29461, %r29459, 4;
	shr.u32 	%r29462, %r29459, 8;
	xor.b32  	%r29463, %r29461, %r29460;
	xor.b32  	%r29464, %r29463, %r29462;
	xor.b32  	%r29465, %r29464, %r29459;
	shr.u32 	%r29466, %r29465, 2;
	xor.b32  	%r29467, %r29466, %r29465;
	cvt.u16.u32 	%rs1006, %r29467;
	and.b16  	%rs1005, %rs1006, 3;
	setp.gt.s16 	%p1508, %rs1005, 1;
	@%p1508 bra 	$L__BB0_3518;
	setp.eq.s16 	%p1510, %rs1005, 0;
	@%p1510 bra 	$L__BB0_3521;
	not.b32 	%r29482, %r4284;
	shr.u32 	%r29483, %r4286, 16;
	and.b32  	%r29484, %r29483, 15;
	add.s32 	%r29485, %r29484, 1;
	shr.u32 	%r29486, %r29482, %r29485;
	xor.b32  	%r29487, %r29484, 31;
	shl.b32 	%r29488, %r29482, %r29487;
	or.b32  	%r29489, %r29486, %r29488;
	add.s32 	%r56488, %r29489, %r56486;
	bra.uni 	$L__BB0_3522;
$L__BB0_3518:
	setp.eq.s16 	%p1509, %rs1005, 2;
	@%p1509 bra 	$L__BB0_3520;
	and.b32  	%r29468, %r4286, 15;
	add.s32 	%r29469, %r29468, 1;
	shr.u32 	%r29470, %r4284, %r29469;
	xor.b32  	%r29471, %r29468, 31;
	shl.b32 	%r29472, %r4284, %r29471;
	or.b32  	%r29473, %r29470, %r29472;
	xor.b32  	%r56488, %r29473, %r56486;
	bra.uni 	$L__BB0_3522;
$L__BB0_3520:
	not.b32 	%r29474, %r4284;
	shr.u32 	%r29475, %r4286, 8;
	and.b32  	%r29476, %r29475, 15;
	add.s32 	%r29477, %r29476, 1;
	shr.u32 	%r29478, %r29474, %r29477;
	xor.b32  	%r29479, %r29476, 31;
	shl.b32 	%r29480, %r29474, %r29479;
	or.b32  	%r29481, %r29478, %r29480;
	and.b32  	%r56488, %r29481, %r56486;
	bra.uni 	$L__BB0_3522;
$L__BB0_3521:
	add.s32 	%r29490, %r4287, 1;
	shr.u32 	%r29491, %r4284, %r29490;
	xor.b32  	%r29492, %r4287, 31;
	shl.b32 	%r29493, %r4284, %r29492;
	or.b32  	%r29494, %r29491, %r29493;
	xor.b32  	%r56488, %r29494, %r56486;
$L__BB0_3522:
	xor.b32  	%r4294, %r56488, %r4288;
	shr.u32 	%r29495, %r4294, 16;
	xor.b32  	%r29496, %r29495, %r4294;
	shr.u32 	%r29497, %r29496, 12;
	shr.u32 	%r29498, %r29496, 4;
	shr.u32 	%r29499, %r29496, 8;
	xor.b32  	%r29500, %r29498, %r29497;
	xor.b32  	%r29501, %r29500, %r29499;
	xor.b32  	%r29502, %r29501, %r29496;
	shr.u32 	%r29503, %r29502, 2;
	xor.b32  	%r29504, %r29503, %r29502;
	cvt.u16.u32 	%rs1008, %r29504;
	and.b16  	%rs1007, %rs1008, 3;
	setp.gt.s16 	%p1511, %rs1007, 1;
	@%p1511 bra 	$L__BB0_3525;
	setp.eq.s16 	%p1513, %rs1007, 0;
	@%p1513 bra 	$L__BB0_3528;
	not.b32 	%r29513, %r4284;
	shr.u32 	%r29514, %r4286, 16;
	and.b32  	%r29515, %r29514, 15;
	add.s32 	%r29516, %r29515, 2;
	shf.r.wrap.b32 	%r29517, %r29513, %r29513, %r29516;
	add.s32 	%r56489, %r29517, %r56487;
	bra.uni 	$L__BB0_3529;
$L__BB0_3525:
	setp.eq.s16 	%p1512, %rs1007, 2;
	@%p1512 bra 	$L__BB0_3527;
	and.b32  	%r29505, %r4286, 15;
	add.s32 	%r29506, %r29505, 2;
	shf.r.wrap.b32 	%r29507, %r4284, %r4284, %r29506;
	xor.b32  	%r56489, %r29507, %r56487;
	bra.uni 	$L__BB0_3529;
$L__BB0_3527:
	not.b32 	%r29508, %r4284;
	shr.u32 	%r29509, %r4286, 8;
	and.b32  	%r29510, %r29509, 15;
	add.s32 	%r29511, %r29510, 2;
	shf.r.wrap.b32 	%r29512, %r29508, %r29508, %r29511;
	and.b32  	%r56489, %r29512, %r56487;
	bra.uni 	$L__BB0_3529;
$L__BB0_3528:
	add.s32 	%r29518, %r4287, 2;
	shf.r.wrap.b32 	%r29519, %r4284, %r4284, %r29518;
	xor.b32  	%r56489, %r29519, %r56487;
$L__BB0_3529:
	add.s32 	%r29520, %r4294, %r56489;
	xor.b32  	%r4300, %r4284, %r29520;
	shr.u32 	%r29521, %r4284, 8;
	and.b32  	%r29522, %r29521, 31;
	mov.b32 	%r29523, 1;
	shl.b32 	%r29524, %r29523, %r29522;
	not.b32 	%r29525, %r29524;
	and.b32  	%r29526, %r3962, %r29525;
	or.b32  	%r29527, %r29524, %r3962;
	xor.b32  	%r29528, %r29524, %r3962;
	st.local.v4.u32 	[%rd8], {%r3962, %r29526, %r29527, %r29528};
	shl.b32 	%r29529, %r4284, 2;
	cvt.u64.u32 	%rd658, %r29529;
	and.b64  	%rd659, %rd658, 12;
	add.s64 	%rd660, %rd8, %rd659;
	ld.local.u32 	%r4301, [%rd660];
	shr.u32 	%r29530, %r4300, 4;
	xor.b32  	%r4302, %r29530, %r4300;
	shr.u32 	%r29531, %r4302, 24;
	and.b32  	%r4303, %r29531, 15;
	shf.r.wrap.b32 	%r29532, %r4300, %r4300, %r4303;
	xor.b32  	%r4304, %r29532, %r4288;
	shr.u32 	%r29533, %r4304, 16;
	xor.b32  	%r29534, %r29533, %r4304;
	shr.u32 	%r29535, %r29534, 12;
	shr.u32 	%r29536, %r29534, 4;
	shr.u32 	%r29537, %r29534, 8;
	xor.b32  	%r29538, %r29536, %r29535;
	xor.b32  	%r29539, %r29538, %r29537;
	xor.b32  	%r29540, %r29539, %r29534;
	shr.u32 	%r29541, %r29540, 2;
	xor.b32  	%r29542, %r29541, %r29540;
	cvt.u16.u32 	%rs1010, %r29542;
	and.b16  	%rs1009, %rs1010, 3;
	setp.gt.s16 	%p1514, %rs1009, 1;
	@%p1514 bra 	$L__BB0_3532;
	setp.eq.s16 	%p1516, %rs1009, 0;
	@%p1516 bra 	$L__BB0_3535;
	not.b32 	%r29557, %r4300;
	shr.u32 	%r29558, %r4302, 16;
	and.b32  	%r29559, %r29558, 15;
	add.s32 	%r29560, %r29559, 1;
	shr.u32 	%r29561, %r29557, %r29560;
	xor.b32  	%r29562, %r29559, 31;
	shl.b32 	%r29563, %r29557, %r29562;
	or.b32  	%r29564, %r29561, %r29563;
	add.s32 	%r56490, %r29564, %r56488;
	bra.uni 	$L__BB0_3536;
$L__BB0_3532:
	setp.eq.s16 	%p1515, %rs1009, 2;
	@%p1515 bra 	$L__BB0_3534;
	and.b32  	%r29543, %r4302, 15;
	add.s32 	%r29544, %r29543, 1;
	shr.u32 	%r29545, %r4300, %r29544;
	xor.b32  	%r29546, %r29543, 31;
	shl.b32 	%r29547, %r4300, %r29546;
	or.b32  	%r29548, %r29545, %r29547;
	xor.b32  	%r56490, %r29548, %r56488;
	bra.uni 	$L__BB0_3536;
$L__BB0_3534:
	not.b32 	%r29549, %r4300;
	shr.u32 	%r29550, %r4302, 8;
	and.b32  	%r29551, %r29550, 15;
	add.s32 	%r29552, %r29551, 1;
	shr.u32 	%r29553, %r29549, %r29552;
	xor.b32  	%r29554, %r29551, 31;
	shl.b32 	%r29555, %r29549, %r29554;
	or.b32  	%r29556, %r29553, %r29555;
	and.b32  	%r56490, %r29556, %r56488;
	bra.uni 	$L__BB0_3536;
$L__BB0_3535:
	add.s32 	%r29565, %r4303, 1;
	shr.u32 	%r29566, %r4300, %r29565;
	xor.b32  	%r29567, %r4303, 31;
	shl.b32 	%r29568, %r4300, %r29567;
	or.b32  	%r29569, %r29566, %r29568;
	xor.b32  	%r56490, %r29569, %r56488;
$L__BB0_3536:
	xor.b32  	%r4310, %r56490, %r4304;
	shr.u32 	%r29570, %r4310, 16;
	xor.b32  	%r29571, %r29570, %r4310;
	shr.u32 	%r29572, %r29571, 12;
	shr.u32 	%r29573, %r29571, 4;
	shr.u32 	%r29574, %r29571, 8;
	xor.b32  	%r29575, %r29573, %r29572;
	xor.b32  	%r29576, %r29575, %r29574;
	xor.b32  	%r29577, %r29576, %r29571;
	shr.u32 	%r29578, %r29577, 2;
	xor.b32  	%r29579, %r29578, %r29577;
	cvt.u16.u32 	%rs1012, %r29579;
	and.b16  	%rs1011, %rs1012, 3;
	setp.gt.s16 	%p1517, %rs1011, 1;
	@%p1517 bra 	$L__BB0_3539;
	setp.eq.s16 	%p1519, %rs1011, 0;
	@%p1519 bra 	$L__BB0_3542;
	not.b32 	%r29588, %r4300;
	shr.u32 	%r29589, %r4302, 16;
	and.b32  	%r29590, %r29589, 15;
	add.s32 	%r29591, %r29590, 2;
	shf.r.wrap.b32 	%r29592, %r29588, %r29588, %r29591;
	add.s32 	%r56491, %r29592, %r56489;
	bra.uni 	$L__BB0_3543;
$L__BB0_3539:
	setp.eq.s16 	%p1518, %rs1011, 2;
	@%p1518 bra 	$L__BB0_3541;
	and.b32  	%r29580, %r4302, 15;
	add.s32 	%r29581, %r29580, 2;
	shf.r.wrap.b32 	%r29582, %r4300, %r4300, %r29581;
	xor.b32  	%r56491, %r29582, %r56489;
	bra.uni 	$L__BB0_3543;
$L__BB0_3541:
	not.b32 	%r29583, %r4300;
	shr.u32 	%r29584, %r4302, 8;
	and.b32  	%r29585, %r29584, 15;
	add.s32 	%r29586, %r29585, 2;
	shf.r.wrap.b32 	%r29587, %r29583, %r29583, %r29586;
	and.b32  	%r56491, %r29587, %r56489;
	bra.uni 	$L__BB0_3543;
$L__BB0_3542:
	add.s32 	%r29593, %r4303, 2;
	shf.r.wrap.b32 	%r29594, %r4300, %r4300, %r29593;
	xor.b32  	%r56491, %r29594, %r56489;
$L__BB0_3543:
	add.s32 	%r29595, %r4310, %r56491;
	xor.b32  	%r4316, %r4300, %r29595;
	shr.u32 	%r29596, %r4300, 8;
	and.b32  	%r29597, %r29596, 31;
	mov.b32 	%r29598, 1;
	shl.b32 	%r29599, %r29598, %r29597;
	not.b32 	%r29600, %r29599;
	and.b32  	%r29601, %r4115, %r29600;
	or.b32  	%r29602, %r29599, %r4115;
	xor.b32  	%r29603, %r29599, %r4115;
	st.local.v4.u32 	[%rd7], {%r4115, %r29601, %r29602, %r29603};
	shl.b32 	%r29604, %r4300, 2;
	cvt.u64.u32 	%rd661, %r29604;
	and.b64  	%rd662, %rd661, 12;
	add.s64 	%rd663, %rd7, %rd662;
	ld.local.u32 	%r29605, [%rd663];
	xor.b32  	%r29606, %r29605, %r4301;
	and.b32  	%r29607, %r4268, %r29606;
	xor.b32  	%r4317, %r29607, %r4301;
	shr.u32 	%r29608, %r4316, 4;
	xor.b32  	%r4318, %r29608, %r4316;
	shr.u32 	%r29609, %r4318, 24;
	and.b32  	%r4319, %r29609, 15;
	shf.r.wrap.b32 	%r29610, %r4316, %r4316, %r4319;
	xor.b32  	%r4320, %r29610, %r4304;
	shr.u32 	%r29611, %r4320, 16;
	xor.b32  	%r29612, %r29611, %r4320;
	shr.u32 	%r29613, %r29612, 12;
	shr.u32 	%r29614, %r29612, 4;
	shr.u32 	%r29615, %r29612, 8;
	xor.b32  	%r29616, %r29614, %r29613;
	xor.b32  	%r29617, %r29616, %r29615;
	xor.b32  	%r29618, %r29617, %r29612;
	shr.u32 	%r29619, %r29618, 2;
	xor.b32  	%r29620, %r29619, %r29618;
	cvt.u16.u32 	%rs1014, %r29620;
	and.b16  	%rs1013, %rs1014, 3;
	setp.gt.s16 	%p1520, %rs1013, 1;
	@%p1520 bra 	$L__BB0_3546;
	setp.eq.s16 	%p1522, %rs1013, 0;
	@%p1522 bra 	$L__BB0_3549;
	not.b32 	%r29635, %r4316;
	shr.u32 	%r29636, %r4318, 16;
	and.b32  	%r29637, %r29636, 15;
	add.s32 	%r29638, %r29637, 1;
	shr.u32 	%r29639, %r29635, %r29638;
	xor.b32  	%r29640, %r29637, 31;
	shl.b32 	%r29641, %r29635, %r29640;
	or.b32  	%r29642, %r29639, %r29641;
	add.s32 	%r56492, %r29642, %r56490;
	bra.uni 	$L__BB0_3550;
$L__BB0_3546:
	setp.eq.s16 	%p1521, %rs1013, 2;
	@%p1521 bra 	$L__BB0_3548;
	and.b32  	%r29621, %r4318, 15;
	add.s32 	%r29622, %r29621, 1;
	shr.u32 	%r29623, %r4316, %r29622;
	xor.b32  	%r29624, %r29621, 31;
	shl.b32 	%r29625, %r4316, %r29624;
	or.b32  	%r29626, %r29623, %r29625;
	xor.b32  	%r56492, %r29626, %r56490;
	bra.uni 	$L__BB0_3550;
$L__BB0_3548:
	not.b32 	%r29627, %r4316;
	shr.u32 	%r29628, %r4318, 8;
	and.b32  	%r29629, %r29628, 15;
	add.s32 	%r29630, %r29629, 1;
	shr.u32 	%r29631, %r29627, %r29630;
	xor.b32  	%r29632, %r29629, 31;
	shl.b32 	%r29633, %r29627, %r29632;
	or.b32  	%r29634, %r29631, %r29633;
	and.b32  	%r56492, %r29634, %r56490;
	bra.uni 	$L__BB0_3550;
$L__BB0_3549:
	add.s32 	%r29643, %r4319, 1;
	shr.u32 	%r29644, %r4316, %r29643;
	xor.b32  	%r29645, %r4319, 31;
	shl.b32 	%r29646, %r4316, %r29645;
	or.b32  	%r29647, %r29644, %r29646;
	xor.b32  	%r56492, %r29647, %r56490;
$L__BB0_3550:
	xor.b32  	%r4326, %r56492, %r4320;
	shr.u32 	%r29648, %r4326, 16;
	xor.b32  	%r29649, %r29648, %r4326;
	shr.u32 	%r29650, %r29649, 12;
	shr.u32 	%r29651, %r29649, 4;
	shr.u32 	%r29652, %r29649, 8;
	xor.b32  	%r29653, %r29651, %r29650;
	xor.b32  	%r29654, %r29653, %r29652;
	xor.b32  	%r29655, %r29654, %r29649;
	shr.u32 	%r29656, %r29655, 2;
	xor.b32  	%r29657, %r29656, %r29655;
	cvt.u16.u32 	%rs1016, %r29657;
	and.b16  	%rs1015, %rs1016, 3;
	setp.gt.s16 	%p1523, %rs1015, 1;
	@%p1523 bra 	$L__BB0_3553;
	setp.eq.s16 	%p1525, %rs1015, 0;
	@%p1525 bra 	$L__BB0_3556;
	not.b32 	%r29666, %r4316;
	shr.u32 	%r29667, %r4318, 16;
	and.b32  	%r29668, %r29667, 15;
	add.s32 	%r29669, %r29668, 2;
	shf.r.wrap.b32 	%r29670, %r29666, %r29666, %r29669;
	add.s32 	%r56493, %r29670, %r56491;
	bra.uni 	$L__BB0_3557;
$L__BB0_3553:
	setp.eq.s16 	%p1524, %rs1015, 2;
	@%p1524 bra 	$L__BB0_3555;
	and.b32  	%r29658, %r4318, 15;
	add.s32 	%r29659, %r29658, 2;
	shf.r.wrap.b32 	%r29660, %r4316, %r4316, %r29659;
	xor.b32  	%r56493, %r29660, %r56491;
	bra.uni 	$L__BB0_3557;
$L__BB0_3555:
	not.b32 	%r29661, %r4316;
	shr.u32 	%r29662, %r4318, 8;
	and.b32  	%r29663, %r29662, 15;
	add.s32 	%r29664, %r29663, 2;
	shf.r.wrap.b32 	%r29665, %r29661, %r29661, %r29664;
	and.b32  	%r56493, %r29665, %r56491;
	bra.uni 	$L__BB0_3557;
$L__BB0_3556:
	add.s32 	%r29671, %r4319, 2;
	shf.r.wrap.b32 	%r29672, %r4316, %r4316, %r29671;
	xor.b32  	%r56493, %r29672, %r56491;
$L__BB0_3557:
	add.s32 	%r29673, %r4326, %r56493;
	xor.b32  	%r4332, %r4316, %r29673;
	shr.u32 	%r29674, %r4316, 8;
	and.b32  	%r29675, %r29674, 31;
	mov.b32 	%r29676, 1;
	shl.b32 	%r29677, %r29676, %r29675;
	not.b32 	%r29678, %r29677;
	and.b32  	%r29679, %r4268, %r29678;
	or.b32  	%r29680, %r29677, %r4268;
	xor.b32  	%r29681, %r29677, %r4268;
	st.local.v4.u32 	[%rd6], {%r4268, %r29679, %r29680, %r29681};
	shl.b32 	%r29682, %r4316, 2;
	cvt.u64.u32 	%rd664, %r29682;
	and.b64  	%rd665, %rd664, 12;
	add.s64 	%rd666, %rd6, %rd665;
	ld.local.u32 	%r29683, [%rd666];
	shf.l.wrap.b32 	%r29684, %r29683, %r29683, 26;
	shf.l.wrap.b32 	%r29685, %r29683, %r29683, 21;
	xor.b32  	%r29686, %r29684, %r29685;
	shf.l.wrap.b32 	%r29687, %r29683, %r29683, 7;
	xor.b32  	%r29688, %r29686, %r29687;
	add.s32 	%r29689, %r4285, %r2733;
	add.s32 	%r29690, %r29689, %r3809;
	add.s32 	%r29691, %r29690, %r4317;
	add.s32 	%r4337, %r29691, %r29688;
	shr.u32 	%r29692, %r4332, 4;
	xor.b32  	%r4338, %r29692, %r4332;
	shr.u32 	%r29693, %r4338, 24;
	and.b32  	%r4339, %r29693, 15;
	shf.r.wrap.b32 	%r29694, %r4332, %r4332, %r4339;
	xor.b32  	%r4340, %r29694, %r4320;
	shr.u32 	%r29695, %r4340, 16;
	xor.b32  	%r29696, %r29695, %r4340;
	shr.u32 	%r29697, %r29696, 12;
	shr.u32 	%r29698, %r29696, 4;
	shr.u32 	%r29699, %r29696, 8;
	xor.b32  	%r29700, %r29698, %r29697;
	xor.b32  	%r29701, %r29700, %r29699;
	xor.b32  	%r29702, %r29701, %r29696;
	shr.u32 	%r29703, %r29702, 2;
	xor.b32  	%r29704, %r29703, %r29702;
	cvt.u16.u32 	%rs1018, %r29704;
	and.b16  	%rs1017, %rs1018, 3;
	setp.gt.s16 	%p1526, %rs1017, 1;
	@%p1526 bra 	$L__BB0_3560;
	setp.eq.s16 	%p1528, %rs1017, 0;
	@%p1528 bra 	$L__BB0_3563;
	not.b32 	%r29719, %r4332;
	shr.u32 	%r29720, %r4338, 16;
	and.b32  	%r29721, %r29720, 15;
	add.s32 	%r29722, %r29721, 1;
	shr.u32 	%r29723, %r29719, %r29722;
	xor.b32  	%r29724, %r29721, 31;
	shl.b32 	%r29725, %r29719, %r29724;
	or.b32  	%r29726, %r29723, %r29725;
	add.s32 	%r56494, %r29726, %r56492;
	bra.uni 	$L__BB0_3564;
$L__BB0_3560:
	setp.eq.s16 	%p1527, %rs1017, 2;
	@%p1527 bra 	$L__BB0_3562;
	and.b32  	%r29705, %r4338, 15;
	add.s32 	%r29706, %r29705, 1;
	shr.u32 	%r29707, %r4332, %r29706;
	xor.b32  	%r29708, %r29705, 31;
	shl.b32 	%r29709, %r4332, %r29708;
	or.b32  	%r29710, %r29707, %r29709;
	xor.b32  	%r56494, %r29710, %r56492;
	bra.uni 	$L__BB0_3564;
$L__BB0_3562:
	not.b32 	%r29711, %r4332;
	shr.u32 	%r29712, %r4338, 8;
	and.b32  	%r29713, %r29712, 15;
	add.s32 	%r29714, %r29713, 1;
	shr.u32 	%r29715, %r29711, %r29714;
	xor.b32  	%r29716, %r29713, 31;
	shl.b32 	%r29717, %r29711, %r29716;
	or.b32  	%r29718, %r29715, %r29717;
	and.b32  	%r56494, %r29718, %r56492;
	bra.uni 	$L__BB0_3564;
$L__BB0_3563:
	add.s32 	%r29727, %r4339, 1;
	shr.u32 	%r29728, %r4332, %r29727;
	xor.b32  	%r29729, %r4339, 31;
	shl.b32 	%r29730, %r4332, %r29729;
	or.b32  	%r29731, %r29728, %r29730;
	xor.b32  	%r56494, %r29731, %r56492;
$L__BB0_3564:
	xor.b32  	%r4346, %r56494, %r4340;
	shr.u32 	%r29732, %r4346, 16;
	xor.b32  	%r29733, %r29732, %r4346;
	shr.u32 	%r29734, %r29733, 12;
	shr.u32 	%r29735, %r29733, 4;
	shr.u32 	%r29736, %r29733, 8;
	xor.b32  	%r29737, %r29735, %r29734;
	xor.b32  	%r29738, %r29737, %r29736;
	xor.b32  	%r29739, %r29738, %r29733;
	shr.u32 	%r29740, %r29739, 2;
	xor.b32  	%r29741, %r29740, %r29739;
	cvt.u16.u32 	%rs1020, %r29741;
	and.b16  	%rs1019, %rs1020, 3;
	setp.gt.s16 	%p1529, %rs1019, 1;
	@%p1529 bra 	$L__BB0_3567;
	setp.eq.s16 	%p1531, %rs1019, 0;
	@%p1531 bra 	$L__BB0_3570;
	not.b32 	%r29750, %r4332;
	shr.u32 	%r29751, %r4338, 16;
	and.b32  	%r29752, %r29751, 15;
	add.s32 	%r29753, %r29752, 2;
	shf.r.wrap.b32 	%r29754, %r29750, %r29750, %r29753;
	add.s32 	%r56495, %r29754, %r56493;
	bra.uni 	$L__BB0_3571;
$L__BB0_3567:
	setp.eq.s16 	%p1530, %rs1019, 2;
	@%p1530 bra 	$L__BB0_3569;
	and.b32  	%r29742, %r4338, 15;
	add.s32 	%r29743, %r29742, 2;
	shf.r.wrap.b32 	%r29744, %r4332, %r4332, %r29743;
	xor.b32  	%r56495, %r29744, %r56493;
	bra.uni 	$L__BB0_3571;
$L__BB0_3569:
	not.b32 	%r29745, %r4332;
	shr.u32 	%r29746, %r4338, 8;
	and.b32  	%r29747, %r29746, 15;
	add.s32 	%r29748, %r29747, 2;
	shf.r.wrap.b32 	%r29749, %r29745, %r29745, %r29748;
	and.b32  	%r56495, %r29749, %r56493;
	bra.uni 	$L__BB0_3571;
$L__BB0_3570:
	add.s32 	%r29755, %r4339, 2;
	shf.r.wrap.b32 	%r29756, %r4332, %r4332, %r29755;
	xor.b32  	%r56495, %r29756, %r56493;
$L__BB0_3571:
	add.s32 	%r29757, %r4346, %r56495;
	xor.b32  	%r4352, %r4332, %r29757;
	shr.u32 	%r29758, %r4332, 8;
	and.b32  	%r29759, %r29758, 31;
	mov.b32 	%r29760, 1;
	shl.b32 	%r29761, %r29760, %r29759;
	not.b32 	%r29762, %r29761;
	and.b32  	%r29763, %r3961, %r29762;
	or.b32  	%r29764, %r29761, %r3961;
	xor.b32  	%r29765, %r29761, %r3961;
	st.local.v4.u32 	[%rd5], {%r3961, %r29763, %r29764, %r29765};
	shl.b32 	%r29766, %r4332, 2;
	cvt.u64.u32 	%rd667, %r29766;
	and.b64  	%rd668, %rd667, 12;
	add.s64 	%rd669, %rd5, %rd668;
	ld.local.u32 	%r4353, [%rd669];
	shr.u32 	%r29767, %r4352, 4;
	xor.b32  	%r4354, %r29767, %r4352;
	shr.u32 	%r29768, %r4354, 24;
	and.b32  	%r4355, %r29768, 15;
	shf.r.wrap.b32 	%r29769, %r4352, %r4352, %r4355;
	xor.b32  	%r4356, %r29769, %r4340;
	shr.u32 	%r29770, %r4356, 16;
	xor.b32  	%r29771, %r29770, %r4356;
	shr.u32 	%r29772, %r29771, 12;
	shr.u32 	%r29773, %r29771, 4;
	shr.u32 	%r29774, %r29771, 8;
	xor.b32  	%r29775, %r29773, %r29772;
	xor.b32  	%r29776, %r29775, %r29774;
	xor.b32  	%r29777, %r29776, %r29771;
	shr.u32 	%r29778, %r29777, 2;
	xor.b32  	%r29779, %r29778, %r29777;
	cvt.u16.u32 	%rs1022, %r29779;
	and.b16  	%rs1021, %rs1022, 3;
	setp.gt.s16 	%p1532, %rs1021, 1;
	@%p1532 bra 	$L__BB0_3574;
	setp.eq.s16 	%p1534, %rs1021, 0;
	@%p1534 bra 	$L__BB0_3577;
	not.b32 	%r29794, %r4352;
	shr.u32 	%r29795, %r4354, 16;
	and.b32  	%r29796, %r29795, 15;
	add.s32 	%r29797, %r29796, 1;
	shr.u32 	%r29798, %r29794, %r29797;
	xor.b32  	%r29799, %r29796, 31;
	shl.b32 	%r29800, %r29794, %r29799;
	or.b32  	%r29801, %r29798, %r29800;
	add.s32 	%r56496, %r29801, %r56494;
	bra.uni 	$L__BB0_3578;
$L__BB0_3574:
	setp.eq.s16 	%p1533, %rs1021, 2;
	@%p1533 bra 	$L__BB0_3576;
	and.b32  	%r29780, %r4354, 15;
	add.s32 	%r29781, %r29780, 1;
	shr.u32 	%r29782, %r4352, %r29781;
	xor.b32  	%r29783, %r29780, 31;
	shl.b32 	%r29784, %r4352, %r29783;
	or.b32  	%r29785, %r29782, %r29784;
	xor.b32  	%r56496, %r29785, %r56494;
	bra.uni 	$L__BB0_3578;
$L__BB0_3576:
	not.b32 	%r29786, %r4352;
	shr.u32 	%r29787, %r4354, 8;
	and.b32  	%r29788, %r29787, 15;
	add.s32 	%r29789, %r29788, 1;
	shr.u32 	%r29790, %r29786, %r29789;
	xor.b32  	%r29791, %r29788, 31;
	shl.b32 	%r29792, %r29786, %r29791;
	or.b32  	%r29793, %r29790, %r29792;
	and.b32  	%r56496, %r29793, %r56494;
	bra.uni 	$L__BB0_3578;
$L__BB0_3577:
	add.s32 	%r29802, %r4355, 1;
	shr.u32 	%r29803, %r4352, %r29802;
	xor.b32  	%r29804, %r4355, 31;
	shl.b32 	%r29805, %r4352, %r29804;
	or.b32  	%r29806, %r29803, %r29805;
	xor.b32  	%r56496, %r29806, %r56494;
$L__BB0_3578:
	xor.b32  	%r4362, %r56496, %r4356;
	shr.u32 	%r29807, %r4362, 16;
	xor.b32  	%r29808, %r29807, %r4362;
	shr.u32 	%r29809, %r29808, 12;
	shr.u32 	%r29810, %r29808, 4;
	shr.u32 	%r29811, %r29808, 8;
	xor.b32  	%r29812, %r29810, %r29809;
	xor.b32  	%r29813, %r29812, %r29811;
	xor.b32  	%r29814, %r29813, %r29808;
	shr.u32 	%r29815, %r29814, 2;
	xor.b32  	%r29816, %r29815, %r29814;
	cvt.u16.u32 	%rs1024, %r29816;
	and.b16  	%rs1023, %rs1024, 3;
	setp.gt.s16 	%p1535, %rs1023, 1;
	@%p1535 bra 	$L__BB0_3581;
	setp.eq.s16 	%p1537, %rs1023, 0;
	@%p1537 bra 	$L__BB0_3584;
	not.b32 	%r29825, %r4352;
	shr.u32 	%r29826, %r4354, 16;
	and.b32  	%r29827, %r29826, 15;
	add.s32 	%r29828, %r29827, 2;
	shf.r.wrap.b32 	%r29829, %r29825, %r29825, %r29828;
	add.s32 	%r56497, %r29829, %r56495;
	bra.uni 	$L__BB0_3585;
$L__BB0_3581:
	setp.eq.s16 	%p1536, %rs1023, 2;
	@%p1536 bra 	$L__BB0_3583;
	and.b32  	%r29817, %r4354, 15;
	add.s32 	%r29818, %r29817, 2;
	shf.r.wrap.b32 	%r29819, %r4352, %r4352, %r29818;
	xor.b32  	%r56497, %r29819, %r56495;
	bra.uni 	$L__BB0_3585;
$L__BB0_3583:
	not.b32 	%r29820, %r4352;
	shr.u32 	%r29821, %r4354, 8;
	and.b32  	%r29822, %r29821, 15;
	add.s32 	%r29823, %r29822, 2;
	shf.r.wrap.b32 	%r29824, %r29820, %r29820, %r29823;
	and.b32  	%r56497, %r29824, %r56495;
	bra.uni 	$L__BB0_3585;
$L__BB0_3584:
	add.s32 	%r29830, %r4355, 2;
	shf.r.wrap.b32 	%r29831, %r4352, %r4352, %r29830;
	xor.b32  	%r56497, %r29831, %r56495;
$L__BB0_3585:
	add.s32 	%r29832, %r4362, %r56497;
	xor.b32  	%r4368, %r4352, %r29832;
	shr.u32 	%r29833, %r4352, 8;
	and.b32  	%r29834, %r29833, 31;
	mov.b32 	%r29835, 1;
	shl.b32 	%r29836, %r29835, %r29834;
	not.b32 	%r29837, %r29836;
	and.b32  	%r29838, %r4114, %r29837;
	or.b32  	%r29839, %r29836, %r4114;
	xor.b32  	%r29840, %r29836, %r4114;
	st.local.v4.u32 	[%rd4], {%r4114, %r29838, %r29839, %r29840};
	shl.b32 	%r29841, %r4352, 2;
	cvt.u64.u32 	%rd670, %r29841;
	and.b64  	%rd671, %rd670, 12;
	add.s64 	%rd672, %rd4, %rd671;
	ld.local.u32 	%r4369, [%rd672];
	shr.u32 	%r29842, %r4368, 4;
	xor.b32  	%r4370, %r29842, %r4368;
	shr.u32 	%r29843, %r4370, 24;
	and.b32  	%r4371, %r29843, 15;
	shf.r.wrap.b32 	%r29844, %r4368, %r4368, %r4371;
	xor.b32  	%r4372, %r29844, %r4356;
	shr.u32 	%r29845, %r4372, 16;
	xor.b32  	%r29846, %r29845, %r4372;
	shr.u32 	%r29847, %r29846, 12;
	shr.u32 	%r29848, %r29846, 4;
	shr.u32 	%r29849, %r29846, 8;
	xor.b32  	%r29850, %r29848, %r29847;
	xor.b32  	%r29851, %r29850, %r29849;
	xor.b32  	%r29852, %r29851, %r29846;
	shr.u32 	%r29853, %r29852, 2;
	xor.b32  	%r29854, %r29853, %r29852;
	cvt.u16.u32 	%rs1026, %r29854;
	and.b16  	%rs1025, %rs1026, 3;
	setp.gt.s16 	%p1538, %rs1025, 1;
	@%p1538 bra 	$L__BB0_3588;
	setp.eq.s16 	%p1540, %rs1025, 0;
	@%p1540 bra 	$L__BB0_3591;
	not.b32 	%r29869, %r4368;
	shr.u32 	%r29870, %r4370, 16;
	and.b32  	%r29871, %r29870, 15;
	add.s32 	%r29872, %r29871, 1;
	shr.u32 	%r29873, %r29869, %r29872;
	xor.b32  	%r29874, %r29871, 31;
	shl.b32 	%r29875, %r29869, %r29874;
	or.b32  	%r29876, %r29873, %r29875;
	add.s32 	%r56498, %r29876, %r56496;
	bra.uni 	$L__BB0_3592;
$L__BB0_3588:
	setp.eq.s16 	%p1539, %rs1025, 2;
	@%p1539 bra 	$L__BB0_3590;
	and.b32  	%r29855, %r4370, 15;
	add.s32 	%r29856, %r29855, 1;
	shr.u32 	%r29857, %r4368, %r29856;
	xor.b32  	%r29858, %r29855, 31;
	shl.b32 	%r29859, %r4368, %r29858;
	or.b32  	%r29860, %r29857, %r29859;
	xor.b32  	%r56498, %r29860, %r56496;
	bra.uni 	$L__BB0_3592;
$L__BB0_3590:
	not.b32 	%r29861, %r4368;
	shr.u32 	%r29862, %r4370, 8;
	and.b32  	%r29863, %r29862, 15;
	add.s32 	%r29864, %r29863, 1;
	shr.u32 	%r29865, %r29861, %r29864;
	xor.b32  	%r29866, %r29863, 31;
	shl.b32 	%r29867, %r29861, %r29866;
	or.b32  	%r29868, %r29865, %r29867;
	and.b32  	%r56498, %r29868, %r56496;
	bra.uni 	$L__BB0_3592;
$L__BB0_3591:
	add.s32 	%r29877, %r4371, 1;
	shr.u32 	%r29878, %r4368, %r29877;
	xor.b32  	%r29879, %r4371, 31;
	shl.b32 	%r29880, %r4368, %r29879;
	or.b32  	%r29881, %r29878, %r29880;
	xor.b32  	%r56498, %r29881, %r56496;
$L__BB0_3592:
	xor.b32  	%r4378, %r56498, %r4372;
	shr.u32 	%r29882, %r4378, 16;
	xor.b32  	%r29883, %r29882, %r4378;
	shr.u32 	%r29884, %r29883, 12;
	shr.u32 	%r29885, %r29883, 4;
	shr.u32 	%r29886, %r29883, 8;
	xor.b32  	%r29887, %r29885, %r29884;
	xor.b32  	%r29888, %r29887, %r29886;
	xor.b32  	%r29889, %r29888, %r29883;
	shr.u32 	%r29890, %r29889, 2;
	xor.b32  	%r29891, %r29890, %r29889;
	cvt.u16.u32 	%rs1028, %r29891;
	and.b16  	%rs1027, %rs1028, 3;
	setp.gt.s16 	%p1541, %rs1027, 1;
	@%p1541 bra 	$L__BB0_3595;
	setp.eq.s16 	%p1543, %rs1027, 0;
	@%p1543 bra 	$L__BB0_3598;
	not.b32 	%r29900, %r4368;
	shr.u32 	%r29901, %r4370, 16;
	and.b32  	%r29902, %r29901, 15;
	add.s32 	%r29903, %r29902, 2;
	shf.r.wrap.b32 	%r29904, %r29900, %r29900, %r29903;
	add.s32 	%r56499, %r29904, %r56497;
	bra.uni 	$L__BB0_3599;
$L__BB0_3595:
	setp.eq.s16 	%p1542, %rs1027, 2;
	@%p1542 bra 	$L__BB0_3597;
	and.b32  	%r29892, %r4370, 15;
	add.s32 	%r29893, %r29892, 2;
	shf.r.wrap.b32 	%r29894, %r4368, %r4368, %r29893;
	xor.b32  	%r56499, %r29894, %r56497;
	bra.uni 	$L__BB0_3599;
$L__BB0_3597:
	not.b32 	%r29895, %r4368;
	shr.u32 	%r29896, %r4370, 8;
	and.b32  	%r29897, %r29896, 15;
	add.s32 	%r29898, %r29897, 2;
	shf.r.wrap.b32 	%r29899, %r29895, %r29895, %r29898;
	and.b32  	%r56499, %r29899, %r56497;
	bra.uni 	$L__BB0_3599;
$L__BB0_3598:
	add.s32 	%r29905, %r4371, 2;
	shf.r.wrap.b32 	%r29906, %r4368, %r4368, %r29905;
	xor.b32  	%r56499, %r29906, %r56497;
$L__BB0_3599:
	add.s32 	%r29907, %r4378, %r56499;
	xor.b32  	%r4384, %r4368, %r29907;
	shr.u32 	%r29908, %r4368, 8;
	and.b32  	%r29909, %r29908, 31;
	mov.b32 	%r29910, 1;
	shl.b32 	%r29911, %r29910, %r29909;
	not.b32 	%r29912, %r29911;
	and.b32  	%r29913, %r4267, %r29912;
	or.b32  	%r29914, %r29911, %r4267;
	xor.b32  	%r29915, %r29911, %r4267;
	st.local.v4.u32 	[%rd3], {%r4267, %r29913, %r29914, %r29915};
	shl.b32 	%r29916, %r4368, 2;
	cvt.u64.u32 	%rd673, %r29916;
	and.b64  	%rd674, %rd673, 12;
	add.s64 	%rd675, %rd3, %rd674;
	ld.local.u32 	%r29917, [%rd675];
	or.b32  	%r29918, %r4369, %r4353;
	and.b32  	%r29919, %r29917, %r29918;
	and.b32  	%r29920, %r4369, %r4353;
	or.b32  	%r4389, %r29919, %r29920;
	shr.u32 	%r29921, %r4384, 4;
	xor.b32  	%r4390, %r29921, %r4384;
	shr.u32 	%r29922, %r4390, 24;
	and.b32  	%r4391, %r29922, 15;
	shf.r.wrap.b32 	%r29923, %r4384, %r4384, %r4391;
	xor.b32  	%r4392, %r29923, %r4372;
	shr.u32 	%r29924, %r4392, 16;
	xor.b32  	%r29925, %r29924, %r4392;
	shr.u32 	%r29926, %r29925, 12;
	shr.u32 	%r29927, %r29925, 4;
	shr.u32 	%r29928, %r29925, 8;
	xor.b32  	%r29929, %r29927, %r29926;
	xor.b32  	%r29930, %r29929, %r29928;
	xor.b32  	%r29931, %r29930, %r29925;
	shr.u32 	%r29932, %r29931, 2;
	xor.b32  	%r29933, %r29932, %r29931;
	cvt.u16.u32 	%rs1030, %r29933;
	and.b16  	%rs1029, %rs1030, 3;
	setp.gt.s16 	%p1544, %rs1029, 1;
	@%p1544 bra 	$L__BB0_3602;
	setp.eq.s16 	%p1546, %rs1029, 0;
	@%p1546 bra 	$L__BB0_3605;
	not.b32 	%r29948, %r4384;
	shr.u32 	%r29949, %r4390, 16;
	and.b32  	%r29950, %r29949, 15;
	add.s32 	%r29951, %r29950, 1;
	shr.u32 	%r29952, %r29948, %r29951;
	xor.b32  	%r29953, %r29950, 31;
	shl.b32 	%r29954, %r29948, %r29953;
	or.b32  	%r29955, %r29952, %r29954;
	add.s32 	%r56500, %r29955, %r56498;
	bra.uni 	$L__BB0_3606;
$L__BB0_3602:
	setp.eq.s16 	%p1545, %rs1029, 2;
	@%p1545 bra 	$L__BB0_3604;
	and.b32  	%r29934, %r4390, 15;
	add.s32 	%r29935, %r29934, 1;
	shr.u32 	%r29936, %r4384, %r29935;
	xor.b32  	%r29937, %r29934, 31;
	shl.b32 	%r29938, %r4384, %r29937;
	or.b32  	%r29939, %r29936, %r29938;
	xor.b32  	%r56500, %r29939, %r56498;
	bra.uni 	$L__BB0_3606;
$L__BB0_3604:
	not.b32 	%r29940, %r4384;
	shr.u32 	%r29941, %r4390, 8;
	and.b32  	%r29942, %r29941, 15;
	add.s32 	%r29943, %r29942, 1;
	shr.u32 	%r29944, %r29940, %r29943;
	xor.b32  	%r29945, %r29942, 31;
	shl.b32 	%r29946, %r29940, %r29945;
	or.b32  	%r29947, %r29944, %r29946;
	and.b32  	%r56500, %r29947, %r56498;
	bra.uni 	$L__BB0_3606;
$L__BB0_3605:
	add.s32 	%r29956, %r4391, 1;
	shr.u32 	%r29957, %r4384, %r29956;
	xor.b32  	%r29958, %r4391, 31;
	shl.b32 	%r29959, %r4384, %r29958;
	or.b32  	%r29960, %r29957, %r29959;
	xor.b32  	%r56500, %r29960, %r56498;
$L__BB0_3606:
	xor.b32  	%r4398, %r56500, %r4392;
	shr.u32 	%r29961, %r4398, 16;
	xor.b32  	%r29962, %r29961, %r4398;
	shr.u32 	%r29963, %r29962, 12;
	shr.u32 	%r29964, %r29962, 4;
	shr.u32 	%r29965, %r29962, 8;
	xor.b32  	%r29966, %r29964, %r29963;
	xor.b32  	%r29967, %r29966, %r29965;
	xor.b32  	%r29968, %r29967, %r29962;
	shr.u32 	%r29969, %r29968, 2;
	xor.b32  	%r29970, %r29969, %r29968;
	cvt.u16.u32 	%rs1032, %r29970;
	and.b16  	%rs1031, %rs1032, 3;
	setp.gt.s16 	%p1547, %rs1031, 1;
	@%p1547 bra 	$L__BB0_3609;
	setp.eq.s16 	%p1549, %rs1031, 0;
	@%p1549 bra 	$L__BB0_3612;
	not.b32 	%r29979, %r4384;
	shr.u32 	%r29980, %r4390, 16;
	and.b32  	%r29981, %r29980, 15;
	add.s32 	%r29982, %r29981, 2;
	shf.r.wrap.b32 	%r29983, %r29979, %r29979, %r29982;
	add.s32 	%r56501, %r29983, %r56499;
	bra.uni 	$L__BB0_3613;
$L__BB0_3609:
	setp.eq.s16 	%p1548, %rs1031, 2;
	@%p1548 bra 	$L__BB0_3611;
	and.b32  	%r29971, %r4390, 15;
	add.s32 	%r29972, %r29971, 2;
	shf.r.wrap.b32 	%r29973, %r4384, %r4384, %r29972;
	xor.b32  	%r56501, %r29973, %r56499;
	bra.uni 	$L__BB0_3613;
$L__BB0_3611:
	not.b32 	%r29974, %r4384;
	shr.u32 	%r29975, %r4390, 8;
	and.b32  	%r29976, %r29975, 15;
	add.s32 	%r29977, %r29976, 2;
	shf.r.wrap.b32 	%r29978, %r29974, %r29974, %r29977;
	and.b32  	%r56501, %r29978, %r56499;
	bra.uni 	$L__BB0_3613;
$L__BB0_3612:
	add.s32 	%r29984, %r4391, 2;
	shf.r.wrap.b32 	%r29985, %r4384, %r4384, %r29984;
	xor.b32  	%r56501, %r29985, %r56499;
$L__BB0_3613:
	add.s32 	%r29986, %r4398, %r56501;
	xor.b32  	%r4404, %r4384, %r29986;
	shr.u32 	%r29987, %r4384, 8;
	and.b32  	%r29988, %r29987, 31;
	mov.b32 	%r29989, 1;
	shl.b32 	%r29990, %r29989, %r29988;
	not.b32 	%r29991, %r29990;
	and.b32  	%r29992, %r4267, %r29991;
	or.b32  	%r29993, %r29990, %r4267;
	xor.b32  	%r29994, %r29990, %r4267;
	st.local.v4.u32 	[%rd2], {%r4267, %r29992, %r29993, %r29994};
	shl.b32 	%r29995, %r4384, 2;
	cvt.u64.u32 	%rd676, %r29995;
	and.b64  	%rd677, %rd676, 12;
	add.s64 	%rd678, %rd2, %rd677;
	ld.local.u32 	%r4405, [%rd678];
	shr.u32 	%r29996, %r4404, 4;
	xor.b32  	%r4406, %r29996, %r4404;
	shr.u32 	%r29997, %r4406, 24;
	and.b32  	%r4407, %r29997, 15;
	shf.r.wrap.b32 	%r29998, %r4404, %r4404, %r4407;
	xor.b32  	%r4408, %r29998, %r4392;
	shr.u32 	%r29999, %r4408, 16;
	xor.b32  	%r30000, %r29999, %r4408;
	shr.u32 	%r30001, %r30000, 12;
	shr.u32 	%r30002, %r30000, 4;
	shr.u32 	%r30003, %r30000, 8;
	xor.b32  	%r30004, %r30002, %r30001;
	xor.b32  	%r30005, %r30004, %r30003;
	xor.b32  	%r30006, %r30005, %r30000;
	shr.u32 	%r30007, %r30006, 2;
	xor.b32  	%r30008, %r30007, %r30006;
	cvt.u16.u32 	%rs1034, %r30008;
	and.b16  	%rs1033, %rs1034, 3;
	setp.gt.s16 	%p1550, %rs1033, 1;
	@%p1550 bra 	$L__BB0_3616;
	setp.eq.s16 	%p1552, %rs1033, 0;
	@%p1552 bra 	$L__BB0_3619;
	not.b32 	%r30023, %r4404;
	shr.u32 	%r30024, %r4406, 16;
	and.b32  	%r30025, %r30024, 15;
	add.s32 	%r30026, %r30025, 1;
	shr.u32 	%r30027, %r30023, %r30026;
	xor.b32  	%r30028, %r30025, 31;
	shl.b32 	%r30029, %r30023, %r30028;
	or.b32  	%r30030, %r30027, %r30029;
	add.s32 	%r56502, %r30030, %r56500;
	bra.uni 	$L__BB0_3620;
$L__BB0_3616:
	setp.eq.s16 	%p1551, %rs1033, 2;
	@%p1551 bra 	$L__BB0_3618;
	and.b32  	%r30009, %r4406, 15;
	add.s32 	%r30010, %r30009, 1;
	shr.u32 	%r30011, %r4404, %r30010;
	xor.b32  	%r30012, %r30009, 31;
	shl.b32 	%r30013, %r4404, %r30012;
	or.b32  	%r30014, %r30011, %r30013;
	xor.b32  	%r56502, %r30014, %r56500;
	bra.uni 	$L__BB0_3620;
$L__BB0_3618:
	not.b32 	%r30015, %r4404;
	shr.u32 	%r30016, %r4406, 8;
	and.b32  	%r30017, %r30016, 15;
	add.s32 	%r30018, %r30017, 1;
	shr.u32 	%r30019, %r30015, %r30018;
	xor.b32  	%r30020, %r30017, 31;
	shl.b32 	%r30021, %r30015, %r30020;
	or.b32  	%r30022, %r30019, %r30021;
	and.b32  	%r56502, %r30022, %r56500;
	bra.uni 	$L__BB0_3620;
$L__BB0_3619:
	add.s32 	%r30031, %r4407, 1;
	shr.u32 	%r30032, %r4404, %r30031;
	xor.b32  	%r30033, %r4407, 31;
	shl.b32 	%r30034, %r4404, %r30033;
	or.b32  	%r30035, %r30032, %r30034;
	xor.b32  	%r56502, %r30035, %r56500;
$L__BB0_3620:
	xor.b32  	%r4414, %r56502, %r4408;
	shr.u32 	%r30036, %r4414, 16;
	xor.b32  	%r30037, %r30036, %r4414;
	shr.u32 	%r30038, %r30037, 12;
	shr.u32 	%r30039, %r30037, 4;
	shr.u32 	%r30040, %r30037, 8;
	xor.b32  	%r30041, %r30039, %r30038;
	xor.b32  	%r30042, %r30041, %r30040;
	xor.b32  	%r30043, %r30042, %r30037;
	shr.u32 	%r30044, %r30043, 2;
	xor.b32  	%r30045, %r30044, %r30043;
	cvt.u16.u32 	%rs1036, %r30045;
	and.b16  	%rs1035, %rs1036, 3;
	setp.gt.s16 	%p1553, %rs1035, 1;
	@%p1553 bra 	$L__BB0_3623;
	setp.eq.s16 	%p1555, %rs1035, 0;
	@%p1555 bra 	$L__BB0_3626;
	not.b32 	%r30054, %r4404;
	shr.u32 	%r30055, %r4406, 16;
	and.b32  	%r30056, %r30055, 15;
	add.s32 	%r30057, %r30056, 2;
	shf.r.wrap.b32 	%r30058, %r30054, %r30054, %r30057;
	add.s32 	%r56503, %r30058, %r56501;
	bra.uni 	$L__BB0_3627;
$L__BB0_3623:
	setp.eq.s16 	%p1554, %rs1035, 2;
	@%p1554 bra 	$L__BB0_3625;
	and.b32  	%r30046, %r4406, 15;
	add.s32 	%r30047, %r30046, 2;
	shf.r.wrap.b32 	%r30048, %r4404, %r4404, %r30047;
	xor.b32  	%r56503, %r30048, %r56501;
	bra.uni 	$L__BB0_3627;
$L__BB0_3625:
	not.b32 	%r30049, %r4404;
	shr.u32 	%r30050, %r4406, 8;
	and.b32  	%r30051, %r30050, 15;
	add.s32 	%r30052, %r30051, 2;
	shf.r.wrap.b32 	%r30053, %r30049, %r30049, %r30052;
	and.b32  	%r56503, %r30053, %r56501;
	bra.uni 	$L__BB0_3627;
$L__BB0_3626:
	add.s32 	%r30059, %r4407, 2;
	shf.r.wrap.b32 	%r30060, %r4404, %r4404, %r30059;
	xor.b32  	%r56503, %r30060, %r56501;
$L__BB0_3627:
	add.s32 	%r30061, %r4414, %r56503;
	shr.u32 	%r30062, %r4404, 8;
	and.b32  	%r30063, %r30062, 31;
	mov.b32 	%r30064, 1;
	shl.b32 	%r30065, %r30064, %r30063;
	not.b32 	%r30066, %r30065;
	and.b32  	%r30067, %r4337, %r30066;
	or.b32  	%r30068, %r30065, %r4337;
	xor.b32  	%r30069, %r30065, %r4337;
	st.local.v4.u32 	[%rd1], {%r4337, %r30067, %r30068, %r30069};
	shl.b32 	%r30070, %r4404, 2;
	cvt.u64.u32 	%rd679, %r30070;
	and.b64  	%rd680, %rd679, 12;
	add.s64 	%rd681, %rd1, %rd680;
	ld.local.u32 	%r30071, [%rd681];
	add.s32 	%r30072, %r4389, %r4337;
	shf.l.wrap.b32 	%r30073, %r4405, %r4405, 10;
	shf.l.wrap.b32 	%r30074, %r4405, %r4405, 19;
	shf.l.wrap.b32 	%r30075, %r4405, %r4405, 30;
	xor.b32  	%r30076, %r30075, %r30074;
	xor.b32  	%r30077, %r30076, %r30073;
	add.s32 	%r4420, %r30072, %r30077;
	add.s32 	%r4421, %r3808, %r30071;
	add.s32 	%r30078, %r3962, %r3961;
	xor.b32  	%r30079, %r30061, %r30078;
	xor.b32  	%r4422, %r30079, %r4404;
	shr.u32 	%r30080, %r4422, 4;
	xor.b32  	%r4423, %r30080, %r4422;
	shr.u32 	%r30081, %r4423, 24;
	and.b32  	%r4424, %r30081, 15;
	shf.r.wrap.b32 	%r30082, %r4422, %r4422, %r4424;
	xor.b32  	%r4425, %r30082, %r4408;
	shr.u32 	%r30083, %r4425, 16;
	xor.b32  	%r30084, %r30083, %r4425;
	shr.u32 	%r30085, %r30084, 12;
	shr.u32 	%r30086, %r30084, 4;
	shr.u32 	%r30087, %r30084, 8;
	xor.b32  	%r30088, %r30086, %r30085;
	xor.b32  	%r30089, %r30088, %r30087;
	xor.b32  	%r30090, %r30089, %r30084;
	shr.u32 	%r30091, %r30090, 2;
	xor.b32  	%r30092, %r30091, %r30090;
	cvt.u16.u32 	%rs1038, %r30092;
	and.b16  	%rs1037, %rs1038, 3;
	setp.gt.s16 	%p1556, %rs1037, 1;
	@%p1556 bra 	$L__BB0_3630;
	setp.eq.s16 	%p1558, %rs1037, 0;
	@%p1558 bra 	$L__BB0_3633;
	not.b32 	%r30107, %r4422;
	shr.u32 	%r30108, %r4423, 16;
	and.b32  	%r30109, %r30108, 15;
	add.s32 	%r30110, %r30109, 1;
	shr.u32 	%r30111, %r30107, %r30110;
	xor.b32  	%r30112, %r30109, 31;
	shl.b32 	%r30113, %r30107, %r30112;
	or.b32  	%r30114, %r30111, %r30113;
	add.s32 	%r56504, %r30114, %r56502;
	bra.uni 	$L__BB0_3634;
$L__BB0_3630:
	setp.eq.s16 	%p1557, %rs1037, 2;
	@%p1557 bra 	$L__BB0_3632;
	and.b32  	%r30093, %r4423, 15;
	add.s32 	%r30094, %r30093, 1;
	shr.u32 	%r30095, %r4422, %r30094;
	xor.b32  	%r30096, %r30093, 31;
	shl.b32 	%r30097, %r4422, %r30096;
	or.b32  	%r30098, %r30095, %r30097;
	xor.b32  	%r56504, %r30098, %r56502;
	bra.uni 	$L__BB0_3634;
$L__BB0_3632:
	not.b32 	%r30099, %r4422;
	shr.u32 	%r30100, %r4423, 8;
	and.b32  	%r30101, %r30100, 15;
	add.s32 	%r30102, %r30101, 1;
	shr.u32 	%r30103, %r30099, %r30102;
	xor.b32  	%r30104, %r30101, 31;
	shl.b32 	%r30105, %r30099, %r30104;
	or.b32  	%r30106, %r30103, %r30105;
	and.b32  	%r56504, %r30106, %r56502;
	bra.uni 	$L__BB0_3634;
$L__BB0_3633:
	add.s32 	%r30115, %r4424, 1;
	shr.u32 	%r30116, %r4422, %r30115;
	xor.b32  	%r30117, %r4424, 31;
	shl.b32 	%r30118, %r4422, %r30117;
	or.b32  	%r30119, %r30116, %r30118;
	xor.b32  	%r56504, %r30119, %r56502;
$L__BB0_3634:
	xor.b32  	%r4431, %r56504, %r4425;
	shr.u32 	%r30120, %r4431, 16;
	xor.b32  	%r30121, %r30120, %r4431;
	shr.u32 	%r30122, %r30121, 12;
	shr.u32 	%r30123, %r30121, 4;
	shr.u32 	%r30124, %r30121, 8;
	xor.b32  	%r30125, %r30123, %r30122;
	xor.b32  	%r30126, %r30125, %r30124;
	xor.b32  	%r30127, %r30126, %r30121;
	shr.u32 	%r30128, %r30127, 2;
	xor.b32  	%r30129, %r30128, %r30127;
	cvt.u16.u32 	%rs1040, %r30129;
	and.b16  	%rs1039, %rs1040, 3;
	setp.gt.s16 	%p1559, %rs1039, 1;
	@%p1559 bra 	$L__BB0_3637;
	setp.eq.s16 	%p1561, %rs1039, 0;
	@%p1561 bra 	$L__BB0_3640;
	not.b32 	%r30138, %r4422;
	shr.u32 	%r30139, %r4423, 16;
	and.b32  	%r30140, %r30139, 15;
	add.s32 	%r30141, %r30140, 2;
	shf.r.wrap.b32 	%r30142, %r30138, %r30138, %r30141;
	add.s32 	%r56505, %r30142, %r56503;
	bra.uni 	$L__BB0_3641;
$L__BB0_3637:
	setp.eq.s16 	%p1560, %rs1039, 2;
	@%p1560 bra 	$L__BB0_3639;
	and.b32  	%r30130, %r4423, 15;
	add.s32 	%r30131, %r30130, 2;
	shf.r.wrap.b32 	%r30132, %r4422, %r4422, %r30131;
	xor.b32  	%r56505, %r30132, %r56503;
	bra.uni 	$L__BB0_3641;
$L__BB0_3639:
	not.b32 	%r30133, %r4422;
	shr.u32 	%r30134, %r4423, 8;
	and.b32  	%r30135, %r30134, 15;
	add.s32 	%r30136, %r30135, 2;
	shf.r.wrap.b32 	%r30137, %r30133, %r30133, %r30136;
	and.b32  	%r56505, %r30137, %r56503;
	bra.uni 	$L__BB0_3641;
$L__BB0_3640:
	add.s32 	%r30143, %r4424, 2;
	shf.r.wrap.b32 	%r30144, %r4422, %r4422, %r30143;
	xor.b32  	%r56505, %r30144, %r56503;
$L__BB0_3641:
	add.s32 	%r30145, %r4431, %r56505;
	xor.b32  	%r4437, %r4422, %r30145;
	ld.const.u32 	%r4438, [hefty_gpu_constantTable+108];
	shr.u32 	%r30146, %r4437, 4;
	xor.b32  	%r4439, %r30146, %r4437;
	shr.u32 	%r30147, %r4439, 24;
	and.b32  	%r4440, %r30147, 15;
	shf.r.wrap.b32 	%r30148, %r4437, %r4437, %r4440;
	xor.b32  	%r4441, %r30148, %r4425;
	shr.u32 	%r30149, %r4441, 16;
	xor.b32  	%r30150, %r30149, %r4441;
	shr.u32 	%r30151, %r30150, 12;
	shr.u32 	%r30152, %r30150, 4;
	shr.u32 	%r30153, %r30150, 8;
	xor.b32  	%r30154, %r30152, %r30151;
	xor.b32  	%r30155, %r30154, %r30153;
	xor.b32  	%r30156, %r30155, %r30150;
	shr.u32 	%r30157, %r30156, 2;
	xor.b32  	%r30158, %r30157, %r30156;
	cvt.u16.u32 	%rs1042, %r30158;
	and.b16  	%rs1041, %rs1042, 3;
	setp.gt.s16 	%p1562, %rs1041, 1;
	@%p1562 bra 	$L__BB0_3644;
	setp.eq.s16 	%p1564, %rs1041, 0;
	@%p1564 bra 	$L__BB0_3647;
	not.b32 	%r30173, %r4437;
	shr.u32 	%r30174, %r4439, 16;
	and.b32  	%r30175, %r30174, 15;
	add.s32 	%r30176, %r30175, 1;
	shr.u32 	%r30177, %r30173, %r30176;
	xor.b32  	%r30178, %r30175, 31;
	shl.b32 	%r30179, %r30173, %r30178;
	or.b32  	%r30180, %r30177, %r30179;
	add.s32 	%r56506, %r30180, %r56504;
	bra.uni 	$L__BB0_3648;
$L__BB0_3644:
	setp.eq.s16 	%p1563, %rs1041, 2;
	@%p1563 bra 	$L__BB0_3646;
	and.b32  	%r30159, %r4439, 15;
	add.s32 	%r30160, %r30159, 1;
	shr.u32 	%r30161, %r4437, %r30160;
	xor.b32  	%r30162, %r30159, 31;
	shl.b32 	%r30163, %r4437, %r30162;
	or.b32  	%r30164, %r30161, %r30163;
	xor.b32  	%r56506, %r30164, %r56504;
	bra.uni 	$L__BB0_3648;
$L__BB0_3646:
	not.b32 	%r30165, %r4437;
	shr.u32 	%r30166, %r4439, 8;
	and.b32  	%r30167, %r30166, 15;
	add.s32 	%r30168, %r30167, 1;
	shr.u32 	%r30169, %r30165, %r30168;
	xor.b32  	%r30170, %r30167, 31;
	shl.b32 	%r30171, %r30165, %r30170;
	or.b32  	%r30172, %r30169, %r30171;
	and.b32  	%r56506, %r30172, %r56504;
	bra.uni 	$L__BB0_3648;
$L__BB0_3647:
	add.s32 	%r30181, %r4440, 1;
	shr.u32 	%r30182, %r4437, %r30181;
	xor.b32  	%r30183, %r4440, 31;
	shl.b32 	%r30184, %r4437, %r30183;
	or.b32  	%r30185, %r30182, %r30184;
	xor.b32  	%r56506, %r30185, %r56504;
$L__BB0_3648:
	xor.b32  	%r4447, %r56506, %r4441;
	shr.u32 	%r30186, %r4447, 16;
	xor.b32  	%r30187, %r30186, %r4447;
	shr.u32 	%r30188, %r30187, 12;
	shr.u32 	%r30189, %r30187, 4;
	shr.u32 	%r30190, %r30187, 8;
	xor.b32  	%r30191, %r30189, %r30188;
	xor.b32  	%r30192, %r30191, %r30190;
	xor.b32  	%r30193, %r30192, %r30187;
	shr.u32 	%r30194, %r30193, 2;
	xor.b32  	%r30195, %r30194, %r30193;
	cvt.u16.u32 	%rs1044, %r30195;
	and.b16  	%rs1043, %rs1044, 3;
	setp.gt.s16 	%p1565, %rs1043, 1;
	@%p1565 bra 	$L__BB0_3651;
	setp.eq.s16 	%p1567, %rs1043, 0;
	@%p1567 bra 	$L__BB0_3654;
	not.b32 	%r30204, %r4437;
	shr.u32 	%r30205, %r4439, 16;
	and.b32  	%r30206, %r30205, 15;
	add.s32 	%r30207, %r30206, 2;
	shf.r.wrap.b32 	%r30208, %r30204, %r30204, %r30207;
	add.s32 	%r56507, %r30208, %r56505;
	bra.uni 	$L__BB0_3655;
$L__BB0_3651:
	setp.eq.s16 	%p1566, %rs1043, 2;
	@%p1566 bra 	$L__BB0_3653;
	and.b32  	%r30196, %r4439, 15;
	add.s32 	%r30197, %r30196, 2;
	shf.r.wrap.b32 	%r30198, %r4437, %r4437, %r30197;
	xor.b32  	%r56507, %r30198, %r56505;
	bra.uni 	$L__BB0_3655;
$L__BB0_3653:
	not.b32 	%r30199, %r4437;
	shr.u32 	%r30200, %r4439, 8;
	and.b32  	%r30201, %r30200, 15;
	add.s32 	%r30202, %r30201, 2;
	shf.r.wrap.b32 	%r30203, %r30199, %r30199, %r30202;
	and.b32  	%r56507, %r30203, %r56505;
	bra.uni 	$L__BB0_3655;
$L__BB0_3654:
	add.s32 	%r30209, %r4440, 2;
	shf.r.wrap.b32 	%r30210, %r4437, %r4437, %r30209;
	xor.b32  	%r56507, %r30210, %r56505;
$L__BB0_3655:
	add.s32 	%r30211, %r4447, %r56507;
	xor.b32  	%r4453, %r4437, %r30211;
	shr.u32 	%r30212, %r4437, 8;
	and.b32  	%r30213, %r30212, 31;
	mov.b32 	%r30214, 1;
	shl.b32 	%r30215, %r30214, %r30213;
	not.b32 	%r30216, %r30215;
	and.b32  	%r30217, %r4115, %r30216;
	or.b32  	%r30218, %r30215, %r4115;
	xor.b32  	%r30219, %r30215, %r4115;
	st.local.v4.u32 	[%rd8], {%r4115, %r30217, %r30218, %r30219};
	shl.b32 	%r30220, %r4437, 2;
	cvt.u64.u32 	%rd682, %r30220;
	and.b64  	%rd683, %rd682, 12;
	add.s64 	%rd684, %rd8, %rd683;
	ld.local.u32 	%r4454, [%rd684];
	shr.u32 	%r30221, %r4453, 4;
	xor.b32  	%r4455, %r30221, %r4453;
	shr.u32 	%r30222, %r4455, 24;
	and.b32  	%r4456, %r30222, 15;
	shf.r.wrap.b32 	%r30223, %r4453, %r4453, %r4456;
	xor.b32  	%r4457, %r30223, %r4441;
	shr.u32 	%r30224, %r4457, 16;
	xor.b32  	%r30225, %r30224, %r4457;
	shr.u32 	%r30226, %r30225, 12;
	shr.u32 	%r30227, %r30225, 4;
	shr.u32 	%r30228, %r30225, 8;
	xor.b32  	%r30229, %r30227, %r30226;
	xor.b32  	%r30230, %r30229, %r30228;
	xor.b32  	%r30231, %r30230, %r30225;
	shr.u32 	%r30232, %r30231, 2;
	xor.b32  	%r30233, %r30232, %r30231;
	cvt.u16.u32 	%rs1046, %r30233;
	and.b16  	%rs1045, %rs1046, 3;
	setp.gt.s16 	%p1568, %rs1045, 1;
	@%p1568 bra 	$L__BB0_3658;
	setp.eq.s16 	%p1570, %rs1045, 0;
	@%p1570 bra 	$L__BB0_3661;
	not.b32 	%r30248, %r4453;
	shr.u32 	%r30249, %r4455, 16;
	and.b32  	%r30250, %r30249, 15;
	add.s32 	%r30251, %r30250, 1;
	shr.u32 	%r30252, %r30248, %r30251;
	xor.b32  	%r30253, %r30250, 31;
	shl.b32 	%r30254, %r30248, %r30253;
	or.b32  	%r30255, %r30252, %r30254;
	add.s32 	%r56508, %r30255, %r56506;
	bra.uni 	$L__BB0_3662;
$L__BB0_3658:
	setp.eq.s16 	%p1569, %rs1045, 2;
	@%p1569 bra 	$L__BB0_3660;
	and.b32  	%r30234, %r4455, 15;
	add.s32 	%r30235, %r30234, 1;
	shr.u32 	%r30236, %r4453, %r30235;
	xor.b32  	%r30237, %r30234, 31;
	shl.b32 	%r30238, %r4453, %r30237;
	or.b32  	%r30239, %r30236, %r30238;
	xor.b32  	%r56508, %r30239, %r56506;
	bra.uni 	$L__BB0_3662;
$L__BB0_3660:
	not.b32 	%r30240, %r4453;
	shr.u32 	%r30241, %r4455, 8;
	and.b32  	%r30242, %r30241, 15;
	add.s32 	%r30243, %r30242, 1;
	shr.u32 	%r30244, %r30240, %r30243;
	xor.b32  	%r30245, %r30242, 31;
	shl.b32 	%r30246, %r30240, %r30245;
	or.b32  	%r30247, %r30244, %r30246;
	and.b32  	%r56508, %r30247, %r56506;
	bra.uni 	$L__BB0_3662;
$L__BB0_3661:
	add.s32 	%r30256, %r4456, 1;
	shr.u32 	%r30257, %r4453, %r30256;
	xor.b32  	%r30258, %r4456, 31;
	shl.b32 	%r30259, %r4453, %r30258;
	or.b32  	%r30260, %r30257, %r30259;
	xor.b32  	%r56508, %r30260, %r56506;
$L__BB0_3662:
	xor.b32  	%r4463, %r56508, %r4457;
	shr.u32 	%r30261, %r4463, 16;
	xor.b32  	%r30262, %r30261, %r4463;
	shr.u32 	%r30263, %r30262, 12;
	shr.u32 	%r30264, %r30262, 4;
	shr.u32 	%r30265, %r30262, 8;
	xor.b32  	%r30266, %r30264, %r30263;
	xor.b32  	%r30267, %r30266, %r30265;
	xor.b32  	%r30268, %r30267, %r30262;
	shr.u32 	%r30269, %r30268, 2;
	xor.b32  	%r30270, %r30269, %r30268;
	cvt.u16.u32 	%rs1048, %r30270;
	and.b16  	%rs1047, %rs1048, 3;
	setp.gt.s16 	%p1571, %rs1047, 1;
	@%p1571 bra 	$L__BB0_3665;
	setp.eq.s16 	%p1573, %rs1047, 0;
	@%p1573 bra 	$L__BB0_3668;
	not.b32 	%r30279, %r4453;
	shr.u32 	%r30280, %r4455, 16;
	and.b32  	%r30281, %r30280, 15;
	add.s32 	%r30282, %r30281, 2;
	shf.r.wrap.b32 	%r30283, %r30279, %r30279, %r30282;
	add.s32 	%r56509, %r30283, %r56507;
	bra.uni 	$L__BB0_3669;
$L__BB0_3665:
	setp.eq.s16 	%p1572, %rs1047, 2;
	@%p1572 bra 	$L__BB0_3667;
	and.b32  	%r30271, %r4455, 15;
	add.s32 	%r30272, %r30271, 2;
	shf.r.wrap.b32 	%r30273, %r4453, %r4453, %r30272;
	xor.b32  	%r56509, %r30273, %r56507;
	bra.uni 	$L__BB0_3669;
$L__BB0_3667:
	not.b32 	%r30274, %r4453;
	shr.u32 	%r30275, %r4455, 8;
	and.b32  	%r30276, %r30275, 15;
	add.s32 	%r30277, %r30276, 2;
	shf.r.wrap.b32 	%r30278, %r30274, %r30274, %r30277;
	and.b32  	%r56509, %r30278, %r56507;
	bra.uni 	$L__BB0_3669;
$L__BB0_3668:
	add.s32 	%r30284, %r4456, 2;
	shf.r.wrap.b32 	%r30285, %r4453, %r4453, %r30284;
	xor.b32  	%r56509, %r30285, %r56507;
$L__BB0_3669:
	add.s32 	%r30286, %r4463, %r56509;
	xor.b32  	%r4469, %r4453, %r30286;
	shr.u32 	%r30287, %r4453, 8;
	and.b32  	%r30288, %r30287, 31;
	mov.b32 	%r30289, 1;
	shl.b32 	%r30290, %r30289, %r30288;
	not.b32 	%r30291, %r30290;
	and.b32  	%r30292, %r4268, %r30291;
	or.b32  	%r30293, %r30290, %r4268;
	xor.b32  	%r30294, %r30290, %r4268;
	st.local.v4.u32 	[%rd7], {%r4268, %r30292, %r30293, %r30294};
	shl.b32 	%r30295, %r4453, 2;
	cvt.u64.u32 	%rd685, %r30295;
	and.b64  	%rd686, %rd685, 12;
	add.s64 	%rd687, %rd7, %rd686;
	ld.local.u32 	%r30296, [%rd687];
	xor.b32  	%r30297, %r30296, %r4454;
	and.b32  	%r30298, %r4421, %r30297;
	xor.b32  	%r4470, %r30298, %r4454;
	shr.u32 	%r30299, %r4469, 4;
	xor.b32  	%r4471, %r30299, %r4469;
	shr.u32 	%r30300, %r4471, 24;
	and.b32  	%r4472, %r30300, 15;
	shf.r.wrap.b32 	%r30301, %r4469, %r4469, %r4472;
	xor.b32  	%r4473, %r30301, %r4457;
	shr.u32 	%r30302, %r4473, 16;
	xor.b32  	%r30303, %r30302, %r4473;
	shr.u32 	%r30304, %r30303, 12;
	shr.u32 	%r30305, %r30303, 4;
	shr.u32 	%r30306, %r30303, 8;
	xor.b32  	%r30307, %r30305, %r30304;
	xor.b32  	%r30308, %r30307, %r30306;
	xor.b32  	%r30309, %r30308, %r30303;
	shr.u32 	%r30310, %r30309, 2;
	xor.b32  	%r30311, %r30310, %r30309;
	cvt.u16.u32 	%rs1050, %r30311;
	and.b16  	%rs1049, %rs1050, 3;
	setp.gt.s16 	%p1574, %rs1049, 1;
	@%p1574 bra 	$L__BB0_3672;
	setp.eq.s16 	%p1576, %rs1049, 0;
	@%p1576 bra 	$L__BB0_3675;
	not.b32 	%r30326, %r4469;
	shr.u32 	%r30327, %r4471, 16;
	and.b32  	%r30328, %r30327, 15;
	add.s32 	%r30329, %r30328, 1;
	shr.u32 	%r30330, %r30326, %r30329;
	xor.b32  	%r30331, %r30328, 31;
	shl.b32 	%r30332, %r30326, %r30331;
	or.b32  	%r30333, %r30330, %r30332;
	add.s32 	%r56510, %r30333, %r56508;
	bra.uni 	$L__BB0_3676;
$L__BB0_3672:
	setp.eq.s16 	%p1575, %rs1049, 2;
	@%p1575 bra 	$L__BB0_3674;
	and.b32  	%r30312, %r4471, 15;
	add.s32 	%r30313, %r30312, 1;
	shr.u32 	%r30314, %r4469, %r30313;
	xor.b32  	%r30315, %r30312, 31;
	shl.b32 	%r30316, %r4469, %r30315;
	or.b32  	%r30317, %r30314, %r30316;
	xor.b32  	%r56510, %r30317, %r56508;
	bra.uni 	$L__BB0_3676;
$L__BB0_3674:
	not.b32 	%r30318, %r4469;
	shr.u32 	%r30319, %r4471, 8;
	and.b32  	%r30320, %r30319, 15;
	add.s32 	%r30321, %r30320, 1;
	shr.u32 	%r30322, %r30318, %r30321;
	xor.b32  	%r30323, %r30320, 31;
	shl.b32 	%r30324, %r30318, %r30323;
	or.b32  	%r30325, %r30322, %r30324;
	and.b32  	%r56510, %r30325, %r56508;
	bra.uni 	$L__BB0_3676;
$L__BB0_3675:
	add.s32 	%r30334, %r4472, 1;
	shr.u32 	%r30335, %r4469, %r30334;
	xor.b32  	%r30336, %r4472, 31;
	shl.b32 	%r30337, %r4469, %r30336;
	or.b32  	%r30338, %r30335, %r30337;
	xor.b32  	%r56510, %r30338, %r56508;
$L__BB0_3676:
	xor.b32  	%r4479, %r56510, %r4473;
	shr.u32 	%r30339, %r4479, 16;
	xor.b32  	%r30340, %r30339, %r4479;
	shr.u32 	%r30341, %r30340, 12;
	shr.u32 	%r30342, %r30340, 4;
	shr.u32 	%r30343, %r30340, 8;
	xor.b32  	%r30344, %r30342, %r30341;
	xor.b32  	%r30345, %r30344, %r30343;
	xor.b32  	%r30346, %r30345, %r30340;
	shr.u32 	%r30347, %r30346, 2;
	xor.b32  	%r30348, %r30347, %r30346;
	cvt.u16.u32 	%rs1052, %r30348;
	and.b16  	%rs1051, %rs1052, 3;
	setp.gt.s16 	%p1577, %rs1051, 1;
	@%p1577 bra 	$L__BB0_3679;
	setp.eq.s16 	%p1579, %rs1051, 0;
	@%p1579 bra 	$L__BB0_3682;
	not.b32 	%r30357, %r4469;
	shr.u32 	%r30358, %r4471, 16;
	and.b32  	%r30359, %r30358, 15;
	add.s32 	%r30360, %r30359, 2;
	shf.r.wrap.b32 	%r30361, %r30357, %r30357, %r30360;
	add.s32 	%r56511, %r30361, %r56509;
	bra.uni 	$L__BB0_3683;
$L__BB0_3679:
	setp.eq.s16 	%p1578, %rs1051, 2;
	@%p1578 bra 	$L__BB0_3681;
	and.b32  	%r30349, %r4471, 15;
	add.s32 	%r30350, %r30349, 2;
	shf.r.wrap.b32 	%r30351, %r4469, %r4469, %r30350;
	xor.b32  	%r56511, %r30351, %r56509;
	bra.uni 	$L__BB0_3683;
$L__BB0_3681:
	not.b32 	%r30352, %r4469;
	shr.u32 	%r30353, %r4471, 8;
	and.b32  	%r30354, %r30353, 15;
	add.s32 	%r30355, %r30354, 2;
	shf.r.wrap.b32 	%r30356, %r30352, %r30352, %r30355;
	and.b32  	%r56511, %r30356, %r56509;
	bra.uni 	$L__BB0_3683;
$L__BB0_3682:
	add.s32 	%r30362, %r4472, 2;
	shf.r.wrap.b32 	%r30363, %r4469, %r4469, %r30362;
	xor.b32  	%r56511, %r30363, %r56509;
$L__BB0_3683:
	add.s32 	%r30364, %r4479, %r56511;
	xor.b32  	%r4485, %r4469, %r30364;
	shr.u32 	%r30365, %r4469, 8;
	and.b32  	%r30366, %r30365, 31;
	mov.b32 	%r30367, 1;
	shl.b32 	%r30368, %r30367, %r30366;
	not.b32 	%r30369, %r30368;
	and.b32  	%r30370, %r4421, %r30369;
	or.b32  	%r30371, %r30368, %r4421;
	xor.b32  	%r30372, %r30368, %r4421;
	st.local.v4.u32 	[%rd6], {%r4421, %r30370, %r30371, %r30372};
	shl.b32 	%r30373, %r4469, 2;
	cvt.u64.u32 	%rd688, %r30373;
	and.b64  	%rd689, %rd688, 12;
	add.s64 	%rd690, %rd6, %rd689;
	ld.local.u32 	%r30374, [%rd690];
	shf.l.wrap.b32 	%r30375, %r30374, %r30374, 26;
	shf.l.wrap.b32 	%r30376, %r30374, %r30374, 21;
	xor.b32  	%r30377, %r30375, %r30376;
	shf.l.wrap.b32 	%r30378, %r30374, %r30374, 7;
	xor.b32  	%r30379, %r30377, %r30378;
	add.s32 	%r30380, %r4438, %r2734;
	add.s32 	%r30381, %r30380, %r3962;
	add.s32 	%r30382, %r30381, %r4470;
	add.s32 	%r4490, %r30382, %r30379;
	shr.u32 	%r30383, %r4485, 4;
	xor.b32  	%r4491, %r30383, %r4485;
	shr.u32 	%r30384, %r4491, 24;
	and.b32  	%r4492, %r30384, 15;
	shf.r.wrap.b32 	%r30385, %r4485, %r4485, %r4492;
	xor.b32  	%r4493, %r30385, %r4473;
	shr.u32 	%r30386, %r4493, 16;
	xor.b32  	%r30387, %r30386, %r4493;
	shr.u32 	%r30388, %r30387, 12;
	shr.u32 	%r30389, %r30387, 4;
	shr.u32 	%r30390, %r30387, 8;
	xor.b32  	%r30391, %r30389, %r30388;
	xor.b32  	%r30392, %r30391, %r30390;
	xor.b32  	%r30393, %r30392, %r30387;
	shr.u32 	%r30394, %r30393, 2;
	xor.b32  	%r30395, %r30394, %r30393;
	cvt.u16.u32 	%rs1054, %r30395;
	and.b16  	%rs1053, %rs1054, 3;
	setp.gt.s16 	%p1580, %rs1053, 1;
	@%p1580 bra 	$L__BB0_3686;
	setp.eq.s16 	%p1582, %rs1053, 0;
	@%p1582 bra 	$L__BB0_3689;
	not.b32 	%r30410, %r4485;
	shr.u32 	%r30411, %r4491, 16;
	and.b32  	%r30412, %r30411, 15;
	add.s32 	%r30413, %r30412, 1;
	shr.u32 	%r30414, %r30410, %r30413;
	xor.b32  	%r30415, %r30412, 31;
	shl.b32 	%r30416, %r30410, %r30415;
	or.b32  	%r30417, %r30414, %r30416;
	add.s32 	%r56512, %r30417, %r56510;
	bra.uni 	$L__BB0_3690;
$L__BB0_3686:
	setp.eq.s16 	%p1581, %rs1053, 2;
	@%p1581 bra 	$L__BB0_3688;
	and.b32  	%r30396, %r4491, 15;
	add.s32 	%r30397, %r30396, 1;
	shr.u32 	%r30398, %r4485, %r30397;
	xor.b32  	%r30399, %r30396, 31;
	shl.b32 	%r30400, %r4485, %r30399;
	or.b32  	%r30401, %r30398, %r30400;
	xor.b32  	%r56512, %r30401, %r56510;
	bra.uni 	$L__BB0_3690;
$L__BB0_3688:
	not.b32 	%r30402, %r4485;
	shr.u32 	%r30403, %r4491, 8;
	and.b32  	%r30404, %r30403, 15;
	add.s32 	%r30405, %r30404, 1;
	shr.u32 	%r30406, %r30402, %r30405;
	xor.b32  	%r30407, %r30404, 31;
	shl.b32 	%r30408, %r30402, %r30407;
	or.b32  	%r30409, %r30406, %r30408;
	and.b32  	%r56512, %r30409, %r56510;
	bra.uni 	$L__BB0_3690;
$L__BB0_3689:
	add.s32 	%r30418, %r4492, 1;
	shr.u32 	%r30419, %r4485, %r30418;
	xor.b32  	%r30420, %r4492, 31;
	shl.b32 	%r30421, %r4485, %r30420;
	or.b32  	%r30422, %r30419, %r30421;
	xor.b32  	%r56512, %r30422, %r56510;
$L__BB0_3690:
	xor.b32  	%r4499, %r56512, %r4493;
	shr.u32 	%r30423, %r4499, 16;
	xor.b32  	%r30424, %r30423, %r4499;
	shr.u32 	%r30425, %r30424, 12;
	shr.u32 	%r30426, %r30424, 4;
	shr.u32 	%r30427, %r30424, 8;
	xor.b32  	%r30428, %r30426, %r30425;
	xor.b32  	%r30429, %r30428, %r30427;
	xor.b32  	%r30430, %r30429, %r30424;
	shr.u32 	%r30431, %r30430, 2;
	xor.b32  	%r30432, %r30431, %r30430;
	cvt.u16.u32 	%rs1056, %r30432;
	and.b16  	%rs1055, %rs1056, 3;
	setp.gt.s16 	%p1583, %rs1055, 1;
	@%p1583 bra 	$L__BB0_3693;
	setp.eq.s16 	%p1585, %rs1055, 0;
	@%p1585 bra 	$L__BB0_3696;
	not.b32 	%r30441, %r4485;
	shr.u32 	%r30442, %r4491, 16;
	and.b32  	%r30443, %r30442, 15;
	add.s32 	%r30444, %r30443, 2;
	shf.r.wrap.b32 	%r30445, %r30441, %r30441, %r30444;
	add.s32 	%r56513, %r30445, %r56511;
	bra.uni 	$L__BB0_3697;
$L__BB0_3693:
	setp.eq.s16 	%p1584, %rs1055, 2;
	@%p1584 bra 	$L__BB0_3695;
	and.b32  	%r30433, %r4491, 15;
	add.s32 	%r30434, %r30433, 2;
	shf.r.wrap.b32 	%r30435, %r4485, %r4485, %r30434;
	xor.b32  	%r56513, %r30435, %r56511;
	bra.uni 	$L__BB0_3697;
$L__BB0_3695:
	not.b32 	%r30436, %r4485;
	shr.u32 	%r30437, %r4491, 8;
	and.b32  	%r30438, %r30437, 15;
	add.s32 	%r30439, %r30438, 2;
	shf.r.wrap.b32 	%r30440, %r30436, %r30436, %r30439;
	and.b32  	%r56513, %r30440, %r56511;
	bra.uni 	$L__BB0_3697;
$L__BB0_3696:
	add.s32 	%r30446, %r4492, 2;
	shf.r.wrap.b32 	%r30447, %r4485, %r4485, %r30446;
	xor.b32  	%r56513, %r30447, %r56511;
$L__BB0_3697:
	add.s32 	%r30448, %r4499, %r56513;
	xor.b32  	%r4505, %r4485, %r30448;
	shr.u32 	%r30449, %r4485, 8;
	and.b32  	%r30450, %r30449, 31;
	mov.b32 	%r30451, 1;
	shl.b32 	%r30452, %r30451, %r30450;
	not.b32 	%r30453, %r30452;
	and.b32  	%r30454, %r4114, %r30453;
	or.b32  	%r30455, %r30452, %r4114;
	xor.b32  	%r30456, %r30452, %r4114;
	st.local.v4.u32 	[%rd5], {%r4114, %r30454, %r30455, %r30456};
	shl.b32 	%r30457, %r4485, 2;
	cvt.u64.u32 	%rd691, %r30457;
	and.b64  	%rd692, %rd691, 12;
	add.s64 	%rd693, %rd5, %rd692;
	ld.local.u32 	%r4506, [%rd693];
	shr.u32 	%r30458, %r4505, 4;
	xor.b32  	%r4507, %r30458, %r4505;
	shr.u32 	%r30459, %r4507, 24;
	and.b32  	%r4508, %r30459, 15;
	shf.r.wrap.b32 	%r30460, %r4505, %r4505, %r4508;
	xor.b32  	%r4509, %r30460, %r4493;
	shr.u32 	%r30461, %r4509, 16;
	xor.b32  	%r30462, %r30461, %r4509;
	shr.u32 	%r30463, %r30462, 12;
	shr.u32 	%r30464, %r30462, 4;
	shr.u32 	%r30465, %r30462, 8;
	xor.b32  	%r30466, %r30464, %r30463;
	xor.b32  	%r30467, %r30466, %r30465;
	xor.b32  	%r30468, %r30467, %r30462;
	shr.u32 	%r30469, %r30468, 2;
	xor.b32  	%r30470, %r30469, %r30468;
	cvt.u16.u32 	%rs1058, %r30470;
	and.b16  	%rs1057, %rs1058, 3;
	setp.gt.s16 	%p1586, %rs1057, 1;
	@%p1586 bra 	$L__BB0_3700;
	setp.eq.s16 	%p1588, %rs1057, 0;
	@%p1588 bra 	$L__BB0_3703;
	not.b32 	%r30485, %r4505;
	shr.u32 	%r30486, %r4507, 16;
	and.b32  	%r30487, %r30486, 15;
	add.s32 	%r30488, %r30487, 1;
	shr.u32 	%r30489, %r30485, %r30488;
	xor.b32  	%r30490, %r30487, 31;
	shl.b32 	%r30491, %r30485, %r30490;
	or.b32  	%r30492, %r30489, %r30491;
	add.s32 	%r56514, %r30492, %r56512;
	bra.uni 	$L__BB0_3704;
$L__BB0_3700:
	setp.eq.s16 	%p1587, %rs1057, 2;
	@%p1587 bra 	$L__BB0_3702;
	and.b32  	%r30471, %r4507, 15;
	add.s32 	%r30472, %r30471, 1;
	shr.u32 	%r30473, %r4505, %r30472;
	xor.b32  	%r30474, %r30471, 31;
	shl.b32 	%r30475, %r4505, %r30474;
	or.b32  	%r30476, %r30473, %r30475;
	xor.b32  	%r56514, %r30476, %r56512;
	bra.uni 	$L__BB0_3704;
$L__BB0_3702:
	not.b32 	%r30477, %r4505;
	shr.u32 	%r30478, %r4507, 8;
	and.b32  	%r30479, %r30478, 15;
	add.s32 	%r30480, %r30479, 1;
	shr.u32 	%r30481, %r30477, %r30480;
	xor.b32  	%r30482, %r30479, 31;
	shl.b32 	%r30483, %r30477, %r30482;
	or.b32  	%r30484, %r30481, %r30483;
	and.b32  	%r56514, %r30484, %r56512;
	bra.uni 	$L__BB0_3704;
$L__BB0_3703:
	add.s32 	%r30493, %r4508, 1;
	shr.u32 	%r30494, %r4505, %r30493;
	xor.b32  	%r30495, %r4508, 31;
	shl.b32 	%r30496, %r4505, %r30495;
	or.b32  	%r30497, %r30494, %r30496;
	xor.b32  	%r56514, %r30497, %r56512;
$L__BB0_3704:
	xor.b32  	%r4515, %r56514, %r4509;
	shr.u32 	%r30498, %r4515, 16;
	xor.b32  	%r30499, %r30498, %r4515;
	shr.u32 	%r30500, %r30499, 12;
	shr.u32 	%r30501, %r30499, 4;
	shr.u32 	%r30502, %r30499, 8;
	xor.b32  	%r30503, %r30501, %r30500;
	xor.b32  	%r30504, %r30503, %r30502;
	xor.b32  	%r30505, %r30504, %r30499;
	shr.u32 	%r30506, %r30505, 2;
	xor.b32  	%r30507, %r30506, %r30505;
	cvt.u16.u32 	%rs1060, %r30507;
	and.b16  	%rs1059, %rs1060, 3;
	setp.gt.s16 	%p1589, %rs1059, 1;
	@%p1589 bra 	$L__BB0_3707;
	setp.eq.s16 	%p1591, %rs1059, 0;
	@%p1591 bra 	$L__BB0_3710;
	not.b32 	%r30516, %r4505;
	shr.u32 	%r30517, %r4507, 16;
	and.b32  	%r30518, %r30517, 15;
	add.s32 	%r30519, %r30518, 2;
	shf.r.wrap.b32 	%r30520, %r30516, %r30516, %r30519;
	add.s32 	%r56515, %r30520, %r56513;
	bra.uni 	$L__BB0_3711;
$L__BB0_3707:
	setp.eq.s16 	%p1590, %rs1059, 2;
	@%p1590 bra 	$L__BB0_3709;
	and.b32  	%r30508, %r4507, 15;
	add.s32 	%r30509, %r30508, 2;
	shf.r.wrap.b32 	%r30510, %r4505, %r4505, %r30509;
	xor.b32  	%r56515, %r30510, %r56513;
	bra.uni 	$L__BB0_3711;
$L__BB0_3709:
	not.b32 	%r30511, %r4505;
	shr.u32 	%r30512, %r4507, 8;
	and.b32  	%r30513, %r30512, 15;
	add.s32 	%r30514, %r30513, 2;
	shf.r.wrap.b32 	%r30515, %r30511, %r30511, %r30514;
	and.b32  	%r56515, %r30515, %r56513;
	bra.uni 	$L__BB0_3711;
$L__BB0_3710:
	add.s32 	%r30521, %r4508, 2;
	shf.r.wrap.b32 	%r30522, %r4505, %r4505, %r30521;
	xor.b32  	%r56515, %r30522, %r56513;
$L__BB0_3711:
	add.s32 	%r30523, %r4515, %r56515;
	xor.b32  	%r4521, %r4505, %r30523;
	shr.u32 	%r30524, %r4505, 8;
	and.b32  	%r30525, %r30524, 31;
	mov.b32 	%r30526, 1;
	shl.b32 	%r30527, %r30526, %r30525;
	not.b32 	%r30528, %r30527;
	and.b32  	%r30529, %r4267, %r30528;
	or.b32  	%r30530, %r30527, %r4267;
	xor.b32  	%r30531, %r30527, %r4267;
	st.local.v4.u32 	[%rd4], {%r4267, %r30529, %r30530, %r30531};
	shl.b32 	%r30532, %r4505, 2;
	cvt.u64.u32 	%rd694, %r30532;
	and.b64  	%rd695, %rd694, 12;
	add.s64 	%rd696, %rd4, %rd695;
	ld.local.u32 	%r4522, [%rd696];
	shr.u32 	%r30533, %r4521, 4;
	xor.b32  	%r4523, %r30533, %r4521;
	shr.u32 	%r30534, %r4523, 24;
	and.b32  	%r4524, %r30534, 15;
	shf.r.wrap.b32 	%r30535, %r4521, %r4521, %r4524;
	xor.b32  	%r4525, %r30535, %r4509;
	shr.u32 	%r30536, %r4525, 16;
	xor.b32  	%r30537, %r30536, %r4525;
	shr.u32 	%r30538, %r30537, 12;
	shr.u32 	%r30539, %r30537, 4;
	shr.u32 	%r30540, %r30537, 8;
	xor.b32  	%r30541, %r30539, %r30538;
	xor.b32  	%r30542, %r30541, %r30540;
	xor.b32  	%r30543, %r30542, %r30537;
	shr.u32 	%r30544, %r30543, 2;
	xor.b32  	%r30545, %r30544, %r30543;
	cvt.u16.u32 	%rs1062, %r30545;
	and.b16  	%rs1061, %rs1062, 3;
	setp.gt.s16 	%p1592, %rs1061, 1;
	@%p1592 bra 	$L__BB0_3714;
	setp.eq.s16 	%p1594, %rs1061, 0;
	@%p1594 bra 	$L__BB0_3717;
	not.b32 	%r30560, %r4521;
	shr.u32 	%r30561, %r4523, 16;
	and.b32  	%r30562, %r30561, 15;
	add.s32 	%r30563, %r30562, 1;
	shr.u32 	%r30564, %r30560, %r30563;
	xor.b32  	%r30565, %r30562, 31;
	shl.b32 	%r30566, %r30560, %r30565;
	or.b32  	%r30567, %r30564, %r30566;
	add.s32 	%r56516, %r30567, %r56514;
	bra.uni 	$L__BB0_3718;
$L__BB0_3714:
	setp.eq.s16 	%p1593, %rs1061, 2;
	@%p1593 bra 	$L__BB0_3716;
	and.b32  	%r30546, %r4523, 15;
	add.s32 	%r30547, %r30546, 1;
	shr.u32 	%r30548, %r4521, %r30547;
	xor.b32  	%r30549, %r30546, 31;
	shl.b32 	%r30550, %r4521, %r30549;
	or.b32  	%r30551, %r30548, %r30550;
	xor.b32  	%r56516, %r30551, %r56514;
	bra.uni 	$L__BB0_3718;
$L__BB0_3716:
	not.b32 	%r30552, %r4521;
	shr.u32 	%r30553, %r4523, 8;
	and.b32  	%r30554, %r30553, 15;
	add.s32 	%r30555, %r30554, 1;
	shr.u32 	%r30556, %r30552, %r30555;
	xor.b32  	%r30557, %r30554, 31;
	shl.b32 	%r30558, %r30552, %r30557;
	or.b32  	%r30559, %r30556, %r30558;
	and.b32  	%r56516, %r30559, %r56514;
	bra.uni 	$L__BB0_3718;
$L__BB0_3717:
	add.s32 	%r30568, %r4524, 1;
	shr.u32 	%r30569, %r4521, %r30568;
	xor.b32  	%r30570, %r4524, 31;
	shl.b32 	%r30571, %r4521, %r30570;
	or.b32  	%r30572, %r30569, %r30571;
	xor.b32  	%r56516, %r30572, %r56514;
$L__BB0_3718:
	xor.b32  	%r4531, %r56516, %r4525;
	shr.u32 	%r30573, %r4531, 16;
	xor.b32  	%r30574, %r30573, %r4531;
	shr.u32 	%r30575, %r30574, 12;
	shr.u32 	%r30576, %r30574, 4;
	shr.u32 	%r30577, %r30574, 8;
	xor.b32  	%r30578, %r30576, %r30575;
	xor.b32  	%r30579, %r30578, %r30577;
	xor.b32  	%r30580, %r30579, %r30574;
	shr.u32 	%r30581, %r30580, 2;
	xor.b32  	%r30582, %r30581, %r30580;
	cvt.u16.u32 	%rs1064, %r30582;
	and.b16  	%rs1063, %rs1064, 3;
	setp.gt.s16 	%p1595, %rs1063, 1;
	@%p1595 bra 	$L__BB0_3721;
	setp.eq.s16 	%p1597, %rs1063, 0;
	@%p1597 bra 	$L__BB0_3724;
	not.b32 	%r30591, %r4521;
	shr.u32 	%r30592, %r4523, 16;
	and.b32  	%r30593, %r30592, 15;
	add.s32 	%r30594, %r30593, 2;
	shf.r.wrap.b32 	%r30595, %r30591, %r30591, %r30594;
	add.s32 	%r56517, %r30595, %r56515;
	bra.uni 	$L__BB0_3725;
$L__BB0_3721:
	setp.eq.s16 	%p1596, %rs1063, 2;
	@%p1596 bra 	$L__BB0_3723;
	and.b32  	%r30583, %r4523, 15;
	add.s32 	%r30584, %r30583, 2;
	shf.r.wrap.b32 	%r30585, %r4521, %r4521, %r30584;
	xor.b32  	%r56517, %r30585, %r56515;
	bra.uni 	$L__BB0_3725;
$L__BB0_3723:
	not.b32 	%r30586, %r4521;
	shr.u32 	%r30587, %r4523, 8;
	and.b32  	%r30588, %r30587, 15;
	add.s32 	%r30589, %r30588, 2;
	shf.r.wrap.b32 	%r30590, %r30586, %r30586, %r30589;
	and.b32  	%r56517, %r30590, %r56515;
	bra.uni 	$L__BB0_3725;
$L__BB0_3724:
	add.s32 	%r30596, %r4524, 2;
	shf.r.wrap.b32 	%r30597, %r4521, %r4521, %r30596;
	xor.b32  	%r56517, %r30597, %r56515;
$L__BB0_3725:
	add.s32 	%r30598, %r4531, %r56517;
	xor.b32  	%r4537, %r4521, %r30598;
	shr.u32 	%r30599, %r4521, 8;
	and.b32  	%r30600, %r30599, 31;
	mov.b32 	%r30601, 1;
	shl.b32 	%r30602, %r30601, %r30600;
	not.b32 	%r30603, %r30602;
	and.b32  	%r30604, %r4420, %r30603;
	or.b32  	%r30605, %r30602, %r4420;
	xor.b32  	%r30606, %r30602, %r4420;
	st.local.v4.u32 	[%rd3], {%r4420, %r30604, %r30605, %r30606};
	shl.b32 	%r30607, %r4521, 2;
	cvt.u64.u32 	%rd697, %r30607;
	and.b64  	%rd698, %rd697, 12;
	add.s64 	%rd699, %rd3, %rd698;
	ld.local.u32 	%r30608, [%rd699];
	or.b32  	%r30609, %r4522, %r4506;
	and.b32  	%r30610, %r30608, %r30609;
	and.b32  	%r30611, %r4522, %r4506;
	or.b32  	%r4542, %r30610, %r30611;
	shr.u32 	%r30612, %r4537, 4;
	xor.b32  	%r4543, %r30612, %r4537;
	shr.u32 	%r30613, %r4543, 24;
	and.b32  	%r4544, %r30613, 15;
	shf.r.wrap.b32 	%r30614, %r4537, %r4537, %r4544;
	xor.b32  	%r4545, %r30614, %r4525;
	shr.u32 	%r30615, %r4545, 16;
	xor.b32  	%r30616, %r30615, %r4545;
	shr.u32 	%r30617, %r30616, 12;
	shr.u32 	%r30618, %r30616, 4;
	shr.u32 	%r30619, %r30616, 8;
	xor.b32  	%r30620, %r30618, %r30617;
	xor.b32  	%r30621, %r30620, %r30619;
	xor.b32  	%r30622, %r30621, %r30616;
	shr.u32 	%r30623, %r30622, 2;
	xor.b32  	%r30624, %r30623, %r30622;
	cvt.u16.u32 	%rs1066, %r30624;
	and.b16  	%rs1065, %rs1066, 3;
	setp.gt.s16 	%p1598, %rs1065, 1;
	@%p1598 bra 	$L__BB0_3728;
	setp.eq.s16 	%p1600, %rs1065, 0;
	@%p1600 bra 	$L__BB0_3731;
	not.b32 	%r30639, %r4537;
	shr.u32 	%r30640, %r4543, 16;
	and.b32  	%r30641, %r30640, 15;
	add.s32 	%r30642, %r30641, 1;
	shr.u32 	%r30643, %r30639, %r30642;
	xor.b32  	%r30644, %r30641, 31;
	shl.b32 	%r30645, %r30639, %r30644;
	or.b32  	%r30646, %r30643, %r30645;
	add.s32 	%r56518, %r30646, %r56516;
	bra.uni 	$L__BB0_3732;
$L__BB0_3728:
	setp.eq.s16 	%p1599, %rs1065, 2;
	@%p1599 bra 	$L__BB0_3730;
	and.b32  	%r30625, %r4543, 15;
	add.s32 	%r30626, %r30625, 1;
	shr.u32 	%r30627, %r4537, %r30626;
	xor.b32  	%r30628, %r30625, 31;
	shl.b32 	%r30629, %r4537, %r30628;
	or.b32  	%r30630, %r30627, %r30629;
	xor.b32  	%r56518, %r30630, %r56516;
	bra.uni 	$L__BB0_3732;
$L__BB0_3730:
	not.b32 	%r30631, %r4537;
	shr.u32 	%r30632, %r4543, 8;
	and.b32  	%r30633, %r30632, 15;
	add.s32 	%r30634, %r30633, 1;
	shr.u32 	%r30635, %r30631, %r30634;
	xor.b32  	%r30636, %r30633, 31;
	shl.b32 	%r30637, %r30631, %r30636;
	or.b32  	%r30638, %r30635, %r30637;
	and.b32  	%r56518, %r30638, %r56516;
	bra.uni 	$L__BB0_3732;
$L__BB0_3731:
	add.s32 	%r30647, %r4544, 1;
	shr.u32 	%r30648, %r4537, %r30647;
	xor.b32  	%r30649, %r4544, 31;
	shl.b32 	%r30650, %r4537, %r30649;
	or.b32  	%r30651, %r30648, %r30650;
	xor.b32  	%r56518, %r30651, %r56516;
$L__BB0_3732:
	xor.b32  	%r4551, %r56518, %r4545;
	shr.u32 	%r30652, %r4551, 16;
	xor.b32  	%r30653, %r30652, %r4551;
	shr.u32 	%r30654, %r30653, 12;
	shr.u32 	%r30655, %r30653, 4;
	shr.u32 	%r30656, %r30653, 8;
	xor.b32  	%r30657, %r30655, %r30654;
	xor.b32  	%r30658, %r30657, %r30656;
	xor.b32  	%r30659, %r30658, %r30653;
	shr.u32 	%r30660, %r30659, 2;
	xor.b32  	%r30661, %r30660, %r30659;
	cvt.u16.u32 	%rs1068, %r30661;
	and.b16  	%rs1067, %rs1068, 3;
	setp.gt.s16 	%p1601, %rs1067, 1;
	@%p1601 bra 	$L__BB0_3735;
	setp.eq.s16 	%p1603, %rs1067, 0;
	@%p1603 bra 	$L__BB0_3738;
	not.b32 	%r30670, %r4537;
	shr.u32 	%r30671, %r4543, 16;
	and.b32  	%r30672, %r30671, 15;
	add.s32 	%r30673, %r30672, 2;
	shf.r.wrap.b32 	%r30674, %r30670, %r30670, %r30673;
	add.s32 	%r56519, %r30674, %r56517;
	bra.uni 	$L__BB0_3739;
$L__BB0_3735:
	setp.eq.s16 	%p1602, %rs1067, 2;
	@%p1602 bra 	$L__BB0_3737;
	and.b32  	%r30662, %r4543, 15;
	add.s32 	%r30663, %r30662, 2;
	shf.r.wrap.b32 	%r30664, %r4537, %r4537, %r30663;
	xor.b32  	%r56519, %r30664, %r56517;
	bra.uni 	$L__BB0_3739;
$L__BB0_3737:
	not.b32 	%r30665, %r4537;
	shr.u32 	%r30666, %r4543, 8;
	and.b32  	%r30667, %r30666, 15;
	add.s32 	%r30668, %r30667, 2;
	shf.r.wrap.b32 	%r30669, %r30665, %r30665, %r30668;
	and.b32  	%r56519, %r30669, %r56517;
	bra.uni 	$L__BB0_3739;
$L__BB0_3738:
	add.s32 	%r30675, %r4544, 2;
	shf.r.wrap.b32 	%r30676, %r4537, %r4537, %r30675;
	xor.b32  	%r56519, %r30676, %r56517;
$L__BB0_3739:
	add.s32 	%r30677, %r4551, %r56519;
	xor.b32  	%r4557, %r4537, %r30677;
	shr.u32 	%r30678, %r4537, 8;
	and.b32  	%r30679, %r30678, 31;
	mov.b32 	%r30680, 1;
	shl.b32 	%r30681, %r30680, %r30679;
	not.b32 	%r30682, %r30681;
	and.b32  	%r30683, %r4420, %r30682;
	or.b32  	%r30684, %r30681, %r4420;
	xor.b32  	%r30685, %r30681, %r4420;
	st.local.v4.u32 	[%rd2], {%r4420, %r30683, %r30684, %r30685};
	shl.b32 	%r30686, %r4537, 2;
	cvt.u64.u32 	%rd700, %r30686;
	and.b64  	%rd701, %rd700, 12;
	add.s64 	%rd702, %rd2, %rd701;
	ld.local.u32 	%r4558, [%rd702];
	shr.u32 	%r30687, %r4557, 4;
	xor.b32  	%r4559, %r30687, %r4557;
	shr.u32 	%r30688, %r4559, 24;
	and.b32  	%r4560, %r30688, 15;
	shf.r.wrap.b32 	%r30689, %r4557, %r4557, %r4560;
	xor.b32  	%r4561, %r30689, %r4545;
	shr.u32 	%r30690, %r4561, 16;
	xor.b32  	%r30691, %r30690, %r4561;
	shr.u32 	%r30692, %r30691, 12;
	shr.u32 	%r30693, %r30691, 4;
	shr.u32 	%r30694, %r30691, 8;
	xor.b32  	%r30695, %r30693, %r30692;
	xor.b32  	%r30696, %r30695, %r30694;
	xor.b32  	%r30697, %r30696, %r30691;
	shr.u32 	%r30698, %r30697, 2;
	xor.b32  	%r30699, %r30698, %r30697;
	cvt.u16.u32 	%rs1070, %r30699;
	and.b16  	%rs1069, %rs1070, 3;
	setp.gt.s16 	%p1604, %rs1069, 1;
	@%p1604 bra 	$L__BB0_3742;
	setp.eq.s16 	%p1606, %rs1069, 0;
	@%p1606 bra 	$L__BB0_3745;
	not.b32 	%r30714, %r4557;
	shr.u32 	%r30715, %r4559, 16;
	and.b32  	%r30716, %r30715, 15;
	add.s32 	%r30717, %r30716, 1;
	shr.u32 	%r30718, %r30714, %r30717;
	xor.b32  	%r30719, %r30716, 31;
	shl.b32 	%r30720, %r30714, %r30719;
	or.b32  	%r30721, %r30718, %r30720;
	add.s32 	%r56520, %r30721, %r56518;
	bra.uni 	$L__BB0_3746;
$L__BB0_3742:
	setp.eq.s16 	%p1605, %rs1069, 2;
	@%p1605 bra 	$L__BB0_3744;
	and.b32  	%r30700, %r4559, 15;
	add.s32 	%r30701, %r30700, 1;
	shr.u32 	%r30702, %r4557, %r30701;
	xor.b32  	%r30703, %r30700, 31;
	shl.b32 	%r30704, %r4557, %r30703;
	or.b32  	%r30705, %r30702, %r30704;
	xor.b32  	%r56520, %r30705, %r56518;
	bra.uni 	$L__BB0_3746;
$L__BB0_3744:
	not.b32 	%r30706, %r4557;
	shr.u32 	%r30707, %r4559, 8;
	and.b32  	%r30708, %r30707, 15;
	add.s32 	%r30709, %r30708, 1;
	shr.u32 	%r30710, %r30706, %r30709;
	xor.b32  	%r30711, %r30708, 31;
	shl.b32 	%r30712, %r30706, %r30711;
	or.b32  	%r30713, %r30710, %r30712;
	and.b32  	%r56520, %r30713, %r56518;
	bra.uni 	$L__BB0_3746;
$L__BB0_3745:
	add.s32 	%r30722, %r4560, 1;
	shr.u32 	%r30723, %r4557, %r30722;
	xor.b32  	%r30724, %r4560, 31;
	shl.b32 	%r30725, %r4557, %r30724;
	or.b32  	%r30726, %r30723, %r30725;
	xor.b32  	%r56520, %r30726, %r56518;
$L__BB0_3746:
	xor.b32  	%r4567, %r56520, %r4561;
	shr.u32 	%r30727, %r4567, 16;
	xor.b32  	%r30728, %r30727, %r4567;
	shr.u32 	%r30729, %r30728, 12;
	shr.u32 	%r30730, %r30728, 4;
	shr.u32 	%r30731, %r30728, 8;
	xor.b32  	%r30732, %r30730, %r30729;
	xor.b32  	%r30733, %r30732, %r30731;
	xor.b32  	%r30734, %r30733, %r30728;
	shr.u32 	%r30735, %r30734, 2;
	xor.b32  	%r30736, %r30735, %r30734;
	cvt.u16.u32 	%rs1072, %r30736;
	and.b16  	%rs1071, %rs1072, 3;
	setp.gt.s16 	%p1607, %rs1071, 1;
	@%p1607 bra 	$L__BB0_3749;
	setp.eq.s16 	%p1609, %rs1071, 0;
	@%p1609 bra 	$L__BB0_3752;
	not.b32 	%r30745, %r4557;
	shr.u32 	%r30746, %r4559, 16;
	and.b32  	%r30747, %r30746, 15;
	add.s32 	%r30748, %r30747, 2;
	shf.r.wrap.b32 	%r30749, %r30745, %r30745, %r30748;
	add.s32 	%r56521, %r30749, %r56519;
	bra.uni 	$L__BB0_3753;
$L__BB0_3749:
	setp.eq.s16 	%p1608, %rs1071, 2;
	@%p1608 bra 	$L__BB0_3751;
	and.b32  	%r30737, %r4559, 15;
	add.s32 	%r30738, %r30737, 2;
	shf.r.wrap.b32 	%r30739, %r4557, %r4557, %r30738;
	xor.b32  	%r56521, %r30739, %r56519;
	bra.uni 	$L__BB0_3753;
$L__BB0_3751:
	not.b32 	%r30740, %r4557;
	shr.u32 	%r30741, %r4559, 8;
	and.b32  	%r30742, %r30741, 15;
	add.s32 	%r30743, %r30742, 2;
	shf.r.wrap.b32 	%r30744, %r30740, %r30740, %r30743;
	and.b32  	%r56521, %r30744, %r56519;
	bra.uni 	$L__BB0_3753;
$L__BB0_3752:
	add.s32 	%r30750, %r4560, 2;
	shf.r.wrap.b32 	%r30751, %r4557, %r4557, %r30750;
	xor.b32  	%r56521, %r30751, %r56519;
$L__BB0_3753:
	add.s32 	%r30752, %r4567, %r56521;
	shr.u32 	%r30753, %r4557, 8;
	and.b32  	%r30754, %r30753, 31;
	mov.b32 	%r30755, 1;
	shl.b32 	%r30756, %r30755, %r30754;
	not.b32 	%r30757, %r30756;
	and.b32  	%r30758, %r4490, %r30757;
	or.b32  	%r30759, %r30756, %r4490;
	xor.b32  	%r30760, %r30756, %r4490;
	st.local.v4.u32 	[%rd1], {%r4490, %r30758, %r30759, %r30760};
	shl.b32 	%r30761, %r4557, 2;
	cvt.u64.u32 	%rd703, %r30761;
	and.b64  	%rd704, %rd703, 12;
	add.s64 	%rd705, %rd1, %rd704;
	ld.local.u32 	%r30762, [%rd705];
	add.s32 	%r30763, %r4542, %r4490;
	shf.l.wrap.b32 	%r30764, %r4558, %r4558, 10;
	shf.l.wrap.b32 	%r30765, %r4558, %r4558, 19;
	shf.l.wrap.b32 	%r30766, %r4558, %r4558, 30;
	xor.b32  	%r30767, %r30766, %r30765;
	xor.b32  	%r30768, %r30767, %r30764;
	add.s32 	%r4573, %r30763, %r30768;
	add.s32 	%r4574, %r3961, %r30762;
	add.s32 	%r30769, %r4115, %r4114;
	xor.b32  	%r30770, %r30752, %r30769;
	xor.b32  	%r4575, %r30770, %r4557;
	shr.u32 	%r30771, %r4575, 4;
	xor.b32  	%r4576, %r30771, %r4575;
	shr.u32 	%r30772, %r4576, 24;
	and.b32  	%r4577, %r30772, 15;
	shf.r.wrap.b32 	%r30773, %r4575, %r4575, %r4577;
	xor.b32  	%r4578, %r30773, %r4561;
	shr.u32 	%r30774, %r4578, 16;
	xor.b32  	%r30775, %r30774, %r4578;
	shr.u32 	%r30776, %r30775, 12;
	shr.u32 	%r30777, %r30775, 4;
	shr.u32 	%r30778, %r30775, 8;
	xor.b32  	%r30779, %r30777, %r30776;
	xor.b32  	%r30780, %r30779, %r30778;
	xor.b32  	%r30781, %r30780, %r30775;
	shr.u32 	%r30782, %r30781, 2;
	xor.b32  	%r30783, %r30782, %r30781;
	cvt.u16.u32 	%rs1074, %r30783;
	and.b16  	%rs1073, %rs1074, 3;
	setp.gt.s16 	%p1610, %rs1073, 1;
	@%p1610 bra 	$L__BB0_3756;
	setp.eq.s16 	%p1612, %rs1073, 0;
	@%p1612 bra 	$L__BB0_3759;
	not.b32 	%r30798, %r4575;
	shr.u32 	%r30799, %r4576, 16;
	and.b32  	%r30800, %r30799, 15;
	add.s32 	%r30801, %r30800, 1;
	shr.u32 	%r30802, %r30798, %r30801;
	xor.b32  	%r30803, %r30800, 31;
	shl.b32 	%r30804, %r30798, %r30803;
	or.b32  	%r30805, %r30802, %r30804;
	add.s32 	%r56522, %r30805, %r56520;
	bra.uni 	$L__BB0_3760;
$L__BB0_3756:
	setp.eq.s16 	%p1611, %rs1073, 2;
	@%p1611 bra 	$L__BB0_3758;
	and.b32  	%r30784, %r4576, 15;
	add.s32 	%r30785, %r30784, 1;
	shr.u32 	%r30786, %r4575, %r30785;
	xor.b32  	%r30787, %r30784, 31;
	shl.b32 	%r30788, %r4575, %r30787;
	or.b32  	%r30789, %r30786, %r30788;
	xor.b32  	%r56522, %r30789, %r56520;
	bra.uni 	$L__BB0_3760;
$L__BB0_3758:
	not.b32 	%r30790, %r4575;
	shr.u32 	%r30791, %r4576, 8;
	and.b32  	%r30792, %r30791, 15;
	add.s32 	%r30793, %r30792, 1;
	shr.u32 	%r30794, %r30790, %r30793;
	xor.b32  	%r30795, %r30792, 31;
	shl.b32 	%r30796, %r30790, %r30795;
	or.b32  	%r30797, %r30794, %r30796;
	and.b32  	%r56522, %r30797, %r56520;
	bra.uni 	$L__BB0_3760;
$L__BB0_3759:
	add.s32 	%r30806, %r4577, 1;
	shr.u32 	%r30807, %r4575, %r30806;
	xor.b32  	%r30808, %r4577, 31;
	shl.b32 	%r30809, %r4575, %r30808;
	or.b32  	%r30810, %r30807, %r30809;
	xor.b32  	%r56522, %r30810, %r56520;
$L__BB0_3760:
	xor.b32  	%r4584, %r56522, %r4578;
	shr.u32 	%r30811, %r4584, 16;
	xor.b32  	%r30812, %r30811, %r4584;
	shr.u32 	%r30813, %r30812, 12;
	shr.u32 	%r30814, %r30812, 4;
	shr.u32 	%r30815, %r30812, 8;
	xor.b32  	%r30816, %r30814, %r30813;
	xor.b32  	%r30817, %r30816, %r30815;
	xor.b32  	%r30818, %r30817, %r30812;
	shr.u32 	%r30819, %r30818, 2;
	xor.b32  	%r30820, %r30819, %r30818;
	cvt.u16.u32 	%rs1076, %r30820;
	and.b16  	%rs1075, %rs1076, 3;
	setp.gt.s16 	%p1613, %rs1075, 1;
	@%p1613 bra 	$L__BB0_3763;
	setp.eq.s16 	%p1615, %rs1075, 0;
	@%p1615 bra 	$L__BB0_3766;
	not.b32 	%r30829, %r4575;
	shr.u32 	%r30830, %r4576, 16;
	and.b32  	%r30831, %r30830, 15;
	add.s32 	%r30832, %r30831, 2;
	shf.r.wrap.b32 	%r30833, %r30829, %r30829, %r30832;
	add.s32 	%r56523, %r30833, %r56521;
	bra.uni 	$L__BB0_3767;
$L__BB0_3763:
	setp.eq.s16 	%p1614, %rs1075, 2;
	@%p1614 bra 	$L__BB0_3765;
	and.b32  	%r30821, %r4576, 15;
	add.s32 	%r30822, %r30821, 2;
	shf.r.wrap.b32 	%r30823, %r4575, %r4575, %r30822;
	xor.b32  	%r56523, %r30823, %r56521;
	bra.uni 	$L__BB0_3767;
$L__BB0_3765:
	not.b32 	%r30824, %r4575;
	shr.u32 	%r30825, %r4576, 8;
	and.b32  	%r30826, %r30825, 15;
	add.s32 	%r30827, %r30826, 2;
	shf.r.wrap.b32 	%r30828, %r30824, %r30824, %r30827;
	and.b32  	%r56523, %r30828, %r56521;
	bra.uni 	$L__BB0_3767;
$L__BB0_3766:
	add.s32 	%r30834, %r4577, 2;
	shf.r.wrap.b32 	%r30835, %r4575, %r4575, %r30834;
	xor.b32  	%r56523, %r30835, %r56521;
$L__BB0_3767:
	add.s32 	%r30836, %r4584, %r56523;
	xor.b32  	%r4590, %r4575, %r30836;
	ld.const.u32 	%r4591, [hefty_gpu_constantTable+112];
	shr.u32 	%r30837, %r4590, 4;
	xor.b32  	%r4592, %r30837, %r4590;
	shr.u32 	%r30838, %r4592, 24;
	and.b32  	%r4593, %r30838, 15;
	shf.r.wrap.b32 	%r30839, %r4590, %r4590, %r4593;
	xor.b32  	%r4594, %r30839, %r4578;
	shr.u32 	%r30840, %r4594, 16;
	xor.b32  	%r30841, %r30840, %r4594;
	shr.u32 	%r30842, %r30841, 12;
	shr.u32 	%r30843, %r30841, 4;
	shr.u32 	%r30844, %r30841, 8;
	xor.b32  	%r30845, %r30843, %r30842;
	xor.b32  	%r30846, %r30845, %r30844;
	xor.b32  	%r30847, %r30846, %r30841;
	shr.u32 	%r30848, %r30847, 2;
	xor.b32  	%r30849, %r30848, %r30847;
	cvt.u16.u32 	%rs1078, %r30849;
	and.b16  	%rs1077, %rs1078, 3;
	setp.gt.s16 	%p1616, %rs1077, 1;
	@%p1616 bra 	$L__BB0_3770;
	setp.eq.s16 	%p1618, %rs1077, 0;
	@%p1618 bra 	$L__BB0_3773;
	not.b32 	%r30864, %r4590;
	shr.u32 	%r30865, %r4592, 16;
	and.b32  	%r30866, %r30865, 15;
	add.s32 	%r30867, %r30866, 1;
	shr.u32 	%r30868, %r30864, %r30867;
	xor.b32  	%r30869, %r30866, 31;
	shl.b32 	%r30870, %r30864, %r30869;
	or.b32  	%r30871, %r30868, %r30870;
	add.s32 	%r56524, %r30871, %r56522;
	bra.uni 	$L__BB0_3774;
$L__BB0_3770:
	setp.eq.s16 	%p1617, %rs1077, 2;
	@%p1617 bra 	$L__BB0_3772;
	and.b32  	%r30850, %r4592, 15;
	add.s32 	%r30851, %r30850, 1;
	shr.u32 	%r30852, %r4590, %r30851;
	xor.b32  	%r30853, %r30850, 31;
	shl.b32 	%r30854, %r4590, %r30853;
	or.b32  	%r30855, %r30852, %r30854;
	xor.b32  	%r56524, %r30855, %r56522;
	bra.uni 	$L__BB0_3774;
$L__BB0_3772:
	not.b32 	%r30856, %r4590;
	shr.u32 	%r30857, %r4592, 8;
	and.b32  	%r30858, %r30857, 15;
	add.s32 	%r30859, %r30858, 1;
	shr.u32 	%r30860, %r30856, %r30859;
	xor.b32  	%r30861, %r30858, 31;
	shl.b32 	%r30862, %r30856, %r30861;
	or.b32  	%r30863, %r30860, %r30862;
	and.b32  	%r56524, %r30863, %r56522;
	bra.uni 	$L__BB0_3774;
$L__BB0_3773:
	add.s32 	%r30872, %r4593, 1;
	shr.u32 	%r30873, %r4590, %r30872;
	xor.b32  	%r30874, %r4593, 31;
	shl.b32 	%r30875, %r4590, %r30874;
	or.b32  	%r30876, %r30873, %r30875;
	xor.b32  	%r56524, %r30876, %r56522;
$L__BB0_3774:
	xor.b32  	%r4600, %r56524, %r4594;
	shr.u32 	%r30877, %r4600, 16;
	xor.b32  	%r30878, %r30877, %r4600;
	shr.u32 	%r30879, %r30878, 12;
	shr.u32 	%r30880, %r30878, 4;
	shr.u32 	%r30881, %r30878, 8;
	xor.b32  	%r30882, %r30880, %r30879;
	xor.b32  	%r30883, %r30882, %r30881;
	xor.b32  	%r30884, %r30883, %r30878;
	shr.u32 	%r30885, %r30884, 2;
	xor.b32  	%r30886, %r30885, %r30884;
	cvt.u16.u32 	%rs1080, %r30886;
	and.b16  	%rs1079, %rs1080, 3;
	setp.gt.s16 	%p1619, %rs1079, 1;
	@%p1619 bra 	$L__BB0_3777;
	setp.eq.s16 	%p1621, %rs1079, 0;
	@%p1621 bra 	$L__BB0_3780;
	not.b32 	%r30895, %r4590;
	shr.u32 	%r30896, %r4592, 16;
	and.b32  	%r30897, %r30896, 15;
	add.s32 	%r30898, %r30897, 2;
	shf.r.wrap.b32 	%r30899, %r30895, %r30895, %r30898;
	add.s32 	%r56525, %r30899, %r56523;
	bra.uni 	$L__BB0_3781;
$L__BB0_3777:
	setp.eq.s16 	%p1620, %rs1079, 2;
	@%p1620 bra 	$L__BB0_3779;
	and.b32  	%r30887, %r4592, 15;
	add.s32 	%r30888, %r30887, 2;
	shf.r.wrap.b32 	%r30889, %r4590, %r4590, %r30888;
	xor.b32  	%r56525, %r30889, %r56523;
	bra.uni 	$L__BB0_3781;
$L__BB0_3779:
	not.b32 	%r30890, %r4590;
	shr.u32 	%r30891, %r4592, 8;
	and.b32  	%r30892, %r30891, 15;
	add.s32 	%r30893, %r30892, 2;
	shf.r.wrap.b32 	%r30894, %r30890, %r30890, %r30893;
	and.b32  	%r56525, %r30894, %r56523;
	bra.uni 	$L__BB0_3781;
$L__BB0_3780:
	add.s32 	%r30900, %r4593, 2;
	shf.r.wrap.b32 	%r30901, %r4590, %r4590, %r30900;
	xor.b32  	%r56525, %r30901, %r56523;
$L__BB0_3781:
	add.s32 	%r30902, %r4600, %r56525;
	xor.b32  	%r4606, %r4590, %r30902;
	shr.u32 	%r30903, %r4590, 8;
	and.b32  	%r30904, %r30903, 31;
	mov.b32 	%r30905, 1;
	shl.b32 	%r30906, %r30905, %r30904;
	not.b32 	%r30907, %r30906;
	and.b32  	%r30908, %r4268, %r30907;
	or.b32  	%r30909, %r30906, %r4268;
	xor.b32  	%r30910, %r30906, %r4268;
	st.local.v4.u32 	[%rd8], {%r4268, %r30908, %r30909, %r30910};
	shl.b32 	%r30911, %r4590, 2;
	cvt.u64.u32 	%rd706, %r30911;
	and.b64  	%rd707, %rd706, 12;
	add.s64 	%rd708, %rd8, %rd707;
	ld.local.u32 	%r4607, [%rd708];
	shr.u32 	%r30912, %r4606, 4;
	xor.b32  	%r4608, %r30912, %r4606;
	shr.u32 	%r30913, %r4608, 24;
	and.b32  	%r4609, %r30913, 15;
	shf.r.wrap.b32 	%r30914, %r4606, %r4606, %r4609;
	xor.b32  	%r4610, %r30914, %r4594;
	shr.u32 	%r30915, %r4610, 16;
	xor.b32  	%r30916, %r30915, %r4610;
	shr.u32 	%r30917, %r30916, 12;
	shr.u32 	%r30918, %r30916, 4;
	shr.u32 	%r30919, %r30916, 8;
	xor.b32  	%r30920, %r30918, %r30917;
	xor.b32  	%r30921, %r30920, %r30919;
	xor.b32  	%r30922, %r30921, %r30916;
	shr.u32 	%r30923, %r30922, 2;
	xor.b32  	%r30924, %r30923, %r30922;
	cvt.u16.u32 	%rs1082, %r30924;
	and.b16  	%rs1081, %rs1082, 3;
	setp.gt.s16 	%p1622, %rs1081, 1;
	@%p1622 bra 	$L__BB0_3784;
	setp.eq.s16 	%p1624, %rs1081, 0;
	@%p1624 bra 	$L__BB0_3787;
	not.b32 	%r30939, %r4606;
	shr.u32 	%r30940, %r4608, 16;
	and.b32  	%r30941, %r30940, 15;
	add.s32 	%r30942, %r30941, 1;
	shr.u32 	%r30943, %r30939, %r30942;
	xor.b32  	%r30944, %r30941, 31;
	shl.b32 	%r30945, %r30939, %r30944;
	or.b32  	%r30946, %r30943, %r30945;
	add.s32 	%r56526, %r30946, %r56524;
	bra.uni 	$L__BB0_3788;
$L__BB0_3784:
	setp.eq.s16 	%p1623, %rs1081, 2;
	@%p1623 bra 	$L__BB0_3786;
	and.b32  	%r30925, %r4608, 15;
	add.s32 	%r30926, %r30925, 1;
	shr.u32 	%r30927, %r4606, %r30926;
	xor.b32  	%r30928, %r30925, 31;
	shl.b32 	%r30929, %r4606, %r30928;
	or.b32  	%r30930, %r30927, %r30929;
	xor.b32  	%r56526, %r30930, %r56524;
	bra.uni 	$L__BB0_3788;
$L__BB0_3786:
	not.b32 	%r30931, %r4606;
	shr.u32 	%r30932, %r4608, 8;
	and.b32  	%r30933, %r30932, 15;
	add.s32 	%r30934, %r30933, 1;
	shr.u32 	%r30935, %r30931, %r30934;
	xor.b32  	%r30936, %r30933, 31;
	shl.b32 	%r30937, %r30931, %r30936;
	or.b32  	%r30938, %r30935, %r30937;
	and.b32  	%r56526, %r30938, %r56524;
	bra.uni 	$L__BB0_3788;
$L__BB0_3787:
	add.s32 	%r30947, %r4609, 1;
	shr.u32 	%r30948, %r4606, %r30947;
	xor.b32  	%r30949, %r4609, 31;
	shl.b32 	%r30950, %r4606, %r30949;
	or.b32  	%r30951, %r30948, %r30950;
	xor.b32  	%r56526, %r30951, %r56524;
$L__BB0_3788:
	xor.b32  	%r4616, %r56526, %r4610;
	shr.u32 	%r30952, %r4616, 16;
	xor.b32  	%r30953, %r30952, %r4616;
	shr.u32 	%r30954, %r30953, 12;
	shr.u32 	%r30955, %r30953, 4;
	shr.u32 	%r30956, %r30953, 8;
	xor.b32  	%r30957, %r30955, %r30954;
	xor.b32  	%r30958, %r30957, %r30956;
	xor.b32  	%r30959, %r30958, %r30953;
	shr.u32 	%r30960, %r30959, 2;
	xor.b32  	%r30961, %r30960, %r30959;
	cvt.u16.u32 	%rs1084, %r30961;
	and.b16  	%rs1083, %rs1084, 3;
	setp.gt.s16 	%p1625, %rs1083, 1;
	@%p1625 bra 	$L__BB0_3791;
	setp.eq.s16 	%p1627, %rs1083, 0;
	@%p1627 bra 	$L__BB0_3794;
	not.b32 	%r30970, %r4606;
	shr.u32 	%r30971, %r4608, 16;
	and.b32  	%r30972, %r30971, 15;
	add.s32 	%r30973, %r30972, 2;
	shf.r.wrap.b32 	%r30974, %r30970, %r30970, %r30973;
	add.s32 	%r56527, %r30974, %r56525;
	bra.uni 	$L__BB0_3795;
$L__BB0_3791:
	setp.eq.s16 	%p1626, %rs1083, 2;
	@%p1626 bra 	$L__BB0_3793;
	and.b32  	%r30962, %r4608, 15;
	add.s32 	%r30963, %r30962, 2;
	shf.r.wrap.b32 	%r30964, %r4606, %r4606, %r30963;
	xor.b32  	%r56527, %r30964, %r56525;
	bra.uni 	$L__BB0_3795;
$L__BB0_3793:
	not.b32 	%r30965, %r4606;
	shr.u32 	%r30966, %r4608, 8;
	and.b32  	%r30967, %r30966, 15;
	add.s32 	%r30968, %r30967, 2;
	shf.r.wrap.b32 	%r30969, %r30965, %r30965, %r30968;
	and.b32  	%r56527, %r30969, %r56525;
	bra.uni 	$L__BB0_3795;
$L__BB0_3794:
	add.s32 	%r30975, %r4609, 2;
	shf.r.wrap.b32 	%r30976, %r4606, %r4606, %r30975;
	xor.b32  	%r56527, %r30976, %r56525;
$L__BB0_3795:
	add.s32 	%r30977, %r4616, %r56527;
	xor.b32  	%r4622, %r4606, %r30977;
	shr.u32 	%r30978, %r4606, 8;
	and.b32  	%r30979, %r30978, 31;
	mov.b32 	%r30980, 1;
	shl.b32 	%r30981, %r30980, %r30979;
	not.b32 	%r30982, %r30981;
	and.b32  	%r30983, %r4421, %r30982;
	or.b32  	%r30984, %r30981, %r4421;
	xor.b32  	%r30985, %r30981, %r4421;
	st.local.v4.u32 	[%rd7], {%r4421, %r30983, %r30984, %r30985};
	shl.b32 	%r30986, %r4606, 2;
	cvt.u64.u32 	%rd709, %r30986;
	and.b64  	%rd710, %rd709, 12;
	add.s64 	%rd711, %rd7, %rd710;
	ld.local.u32 	%r30987, [%rd711];
	xor.b32  	%r30988, %r30987, %r4607;
	and.b32  	%r30989, %r4574, %r30988;
	xor.b32  	%r4623, %r30989, %r4607;
	shr.u32 	%r30990, %r4622, 4;
	xor.b32  	%r4624, %r30990, %r4622;
	shr.u32 	%r30991, %r4624, 24;
	and.b32  	%r4625, %r30991, 15;
	shf.r.wrap.b32 	%r30992, %r4622, %r4622, %r4625;
	xor.b32  	%r4626, %r30992, %r4610;
	shr.u32 	%r30993, %r4626, 16;
	xor.b32  	%r30994, %r30993, %r4626;
	shr.u32 	%r30995, %r30994, 12;
	shr.u32 	%r30996, %r30994, 4;
	shr.u32 	%r30997, %r30994, 8;
	xor.b32  	%r30998, %r30996, %r30995;
	xor.b32  	%r30999, %r30998, %r30997;
	xor.b32  	%r31000, %r30999, %r30994;
	shr.u32 	%r31001, %r31000, 2;
	xor.b32  	%r31002, %r31001, %r31000;
	cvt.u16.u32 	%rs1086, %r31002;
	and.b16  	%rs1085, %rs1086, 3;
	setp.gt.s16 	%p1628, %rs1085, 1;
	@%p1628 bra 	$L__BB0_3798;
	setp.eq.s16 	%p1630, %rs1085, 0;
	@%p1630 bra 	$L__BB0_3801;
	not.b32 	%r31017, %r4622;
	shr.u32 	%r31018, %r4624, 16;
	and.b32  	%r31019, %r31018, 15;
	add.s32 	%r31020, %r31019, 1;
	shr.u32 	%r31021, %r31017, %r31020;
	xor.b32  	%r31022, %r31019, 31;
	shl.b32 	%r31023, %r31017, %r31022;
	or.b32  	%r31024, %r31021, %r31023;
	add.s32 	%r56528, %r31024, %r56526;
	bra.uni 	$L__BB0_3802;
$L__BB0_3798:
	setp.eq.s16 	%p1629, %rs1085, 2;
	@%p1629 bra 	$L__BB0_3800;
	and.b32  	%r31003, %r4624, 15;
	add.s32 	%r31004, %r31003, 1;
	shr.u32 	%r31005, %r4622, %r31004;
	xor.b32  	%r31006, %r31003, 31;
	shl.b32 	%r31007, %r4622, %r31006;
	or.b32  	%r31008, %r31005, %r31007;
	xor.b32  	%r56528, %r31008, %r56526;
	bra.uni 	$L__BB0_3802;
$L__BB0_3800:
	not.b32 	%r31009, %r4622;
	shr.u32 	%r31010, %r4624, 8;
	and.b32  	%r31011, %r31010, 15;
	add.s32 	%r31012, %r31011, 1;
	shr.u32 	%r31013, %r31009, %r31012;
	xor.b32  	%r31014, %r31011, 31;
	shl.b32 	%r31015, %r31009, %r31014;
	or.b32  	%r31016, %r31013, %r31015;
	and.b32  	%r56528, %r31016, %r56526;
	bra.uni 	$L__BB0_3802;
$L__BB0_3801:
	add.s32 	%r31025, %r4625, 1;
	shr.u32 	%r31026, %r4622, %r31025;
	xor.b32  	%r31027, %r4625, 31;
	shl.b32 	%r31028, %r4622, %r31027;
	or.b32  	%r31029, %r31026, %r31028;
	xor.b32  	%r56528, %r31029, %r56526;
$L__BB0_3802:
	xor.b32  	%r4632, %r56528, %r4626;
	shr.u32 	%r31030, %r4632, 16;
	xor.b32  	%r31031, %r31030, %r4632;
	shr.u32 	%r31032, %r31031, 12;
	shr.u32 	%r31033, %r31031, 4;
	shr.u32 	%r31034, %r31031, 8;
	xor.b32  	%r31035, %r31033, %r31032;
	xor.b32  	%r31036, %r31035, %r31034;
	xor.b32  	%r31037, %r31036, %r31031;
	shr.u32 	%r31038, %r31037, 2;
	xor.b32  	%r31039, %r31038, %r31037;
	cvt.u16.u32 	%rs1088, %r31039;
	and.b16  	%rs1087, %rs1088, 3;
	setp.gt.s16 	%p1631, %rs1087, 1;
	@%p1631 bra 	$L__BB0_3805;
	setp.eq.s16 	%p1633, %rs1087, 0;
	@%p1633 bra 	$L__BB0_3808;
	not.b32 	%r31048, %r4622;
	shr.u32 	%r31049, %r4624, 16;
	and.b32  	%r31050, %r31049, 15;
	add.s32 	%r31051, %r31050, 2;
	shf.r.wrap.b32 	%r31052, %r31048, %r31048, %r31051;
	add.s32 	%r56529, %r31052, %r56527;
	bra.uni 	$L__BB0_3809;
$L__BB0_3805:
	setp.eq.s16 	%p1632, %rs1087, 2;
	@%p1632 bra 	$L__BB0_3807;
	and.b32  	%r31040, %r4624, 15;
	add.s32 	%r31041, %r31040, 2;
	shf.r.wrap.b32 	%r31042, %r4622, %r4622, %r31041;
	xor.b32  	%r56529, %r31042, %r56527;
	bra.uni 	$L__BB0_3809;
$L__BB0_3807:
	not.b32 	%r31043, %r4622;
	shr.u32 	%r31044, %r4624, 8;
	and.b32  	%r31045, %r31044, 15;
	add.s32 	%r31046, %r31045, 2;
	shf.r.wrap.b32 	%r31047, %r31043, %r31043, %r31046;
	and.b32  	%r56529, %r31047, %r56527;
	bra.uni 	$L__BB0_3809;
$L__BB0_3808:
	add.s32 	%r31053, %r4625, 2;
	shf.r.wrap.b32 	%r31054, %r4622, %r4622, %r31053;
	xor.b32  	%r56529, %r31054, %r56527;
$L__BB0_3809:
	add.s32 	%r31055, %r4632, %r56529;
	xor.b32  	%r4638, %r4622, %r31055;
	shr.u32 	%r31056, %r4622, 8;
	and.b32  	%r31057, %r31056, 31;
	mov.b32 	%r31058, 1;
	shl.b32 	%r31059, %r31058, %r31057;
	not.b32 	%r31060, %r31059;
	and.b32  	%r31061, %r4574, %r31060;
	or.b32  	%r31062, %r31059, %r4574;
	xor.b32  	%r31063, %r31059, %r4574;
	st.local.v4.u32 	[%rd6], {%r4574, %r31061, %r31062, %r31063};
	shl.b32 	%r31064, %r4622, 2;
	cvt.u64.u32 	%rd712, %r31064;
	and.b64  	%rd713, %rd712, 12;
	add.s64 	%rd714, %rd6, %rd713;
	ld.local.u32 	%r31065, [%rd714];
	shf.l.wrap.b32 	%r31066, %r31065, %r31065, 26;
	shf.l.wrap.b32 	%r31067, %r31065, %r31065, 21;
	xor.b32  	%r31068, %r31066, %r31067;
	shf.l.wrap.b32 	%r31069, %r31065, %r31065, 7;
	xor.b32  	%r31070, %r31068, %r31069;
	add.s32 	%r31071, %r4591, %r2735;
	add.s32 	%r31072, %r31071, %r4115;
	add.s32 	%r31073, %r31072, %r4623;
	add.s32 	%r4643, %r31073, %r31070;
	shr.u32 	%r31074, %r4638, 4;
	xor.b32  	%r4644, %r31074, %r4638;
	shr.u32 	%r31075, %r4644, 24;
	and.b32  	%r4645, %r31075, 15;
	shf.r.wrap.b32 	%r31076, %r4638, %r4638, %r4645;
	xor.b32  	%r4646, %r31076, %r4626;
	shr.u32 	%r31077, %r4646, 16;
	xor.b32  	%r31078, %r31077, %r4646;
	shr.u32 	%r31079, %r31078, 12;
	shr.u32 	%r31080, %r31078, 4;
	shr.u32 	%r31081, %r31078, 8;
	xor.b32  	%r31082, %r31080, %r31079;
	xor.b32  	%r31083, %r31082, %r31081;
	xor.b32  	%r31084, %r31083, %r31078;
	shr.u32 	%r31085, %r31084, 2;
	xor.b32  	%r31086, %r31085, %r31084;
	cvt.u16.u32 	%rs1090, %r31086;
	and.b16  	%rs1089, %rs1090, 3;
	setp.gt.s16 	%p1634, %rs1089, 1;
	@%p1634 bra 	$L__BB0_3812;
	setp.eq.s16 	%p1636, %rs1089, 0;
	@%p1636 bra 	$L__BB0_3815;
	not.b32 	%r31101, %r4638;
	shr.u32 	%r31102, %r4644, 16;
	and.b32  	%r31103, %r31102, 15;
	add.s32 	%r31104, %r31103, 1;
	shr.u32 	%r31105, %r31101, %r31104;
	xor.b32  	%r31106, %r31103, 31;
	shl.b32 	%r31107, %r31101, %r31106;
	or.b32  	%r31108, %r31105, %r31107;
	add.s32 	%r56530, %r31108, %r56528;
	bra.uni 	$L__BB0_3816;
$L__BB0_3812:
	setp.eq.s16 	%p1635, %rs1089, 2;
	@%p1635 bra 	$L__BB0_3814;
	and.b32  	%r31087, %r4644, 15;
	add.s32 	%r31088, %r31087, 1;
	shr.u32 	%r31089, %r4638, %r31088;
	xor.b32  	%r31090, %r31087, 31;
	shl.b32 	%r31091, %r4638, %r31090;
	or.b32  	%r31092, %r31089, %r31091;
	xor.b32  	%r56530, %r31092, %r56528;
	bra.uni 	$L__BB0_3816;
$L__BB0_3814:
	not.b32 	%r31093, %r4638;
	shr.u32 	%r31094, %r4644, 8;
	and.b32  	%r31095, %r31094, 15;
	add.s32 	%r31096, %r31095, 1;
	shr.u32 	%r31097, %r31093, %r31096;
	xor.b32  	%r31098, %r31095, 31;
	shl.b32 	%r31099, %r31093, %r31098;
	or.b32  	%r31100, %r31097, %r31099;
	and.b32  	%r56530, %r31100, %r56528;
	bra.uni 	$L__BB0_3816;
$L__BB0_3815:
	add.s32 	%r31109, %r4645, 1;
	shr.u32 	%r31110, %r4638, %r31109;
	xor.b32  	%r31111, %r4645, 31;
	shl.b32 	%r31112, %r4638, %r31111;
	or.b32  	%r31113, %r31110, %r31112;
	xor.b32  	%r56530, %r31113, %r56528;
$L__BB0_3816:
	xor.b32  	%r4652, %r56530, %r4646;
	shr.u32 	%r31114, %r4652, 16;
	xor.b32  	%r31115, %r31114, %r4652;
	shr.u32 	%r31116, %r31115, 12;
	shr.u32 	%r31117, %r31115, 4;
	shr.u32 	%r31118, %r31115, 8;
	xor.b32  	%r31119, %r31117, %r31116;
	xor.b32  	%r31120, %r31119, %r31118;
	xor.b32  	%r31121, %r31120, %r31115;
	shr.u32 	%r31122, %r31121, 2;
	xor.b32  	%r31123, %r31122, %r31121;
	cvt.u16.u32 	%rs1092, %r31123;
	and.b16  	%rs1091, %rs1092, 3;
	setp.gt.s16 	%p1637, %rs1091, 1;
	@%p1637 bra 	$L__BB0_3819;
	setp.eq.s16 	%p1639, %rs1091, 0;
	@%p1639 bra 	$L__BB0_3822;
	not.b32 	%r31132, %r4638;
	shr.u32 	%r31133, %r4644, 16;
	and.b32  	%r31134, %r31133, 15;
	add.s32 	%r31135, %r31134, 2;
	shf.r.wrap.b32 	%r31136, %r31132, %r31132, %r31135;
	add.s32 	%r56531, %r31136, %r56529;
	bra.uni 	$L__BB0_3823;
$L__BB0_3819:
	setp.eq.s16 	%p1638, %rs1091, 2;
	@%p1638 bra 	$L__BB0_3821;
	and.b32  	%r31124, %r4644, 15;
	add.s32 	%r31125, %r31124, 2;
	shf.r.wrap.b32 	%r31126, %r4638, %r4638, %r31125;
	xor.b32  	%r56531, %r31126, %r56529;
	bra.uni 	$L__BB0_3823;
$L__BB0_3821:
	not.b32 	%r31127, %r4638;
	shr.u32 	%r31128, %r4644, 8;
	and.b32  	%r31129, %r31128, 15;
	add.s32 	%r31130, %r31129, 2;
	shf.r.wrap.b32 	%r31131, %r31127, %r31127, %r31130;
	and.b32  	%r56531, %r31131, %r56529;
	bra.uni 	$L__BB0_3823;
$L__BB0_3822:
	add.s32 	%r31137, %r4645, 2;
	shf.r.wrap.b32 	%r31138, %r4638, %r4638, %r31137;
	xor.b32  	%r56531, %r31138, %r56529;
$L__BB0_3823:
	add.s32 	%r31139, %r4652, %r56531;
	xor.b32  	%r4658, %r4638, %r31139;
	shr.u32 	%r31140, %r4638, 8;
	and.b32  	%r31141, %r31140, 31;
	mov.b32 	%r31142, 1;
	shl.b32 	%r31143, %r31142, %r31141;
	not.b32 	%r31144, %r31143;
	and.b32  	%r31145, %r4267, %r31144;
	or.b32  	%r31146, %r31143, %r4267;
	xor.b32  	%r31147, %r31143, %r4267;
	st.local.v4.u32 	[%rd5], {%r4267, %r31145, %r31146, %r31147};
	shl.b32 	%r31148, %r4638, 2;
	cvt.u64.u32 	%rd715, %r31148;
	and.b64  	%rd716, %rd715, 12;
	add.s64 	%rd717, %rd5, %rd716;
	ld.local.u32 	%r4659, [%rd717];
	shr.u32 	%r31149, %r4658, 4;
	xor.b32  	%r4660, %r31149, %r4658;
	shr.u32 	%r31150, %r4660, 24;
	and.b32  	%r4661, %r31150, 15;
	shf.r.wrap.b32 	%r31151, %r4658, %r4658, %r4661;
	xor.b32  	%r4662, %r31151, %r4646;
	shr.u32 	%r31152, %r4662, 16;
	xor.b32  	%r31153, %r31152, %r4662;
	shr.u32 	%r31154, %r31153, 12;
	shr.u32 	%r31155, %r31153, 4;
	shr.u32 	%r31156, %r31153, 8;
	xor.b32  	%r31157, %r31155, %r31154;
	xor.b32  	%r31158, %r31157, %r31156;
	xor.b32  	%r31159, %r31158, %r31153;
	shr.u32 	%r31160, %r31159, 2;
	xor.b32  	%r31161, %r31160, %r31159;
	cvt.u16.u32 	%rs1094, %r31161;
	and.b16  	%rs1093, %rs1094, 3;
	setp.gt.s16 	%p1640, %rs1093, 1;
	@%p1640 bra 	$L__BB0_3826;
	setp.eq.s16 	%p1642, %rs1093, 0;
	@%p1642 bra 	$L__BB0_3829;
	not.b32 	%r31176, %r4658;
	shr.u32 	%r31177, %r4660, 16;
	and.b32  	%r31178, %r31177, 15;
	add.s32 	%r31179, %r31178, 1;
	shr.u32 	%r31180, %r31176, %r31179;
	xor.b32  	%r31181, %r31178, 31;
	shl.b32 	%r31182, %r31176, %r31181;
	or.b32  	%r31183, %r31180, %r31182;
	add.s32 	%r56532, %r31183, %r56530;
	bra.uni 	$L__BB0_3830;
$L__BB0_3826:
	setp.eq.s16 	%p1641, %rs1093, 2;
	@%p1641 bra 	$L__BB0_3828;
	and.b32  	%r31162, %r4660, 15;
	add.s32 	%r31163, %r31162, 1;
	shr.u32 	%r31164, %r4658, %r31163;
	xor.b32  	%r31165, %r31162, 31;
	shl.b32 	%r31166, %r4658, %r31165;
	or.b32  	%r31167, %r31164, %r31166;
	xor.b32  	%r56532, %r31167, %r56530;
	bra.uni 	$L__BB0_3830;
$L__BB0_3828:
	not.b32 	%r31168, %r4658;
	shr.u32 	%r31169, %r4660, 8;
	and.b32  	%r31170, %r31169, 15;
	add.s32 	%r31171, %r31170, 1;
	shr.u32 	%r31172, %r31168, %r31171;
	xor.b32  	%r31173, %r31170, 31;
	shl.b32 	%r31174, %r31168, %r31173;
	or.b32  	%r31175, %r31172, %r31174;
	and.b32  	%r56532, %r31175, %r56530;
	bra.uni 	$L__BB0_3830;
$L__BB0_3829:
	add.s32 	%r31184, %r4661, 1;
	shr.u32 	%r31185, %r4658, %r31184;
	xor.b32  	%r31186, %r4661, 31;
	shl.b32 	%r31187, %r4658, %r31186;
	or.b32  	%r31188, %r31185, %r31187;
	xor.b32  	%r56532, %r31188, %r56530;
$L__BB0_3830:
	xor.b32  	%r4668, %r56532, %r4662;
	shr.u32 	%r31189, %r4668, 16;
	xor.b32  	%r31190, %r31189, %r4668;
	shr.u32 	%r31191, %r31190, 12;
	shr.u32 	%r31192, %r31190, 4;
	shr.u32 	%r31193, %r31190, 8;
	xor.b32  	%r31194, %r31192, %r31191;
	xor.b32  	%r31195, %r31194, %r31193;
	xor.b32  	%r31196, %r31195, %r31190;
	shr.u32 	%r31197, %r31196, 2;
	xor.b32  	%r31198, %r31197, %r31196;
	cvt.u16.u32 	%rs1096, %r31198;
	and.b16  	%rs1095, %rs1096, 3;
	setp.gt.s16 	%p1643, %rs1095, 1;
	@%p1643 bra 	$L__BB0_3833;
	setp.eq.s16 	%p1645, %rs1095, 0;
	@%p1645 bra 	$L__BB0_3836;
	not.b32 	%r31207, %r4658;
	shr.u32 	%r31208, %r4660, 16;
	and.b32  	%r31209, %r31208, 15;
	add.s32 	%r31210, %r31209, 2;
	shf.r.wrap.b32 	%r31211, %r31207, %r31207, %r31210;
	add.s32 	%r56533, %r31211, %r56531;
	bra.uni 	$L__BB0_3837;
$L__BB0_3833:
	setp.eq.s16 	%p1644, %rs1095, 2;
	@%p1644 bra 	$L__BB0_3835;
	and.b32  	%r31199, %r4660, 15;
	add.s32 	%r31200, %r31199, 2;
	shf.r.wrap.b32 	%r31201, %r4658, %r4658, %r31200;
	xor.b32  	%r56533, %r31201, %r56531;
	bra.uni 	$L__BB0_3837;
$L__BB0_3835:
	not.b32 	%r31202, %r4658;
	shr.u32 	%r31203, %r4660, 8;
	and.b32  	%r31204, %r31203, 15;
	add.s32 	%r31205, %r31204, 2;
	shf.r.wrap.b32 	%r31206, %r31202, %r31202, %r31205;
	and.b32  	%r56533, %r31206, %r56531;
	bra.uni 	$L__BB0_3837;
$L__BB0_3836:
	add.s32 	%r31212, %r4661, 2;
	shf.r.wrap.b32 	%r31213, %r4658, %r4658, %r31212;
	xor.b32  	%r56533, %r31213, %r56531;
$L__BB0_3837:
	add.s32 	%r31214, %r4668, %r56533;
	xor.b32  	%r4674, %r4658, %r31214;
	shr.u32 	%r31215, %r4658, 8;
	and.b32  	%r31216, %r31215, 31;
	mov.b32 	%r31217, 1;
	shl.b32 	%r31218, %r31217, %r31216;
	not.b32 	%r31219, %r31218;
	and.b32  	%r31220, %r4420, %r31219;
	or.b32  	%r31221, %r31218, %r4420;
	xor.b32  	%r31222, %r31218, %r4420;
	st.local.v4.u32 	[%rd4], {%r4420, %r31220, %r31221, %r31222};
	shl.b32 	%r31223, %r4658, 2;
	cvt.u64.u32 	%rd718, %r31223;
	and.b64  	%rd719, %rd718, 12;
	add.s64 	%rd720, %rd4, %rd719;
	ld.local.u32 	%r4675, [%rd720];
	shr.u32 	%r31224, %r4674, 4;
	xor.b32  	%r4676, %r31224, %r4674;
	shr.u32 	%r31225, %r4676, 24;
	and.b32  	%r4677, %r31225, 15;
	shf.r.wrap.b32 	%r31226, %r4674, %r4674, %r4677;
	xor.b32  	%r4678, %r31226, %r4662;
	shr.u32 	%r31227, %r4678, 16;
	xor.b32  	%r31228, %r31227, %r4678;
	shr.u32 	%r31229, %r31228, 12;
	shr.u32 	%r31230, %r31228, 4;
	shr.u32 	%r31231, %r31228, 8;
	xor.b32  	%r31232, %r31230, %r31229;
	xor.b32  	%r31233, %r31232, %r31231;
	xor.b32  	%r31234, %r31233, %r31228;
	shr.u32 	%r31235, %r31234, 2;
	xor.b32  	%r31236, %r31235, %r31234;
	cvt.u16.u32 	%rs1098, %r31236;
	and.b16  	%rs1097, %rs1098, 3;
	setp.gt.s16 	%p1646, %rs1097, 1;
	@%p1646 bra 	$L__BB0_3840;
	setp.eq.s16 	%p1648, %rs1097, 0;
	@%p1648 bra 	$L__BB0_3843;
	not.b32 	%r31251, %r4674;
	shr.u32 	%r31252, %r4676, 16;
	and.b32  	%r31253, %r31252, 15;
	add.s32 	%r31254, %r31253, 1;
	shr.u32 	%r31255, %r31251, %r31254;
	xor.b32  	%r31256, %r31253, 31;
	shl.b32 	%r31257, %r31251, %r31256;
	or.b32  	%r31258, %r31255, %r31257;
	add.s32 	%r56534, %r31258, %r56532;
	bra.uni 	$L__BB0_3844;
$L__BB0_3840:
	setp.eq.s16 	%p1647, %rs1097, 2;
	@%p1647 bra 	$L__BB0_3842;
	and.b32  	%r31237, %r4676, 15;
	add.s32 	%r31238, %r31237, 1;
	shr.u32 	%r31239, %r4674, %r31238;
	xor.b32  	%r31240, %r31237, 31;
	shl.b32 	%r31241, %r4674, %r31240;
	or.b32  	%r31242, %r31239, %r31241;
	xor.b32  	%r56534, %r31242, %r56532;
	bra.uni 	$L__BB0_3844;
$L__BB0_3842:
	not.b32 	%r31243, %r4674;
	shr.u32 	%r31244, %r4676, 8;
	and.b32  	%r31245, %r31244, 15;
	add.s32 	%r31246, %r31245, 1;
	shr.u32 	%r31247, %r31243, %r31246;
	xor.b32  	%r31248, %r31245, 31;
	shl.b32 	%r31249, %r31243, %r31248;
	or.b32  	%r31250, %r31247, %r31249;
	and.b32  	%r56534, %r31250, %r56532;
	bra.uni 	$L__BB0_3844;
$L__BB0_3843:
	add.s32 	%r31259, %r4677, 1;
	shr.u32 	%r31260, %r4674, %r31259;
	xor.b32  	%r31261, %r4677, 31;
	shl.b32 	%r31262, %r4674, %r31261;
	or.b32  	%r31263, %r31260, %r31262;
	xor.b32  	%r56534, %r31263, %r56532;
$L__BB0_3844:
	xor.b32  	%r4684, %r56534, %r4678;
	shr.u32 	%r31264, %r4684, 16;
	xor.b32  	%r31265, %r31264, %r4684;
	shr.u32 	%r31266, %r31265, 12;
	shr.u32 	%r31267, %r31265, 4;
	shr.u32 	%r31268, %r31265, 8;
	xor.b32  	%r31269, %r31267, %r31266;
	xor.b32  	%r31270, %r31269, %r31268;
	xor.b32  	%r31271, %r31270, %r31265;
	shr.u32 	%r31272, %r31271, 2;
	xor.b32  	%r31273, %r31272, %r31271;
	cvt.u16.u32 	%rs1100, %r31273;
	and.b16  	%rs1099, %rs1100, 3;
	setp.gt.s16 	%p1649, %rs1099, 1;
	@%p1649 bra 	$L__BB0_3847;
	setp.eq.s16 	%p1651, %rs1099, 0;
	@%p1651 bra 	$L__BB0_3850;
	not.b32 	%r31282, %r4674;
	shr.u32 	%r31283, %r4676, 16;
	and.b32  	%r31284, %r31283, 15;
	add.s32 	%r31285, %r31284, 2;
	shf.r.wrap.b32 	%r31286, %r31282, %r31282, %r31285;
	add.s32 	%r56535, %r31286, %r56533;
	bra.uni 	$L__BB0_3851;
$L__BB0_3847:
	setp.eq.s16 	%p1650, %rs1099, 2;
	@%p1650 bra 	$L__BB0_3849;
	and.b32  	%r31274, %r4676, 15;
	add.s32 	%r31275, %r31274, 2;
	shf.r.wrap.b32 	%r31276, %r4674, %r4674, %r31275;
	xor.b32  	%r56535, %r31276, %r56533;
	bra.uni 	$L__BB0_3851;
$L__BB0_3849:
	not.b32 	%r31277, %r4674;
	shr.u32 	%r31278, %r4676, 8;
	and.b32  	%r31279, %r31278, 15;
	add.s32 	%r31280, %r31279, 2;
	shf.r.wrap.b32 	%r31281, %r31277, %r31277, %r31280;
	and.b32  	%r56535, %r31281, %r56533;
	bra.uni 	$L__BB0_3851;
$L__BB0_3850:
	add.s32 	%r31287, %r4677, 2;
	shf.r.wrap.b32 	%r31288, %r4674, %r4674, %r31287;
	xor.b32  	%r56535, %r31288, %r56533;
$L__BB0_3851:
	add.s32 	%r31289, %r4684, %r56535;
	xor.b32  	%r4690, %r4674, %r31289;
	shr.u32 	%r31290, %r4674, 8;
	and.b32  	%r31291, %r31290, 31;
	mov.b32 	%r31292, 1;
	shl.b32 	%r31293, %r31292, %r31291;
	not.b32 	%r31294, %r31293;
	and.b32  	%r31295, %r4573, %r31294;
	or.b32  	%r31296, %r31293, %r4573;
	xor.b32  	%r31297, %r31293, %r4573;
	st.local.v4.u32 	[%rd3], {%r4573, %r31295, %r31296, %r31297};
	shl.b32 	%r31298, %r4674, 2;
	cvt.u64.u32 	%rd721, %r31298;
	and.b64  	%rd722, %rd721, 12;
	add.s64 	%rd723, %rd3, %rd722;
	ld.local.u32 	%r31299, [%rd723];
	or.b32  	%r31300, %r4675, %r4659;
	and.b32  	%r31301, %r31299, %r31300;
	and.b32  	%r31302, %r4675, %r4659;
	or.b32  	%r4695, %r31301, %r31302;
	shr.u32 	%r31303, %r4690, 4;
	xor.b32  	%r4696, %r31303, %r4690;
	shr.u32 	%r31304, %r4696, 24;
	and.b32  	%r4697, %r31304, 15;
	shf.r.wrap.b32 	%r31305, %r4690, %r4690, %r4697;
	xor.b32  	%r4698, %r31305, %r4678;
	shr.u32 	%r31306, %r4698, 16;
	xor.b32  	%r31307, %r31306, %r4698;
	shr.u32 	%r31308, %r31307, 12;
	shr.u32 	%r31309, %r31307, 4;
	shr.u32 	%r31310, %r31307, 8;
	xor.b32  	%r31311, %r31309, %r31308;
	xor.b32  	%r31312, %r31311, %r31310;
	xor.b32  	%r31313, %r31312, %r31307;
	shr.u32 	%r31314, %r31313, 2;
	xor.b32  	%r31315, %r31314, %r31313;
	cvt.u16.u32 	%rs1102, %r31315;
	and.b16  	%rs1101, %rs1102, 3;
	setp.gt.s16 	%p1652, %rs1101, 1;
	@%p1652 bra 	$L__BB0_3854;
	setp.eq.s16 	%p1654, %rs1101, 0;
	@%p1654 bra 	$L__BB0_3857;
	not.b32 	%r31330, %r4690;
	shr.u32 	%r31331, %r4696, 16;
	and.b32  	%r31332, %r31331, 15;
	add.s32 	%r31333, %r31332, 1;
	shr.u32 	%r31334, %r31330, %r31333;
	xor.b32  	%r31335, %r31332, 31;
	shl.b32 	%r31336, %r31330, %r31335;
	or.b32  	%r31337, %r31334, %r31336;
	add.s32 	%r56536, %r31337, %r56534;
	bra.uni 	$L__BB0_3858;
$L__BB0_3854:
	setp.eq.s16 	%p1653, %rs1101, 2;
	@%p1653 bra 	$L__BB0_3856;
	and.b32  	%r31316, %r4696, 15;
	add.s32 	%r31317, %r31316, 1;
	shr.u32 	%r31318, %r4690, %r31317;
	xor.b32  	%r31319, %r31316, 31;
	shl.b32 	%r31320, %r4690, %r31319;
	or.b32  	%r31321, %r31318, %r31320;
	xor.b32  	%r56536, %r31321, %r56534;
	bra.uni 	$L__BB0_3858;
$L__BB0_3856:
	not.b32 	%r31322, %r4690;
	shr.u32 	%r31323, %r4696, 8;
	and.b32  	%r31324, %r31323, 15;
	add.s32 	%r31325, %r31324, 1;
	shr.u32 	%r31326, %r31322, %r31325;
	xor.b32  	%r31327, %r31324, 31;
	shl.b32 	%r31328, %r31322, %r31327;
	or.b32  	%r31329, %r31326, %r31328;
	and.b32  	%r56536, %r31329, %r56534;
	bra.uni 	$L__BB0_3858;
$L__BB0_3857:
	add.s32 	%r31338, %r4697, 1;
	shr.u32 	%r31339, %r4690, %r31338;
	xor.b32  	%r31340, %r4697, 31;
	shl.b32 	%r31341, %r4690, %r31340;
	or.b32  	%r31342, %r31339, %r31341;
	xor.b32  	%r56536, %r31342, %r56534;
$L__BB0_3858:
	xor.b32  	%r4704, %r56536, %r4698;
	shr.u32 	%r31343, %r4704, 16;
	xor.b32  	%r31344, %r31343, %r4704;
	shr.u32 	%r31345, %r31344, 12;
	shr.u32 	%r31346, %r31344, 4;
	shr.u32 	%r31347, %r31344, 8;
	xor.b32  	%r31348, %r31346, %r31345;
	xor.b32  	%r31349, %r31348, %r31347;
	xor.b32  	%r31350, %r31349, %r31344;
	shr.u32 	%r31351, %r31350, 2;
	xor.b32  	%r31352, %r31351, %r31350;
	cvt.u16.u32 	%rs1104, %r31352;
	and.b16  	%rs1103, %rs1104, 3;
	setp.gt.s16 	%p1655, %rs1103, 1;
	@%p1655 bra 	$L__BB0_3861;
	setp.eq.s16 	%p1657, %rs1103, 0;
	@%p1657 bra 	$L__BB0_3864;
	not.b32 	%r31361, %r4690;
	shr.u32 	%r31362, %r4696, 16;
	and.b32  	%r31363, %r31362, 15;
	add.s32 	%r31364, %r31363, 2;
	shf.r.wrap.b32 	%r31365, %r31361, %r31361, %r31364;
	add.s32 	%r56537, %r31365, %r56535;
	bra.uni 	$L__BB0_3865;
$L__BB0_3861:
	setp.eq.s16 	%p1656, %rs1103, 2;
	@%p1656 bra 	$L__BB0_3863;
	and.b32  	%r31353, %r4696, 15;
	add.s32 	%r31354, %r31353, 2;
	shf.r.wrap.b32 	%r31355, %r4690, %r4690, %r31354;
	xor.b32  	%r56537, %r31355, %r56535;
	bra.uni 	$L__BB0_3865;
$L__BB0_3863:
	not.b32 	%r31356, %r4690;
	shr.u32 	%r31357, %r4696, 8;
	and.b32  	%r31358, %r31357, 15;
	add.s32 	%r31359, %r31358, 2;
	shf.r.wrap.b32 	%r31360, %r31356, %r31356, %r31359;
	and.b32  	%r56537, %r31360, %r56535;
	bra.uni 	$L__BB0_3865;
$L__BB0_3864:
	add.s32 	%r31366, %r4697, 2;
	shf.r.wrap.b32 	%r31367, %r4690, %r4690, %r31366;
	xor.b32  	%r56537, %r31367, %r56535;
$L__BB0_3865:
	add.s32 	%r31368, %r4704, %r56537;
	xor.b32  	%r4710, %r4690, %r31368;
	shr.u32 	%r31369, %r4690, 8;
	and.b32  	%r31370, %r31369, 31;
	mov.b32 	%r31371, 1;
	shl.b32 	%r31372, %r31371, %r31370;
	not.b32 	%r31373, %r31372;
	and.b32  	%r31374, %r4573, %r31373;
	or.b32  	%r31375, %r31372, %r4573;
	xor.b32  	%r31376, %r31372, %r4573;
	st.local.v4.u32 	[%rd2], {%r4573, %r31374, %r31375, %r31376};
	shl.b32 	%r31377, %r4690, 2;
	cvt.u64.u32 	%rd724, %r31377;
	and.b64  	%rd725, %rd724, 12;
	add.s64 	%rd726, %rd2, %rd725;
	ld.local.u32 	%r4711, [%rd726];
	shr.u32 	%r31378, %r4710, 4;
	xor.b32  	%r4712, %r31378, %r4710;
	shr.u32 	%r31379, %r4712, 24;
	and.b32  	%r4713, %r31379, 15;
	shf.r.wrap.b32 	%r31380, %r4710, %r4710, %r4713;
	xor.b32  	%r4714, %r31380, %r4698;
	shr.u32 	%r31381, %r4714, 16;
	xor.b32  	%r31382, %r31381, %r4714;
	shr.u32 	%r31383, %r31382, 12;
	shr.u32 	%r31384, %r31382, 4;
	shr.u32 	%r31385, %r31382, 8;
	xor.b32  	%r31386, %r31384, %r31383;
	xor.b32  	%r31387, %r31386, %r31385;
	xor.b32  	%r31388, %r31387, %r31382;
	shr.u32 	%r31389, %r31388, 2;
	xor.b32  	%r31390, %r31389, %r31388;
	cvt.u16.u32 	%rs1106, %r31390;
	and.b16  	%rs1105, %rs1106, 3;
	setp.gt.s16 	%p1658, %rs1105, 1;
	@%p1658 bra 	$L__BB0_3868;
	setp.eq.s16 	%p1660, %rs1105, 0;
	@%p1660 bra 	$L__BB0_3871;
	not.b32 	%r31405, %r4710;
	shr.u32 	%r31406, %r4712, 16;
	and.b32  	%r31407, %r31406, 15;
	add.s32 	%r31408, %r31407, 1;
	shr.u32 	%r31409, %r31405, %r31408;
	xor.b32  	%r31410, %r31407, 31;
	shl.b32 	%r31411, %r31405, %r31410;
	or.b32  	%r31412, %r31409, %r31411;
	add.s32 	%r56538, %r31412, %r56536;
	bra.uni 	$L__BB0_3872;
$L__BB0_3868:
	setp.eq.s16 	%p1659, %rs1105, 2;
	@%p1659 bra 	$L__BB0_3870;
	and.b32  	%r31391, %r4712, 15;
	add.s32 	%r31392, %r31391, 1;
	shr.u32 	%r31393, %r4710, %r31392;
	xor.b32  	%r31394, %r31391, 31;
	shl.b32 	%r31395, %r4710, %r31394;
	or.b32  	%r31396, %r31393, %r31395;
	xor.b32  	%r56538, %r31396, %r56536;
	bra.uni 	$L__BB0_3872;
$L__BB0_3870:
	not.b32 	%r31397, %r4710;
	shr.u32 	%r31398, %r4712, 8;
	and.b32  	%r31399, %r31398, 15;
	add.s32 	%r31400, %r31399, 1;
	shr.u32 	%r31401, %r31397, %r31400;
	xor.b32  	%r31402, %r31399, 31;
	shl.b32 	%r31403, %r31397, %r31402;
	or.b32  	%r31404, %r31401, %r31403;
	and.b32  	%r56538, %r31404, %r56536;
	bra.uni 	$L__BB0_3872;
$L__BB0_3871:
	add.s32 	%r31413, %r4713, 1;
	shr.u32 	%r31414, %r4710, %r31413;
	xor.b32  	%r31415, %r4713, 31;
	shl.b32 	%r31416, %r4710, %r31415;
	or.b32  	%r31417, %r31414, %r31416;
	xor.b32  	%r56538, %r31417, %r56536;
$L__BB0_3872:
	xor.b32  	%r4720, %r56538, %r4714;
	shr.u32 	%r31418, %r4720, 16;
	xor.b32  	%r31419, %r31418, %r4720;
	shr.u32 	%r31420, %r31419, 12;
	shr.u32 	%r31421, %r31419, 4;
	shr.u32 	%r31422, %r31419, 8;
	xor.b32  	%r31423, %r31421, %r31420;
	xor.b32  	%r31424, %r31423, %r31422;
	xor.b32  	%r31425, %r31424, %r31419;
	shr.u32 	%r31426, %r31425, 2;
	xor.b32  	%r31427, %r31426, %r31425;
	cvt.u16.u32 	%rs1108, %r31427;
	and.b16  	%rs1107, %rs1108, 3;
	setp.gt.s16 	%p1661, %rs1107, 1;
	@%p1661 bra 	$L__BB0_3875;
	setp.eq.s16 	%p1663, %rs1107, 0;
	@%p1663 bra 	$L__BB0_3878;
	not.b32 	%r31436, %r4710;
	shr.u32 	%r31437, %r4712, 16;
	and.b32  	%r31438, %r31437, 15;
	add.s32 	%r31439, %r31438, 2;
	shf.r.wrap.b32 	%r31440, %r31436, %r31436, %r31439;
	add.s32 	%r56539, %r31440, %r56537;
	bra.uni 	$L__BB0_3879;
$L__BB0_3875:
	setp.eq.s16 	%p1662, %rs1107, 2;
	@%p1662 bra 	$L__BB0_3877;
	and.b32  	%r31428, %r4712, 15;
	add.s32 	%r31429, %r31428, 2;
	shf.r.wrap.b32 	%r31430, %r4710, %r4710, %r31429;
	xor.b32  	%r56539, %r31430, %r56537;
	bra.uni 	$L__BB0_3879;
$L__BB0_3877:
	not.b32 	%r31431, %r4710;
	shr.u32 	%r31432, %r4712, 8;
	and.b32  	%r31433, %r31432, 15;
	add.s32 	%r31434, %r31433, 2;
	shf.r.wrap.b32 	%r31435, %r31431, %r31431, %r31434;
	and.b32  	%r56539, %r31435, %r56537;
	bra.uni 	$L__BB0_3879;
$L__BB0_3878:
	add.s32 	%r31441, %r4713, 2;
	shf.r.wrap.b32 	%r31442, %r4710, %r4710, %r31441;
	xor.b32  	%r56539, %r31442, %r56537;
$L__BB0_3879:
	add.s32 	%r31443, %r4720, %r56539;
	shr.u32 	%r31444, %r4710, 8;
	and.b32  	%r31445, %r31444, 31;
	mov.b32 	%r31446, 1;
	shl.b32 	%r31447, %r31446, %r31445;
	not.b32 	%r31448, %r31447;
	and.b32  	%r31449, %r4643, %r31448;
	or.b32  	%r31450, %r31447, %r4643;
	xor.b32  	%r31451, %r31447, %r4643;
	st.local.v4.u32 	[%rd1], {%r4643, %r31449, %r31450, %r31451};
	shl.b32 	%r31452, %r4710, 2;
	cvt.u64.u32 	%rd727, %r31452;
	and.b64  	%rd728, %rd727, 12;
	add.s64 	%rd729, %rd1, %rd728;
	ld.local.u32 	%r31453, [%rd729];
	add.s32 	%r31454, %r4695, %r4643;
	shf.l.wrap.b32 	%r31455, %r4711, %r4711, 10;
	shf.l.wrap.b32 	%r31456, %r4711, %r4711, 19;
	shf.l.wrap.b32 	%r31457, %r4711, %r4711, 30;
	xor.b32  	%r31458, %r31457, %r31456;
	xor.b32  	%r31459, %r31458, %r31455;
	add.s32 	%r4726, %r31454, %r31459;
	add.s32 	%r4727, %r4114, %r31453;
	add.s32 	%r31460, %r4268, %r4267;
	xor.b32  	%r31461, %r31443, %r31460;
	xor.b32  	%r4728, %r31461, %r4710;
	shr.u32 	%r31462, %r4728, 4;
	xor.b32  	%r4729, %r31462, %r4728;
	shr.u32 	%r31463, %r4729, 24;
	and.b32  	%r4730, %r31463, 15;
	shf.r.wrap.b32 	%r31464, %r4728, %r4728, %r4730;
	xor.b32  	%r4731, %r31464, %r4714;
	shr.u32 	%r31465, %r4731, 16;
	xor.b32  	%r31466, %r31465, %r4731;
	shr.u32 	%r31467, %r31466, 12;
	shr.u32 	%r31468, %r31466, 4;
	shr.u32 	%r31469, %r31466, 8;
	xor.b32  	%r31470, %r31468, %r31467;
	xor.b32  	%r31471, %r31470, %r31469;
	xor.b32  	%r31472, %r31471, %r31466;
	shr.u32 	%r31473, %r31472, 2;
	xor.b32  	%r31474, %r31473, %r31472;
	cvt.u16.u32 	%rs1110, %r31474;
	and.b16  	%rs1109, %rs1110, 3;
	setp.gt.s16 	%p1664, %rs1109, 1;
	@%p1664 bra 	$L__BB0_3882;
	setp.eq.s16 	%p1666, %rs1109, 0;
	@%p1666 bra 	$L__BB0_3885;
	not.b32 	%r31489, %r4728;
	shr.u32 	%r31490, %r4729, 16;
	and.b32  	%r31491, %r31490, 15;
	add.s32 	%r31492, %r31491, 1;
	shr.u32 	%r31493, %r31489, %r31492;
	xor.b32  	%r31494, %r31491, 31;
	shl.b32 	%r31495, %r31489, %r31494;
	or.b32  	%r31496, %r31493, %r31495;
	add.s32 	%r56540, %r31496, %r56538;
	bra.uni 	$L__BB0_3886;
$L__BB0_3882:
	setp.eq.s16 	%p1665, %rs1109, 2;
	@%p1665 bra 	$L__BB0_3884;
	and.b32  	%r31475, %r4729, 15;
	add.s32 	%r31476, %r31475, 1;
	shr.u32 	%r31477, %r4728, %r31476;
	xor.b32  	%r31478, %r31475, 31;
	shl.b32 	%r31479, %r4728, %r31478;
	or.b32  	%r31480, %r31477, %r31479;
	xor.b32  	%r56540, %r31480, %r56538;
	bra.uni 	$L__BB0_3886;
$L__BB0_3884:
	not.b32 	%r31481, %r4728;
	shr.u32 	%r31482, %r4729, 8;
	and.b32  	%r31483, %r31482, 15;
	add.s32 	%r31484, %r31483, 1;
	shr.u32 	%r31485, %r31481, %r31484;
	xor.b32  	%r31486, %r31483, 31;
	shl.b32 	%r31487, %r31481, %r31486;
	or.b32  	%r31488, %r31485, %r31487;
	and.b32  	%r56540, %r31488, %r56538;
	bra.uni 	$L__BB0_3886;
$L__BB0_3885:
	add.s32 	%r31497, %r4730, 1;
	shr.u32 	%r31498, %r4728, %r31497;
	xor.b32  	%r31499, %r4730, 31;
	shl.b32 	%r31500, %r4728, %r31499;
	or.b32  	%r31501, %r31498, %r31500;
	xor.b32  	%r56540, %r31501, %r56538;
$L__BB0_3886:
	xor.b32  	%r4737, %r56540, %r4731;
	shr.u32 	%r31502, %r4737, 16;
	xor.b32  	%r31503, %r31502, %r4737;
	shr.u32 	%r31504, %r31503, 12;
	shr.u32 	%r31505, %r31503, 4;
	shr.u32 	%r31506, %r31503, 8;
	xor.b32  	%r31507, %r31505, %r31504;
	xor.b32  	%r31508, %r31507, %r31506;
	xor.b32  	%r31509, %r31508, %r31503;
	shr.u32 	%r31510, %r31509, 2;
	xor.b32  	%r31511, %r31510, %r31509;
	cvt.u16.u32 	%rs1112, %r31511;
	and.b16  	%rs1111, %rs1112, 3;
	setp.gt.s16 	%p1667, %rs1111, 1;
	@%p1667 bra 	$L__BB0_3889;
	setp.eq.s16 	%p1669, %rs1111, 0;
	@%p1669 bra 	$L__BB0_3892;
	not.b32 	%r31520, %r4728;
	shr.u32 	%r31521, %r4729, 16;
	and.b32  	%r31522, %r31521, 15;
	add.s32 	%r31523, %r31522, 2;
	shf.r.wrap.b32 	%r31524, %r31520, %r31520, %r31523;
	add.s32 	%r56541, %r31524, %r56539;
	bra.uni 	$L__BB0_3893;
$L__BB0_3889:
	setp.eq.s16 	%p1668, %rs1111, 2;
	@%p1668 bra 	$L__BB0_3891;
	and.b32  	%r31512, %r4729, 15;
	add.s32 	%r31513, %r31512, 2;
	shf.r.wrap.b32 	%r31514, %r4728, %r4728, %r31513;
	xor.b32  	%r56541, %r31514, %r56539;
	bra.uni 	$L__BB0_3893;
$L__BB0_3891:
	not.b32 	%r31515, %r4728;
	shr.u32 	%r31516, %r4729, 8;
	and.b32  	%r31517, %r31516, 15;
	add.s32 	%r31518, %r31517, 2;
	shf.r.wrap.b32 	%r31519, %r31515, %r31515, %r31518;
	and.b32  	%r56541, %r31519, %r56539;
	bra.uni 	$L__BB0_3893;
$L__BB0_3892:
	add.s32 	%r31525, %r4730, 2;
	shf.r.wrap.b32 	%r31526, %r4728, %r4728, %r31525;
	xor.b32  	%r56541, %r31526, %r56539;
$L__BB0_3893:
	add.s32 	%r31527, %r4737, %r56541;
	xor.b32  	%r4743, %r4728, %r31527;
	ld.const.u32 	%r4744, [hefty_gpu_constantTable+116];
	shr.u32 	%r31528, %r4743, 4;
	xor.b32  	%r4745, %r31528, %r4743;
	shr.u32 	%r31529, %r4745, 24;
	and.b32  	%r4746, %r31529, 15;
	shf.r.wrap.b32 	%r31530, %r4743, %r4743, %r4746;
	xor.b32  	%r4747, %r31530, %r4731;
	shr.u32 	%r31531, %r4747, 16;
	xor.b32  	%r31532, %r31531, %r4747;
	shr.u32 	%r31533, %r31532, 12;
	shr.u32 	%r31534, %r31532, 4;
	shr.u32 	%r31535, %r31532, 8;
	xor.b32  	%r31536, %r31534, %r31533;
	xor.b32  	%r31537, %r31536, %r31535;
	xor.b32  	%r31538, %r31537, %r31532;
	shr.u32 	%r31539, %r31538, 2;
	xor.b32  	%r31540, %r31539, %r31538;
	cvt.u16.u32 	%rs1114, %r31540;
	and.b16  	%rs1113, %rs1114, 3;
	setp.gt.s16 	%p1670, %rs1113, 1;
	@%p1670 bra 	$L__BB0_3896;
	setp.eq.s16 	%p1672, %rs1113, 0;
	@%p1672 bra 	$L__BB0_3899;
	not.b32 	%r31555, %r4743;
	shr.u32 	%r31556, %r4745, 16;
	and.b32  	%r31557, %r31556, 15;
	add.s32 	%r31558, %r31557, 1;
	shr.u32 	%r31559, %r31555, %r31558;
	xor.b32  	%r31560, %r31557, 31;
	shl.b32 	%r31561, %r31555, %r31560;
	or.b32  	%r31562, %r31559, %r31561;
	add.s32 	%r56542, %r31562, %r56540;
	bra.uni 	$L__BB0_3900;
$L__BB0_3896:
	setp.eq.s16 	%p1671, %rs1113, 2;
	@%p1671 bra 	$L__BB0_3898;
	and.b32  	%r31541, %r4745, 15;
	add.s32 	%r31542, %r31541, 1;
	shr.u32 	%r31543, %r4743, %r31542;
	xor.b32  	%r31544, %r31541, 31;
	shl.b32 	%r31545, %r4743, %r31544;
	or.b32  	%r31546, %r31543, %r31545;
	xor.b32  	%r56542, %r31546, %r56540;
	bra.uni 	$L__BB0_3900;
$L__BB0_3898:
	not.b32 	%r31547, %r4743;
	shr.u32 	%r31548, %r4745, 8;
	and.b32  	%r31549, %r31548, 15;
	add.s32 	%r31550, %r31549, 1;
	shr.u32 	%r31551, %r31547, %r31550;
	xor.b32  	%r31552, %r31549, 31;
	shl.b32 	%r31553, %r31547, %r31552;
	or.b32  	%r31554, %r31551, %r31553;
	and.b32  	%r56542, %r31554, %r56540;
	bra.uni 	$L__BB0_3900;
$L__BB0_3899:
	add.s32 	%r31563, %r4746, 1;
	shr.u32 	%r31564, %r4743, %r31563;
	xor.b32  	%r31565, %r4746, 31;
	shl.b32 	%r31566, %r4743, %r31565;
	or.b32  	%r31567, %r31564, %r31566;
	xor.b32  	%r56542, %r31567, %r56540;
$L__BB0_3900:
	xor.b32  	%r4753, %r56542, %r4747;
	shr.u32 	%r31568, %r4753, 16;
	xor.b32  	%r31569, %r31568, %r4753;
	shr.u32 	%r31570, %r31569, 12;
	shr.u32 	%r31571, %r31569, 4;
	shr.u32 	%r31572, %r31569, 8;
	xor.b32  	%r31573, %r31571, %r31570;
	xor.b32  	%r31574, %r31573, %r31572;
	xor.b32  	%r31575, %r31574, %r31569;
	shr.u32 	%r31576, %r31575, 2;
	xor.b32  	%r31577, %r31576, %r31575;
	cvt.u16.u32 	%rs1116, %r31577;
	and.b16  	%rs1115, %rs1116, 3;
	setp.gt.s16 	%p1673, %rs1115, 1;
	@%p1673 bra 	$L__BB0_3903;
	setp.eq.s16 	%p1675, %rs1115, 0;
	@%p1675 bra 	$L__BB0_3906;
	not.b32 	%r31586, %r4743;
	shr.u32 	%r31587, %r4745, 16;
	and.b32  	%r31588, %r31587, 15;
	add.s32 	%r31589, %r31588, 2;
	shf.r.wrap.b32 	%r31590, %r31586, %r31586, %r31589;
	add.s32 	%r56543, %r31590, %r56541;
	bra.uni 	$L__BB0_3907;
$L__BB0_3903:
	setp.eq.s16 	%p1674, %rs1115, 2;
	@%p1674 bra 	$L__BB0_3905;
	and.b32  	%r31578, %r4745, 15;
	add.s32 	%r31579, %r31578, 2;
	shf.r.wrap.b32 	%r31580, %r4743, %r4743, %r31579;
	xor.b32  	%r56543, %r31580, %r56541;
	bra.uni 	$L__BB0_3907;
$L__BB0_3905:
	not.b32 	%r31581, %r4743;
	shr.u32 	%r31582, %r4745, 8;
	and.b32  	%r31583, %r31582, 15;
	add.s32 	%r31584, %r31583, 2;
	shf.r.wrap.b32 	%r31585, %r31581, %r31581, %r31584;
	and.b32  	%r56543, %r31585, %r56541;
	bra.uni 	$L__BB0_3907;
$L__BB0_3906:
	add.s32 	%r31591, %r4746, 2;
	shf.r.wrap.b32 	%r31592, %r4743, %r4743, %r31591;
	xor.b32  	%r56543, %r31592, %r56541;
$L__BB0_3907:
	add.s32 	%r31593, %r4753, %r56543;
	xor.b32  	%r4759, %r4743, %r31593;
	shr.u32 	%r31594, %r4743, 8;
	and.b32  	%r31595, %r31594, 31;
	mov.b32 	%r31596, 1;
	shl.b32 	%r31597, %r31596, %r31595;
	not.b32 	%r31598, %r31597;
	and.b32  	%r31599, %r4421, %r31598;
	or.b32  	%r31600, %r31597, %r4421;
	xor.b32  	%r31601, %r31597, %r4421;
	st.local.v4.u32 	[%rd8], {%r4421, %r31599, %r31600, %r31601};
	shl.b32 	%r31602, %r4743, 2;
	cvt.u64.u32 	%rd730, %r31602;
	and.b64  	%rd731, %rd730, 12;
	add.s64 	%rd732, %rd8, %rd731;
	ld.local.u32 	%r4760, [%rd732];
	shr.u32 	%r31603, %r4759, 4;
	xor.b32  	%r4761, %r31603, %r4759;
	shr.u32 	%r31604, %r4761, 24;
	and.b32  	%r4762, %r31604, 15;
	shf.r.wrap.b32 	%r31605, %r4759, %r4759, %r4762;
	xor.b32  	%r4763, %r31605, %r4747;
	shr.u32 	%r31606, %r4763, 16;
	xor.b32  	%r31607, %r31606, %r4763;
	shr.u32 	%r31608, %r31607, 12;
	shr.u32 	%r31609, %r31607, 4;
	shr.u32 	%r31610, %r31607, 8;
	xor.b32  	%r31611, %r31609, %r31608;
	xor.b32  	%r31612, %r31611, %r31610;
	xor.b32  	%r31613, %r31612, %r31607;
	shr.u32 	%r31614, %r31613, 2;
	xor.b32  	%r31615, %r31614, %r31613;
	cvt.u16.u32 	%rs1118, %r31615;
	and.b16  	%rs1117, %rs1118, 3;
	setp.gt.s16 	%p1676, %rs1117, 1;
	@%p1676 bra 	$L__BB0_3910;
	setp.eq.s16 	%p1678, %rs1117, 0;
	@%p1678 bra 	$L__BB0_3913;
	not.b32 	%r31630, %r4759;
	shr.u32 	%r31631, %r4761, 16;
	and.b32  	%r31632, %r31631, 15;
	add.s32 	%r31633, %r31632, 1;
	shr.u32 	%r31634, %r31630, %r31633;
	xor.b32  	%r31635, %r31632, 31;
	shl.b32 	%r31636, %r31630, %r31635;
	or.b32  	%r31637, %r31634, %r31636;
	add.s32 	%r56544, %r31637, %r56542;
	bra.uni 	$L__BB0_3914;
$L__BB0_3910:
	setp.eq.s16 	%p1677, %rs1117, 2;
	@%p1677 bra 	$L__BB0_3912;
	and.b32  	%r31616, %r4761, 15;
	add.s32 	%r31617, %r31616, 1;
	shr.u32 	%r31618, %r4759, %r31617;
	xor.b32  	%r31619, %r31616, 31;
	shl.b32 	%r31620, %r4759, %r31619;
	or.b32  	%r31621, %r31618, %r31620;
	xor.b32  	%r56544, %r31621, %r56542;
	bra.uni 	$L__BB0_3914;
$L__BB0_3912:
	not.b32 	%r31622, %r4759;
	shr.u32 	%r31623, %r4761, 8;
	and.b32  	%r31624, %r31623, 15;
	add.s32 	%r31625, %r31624, 1;
	shr.u32 	%r31626, %r31622, %r31625;
	xor.b32  	%r31627, %r31624, 31;
	shl.b32 	%r31628, %r31622, %r31627;
	or.b32  	%r31629, %r31626, %r31628;
	and.b32  	%r56544, %r31629, %r56542;
	bra.uni 	$L__BB0_3914;
$L__BB0_3913:
	add.s32 	%r31638, %r4762, 1;
	shr.u32 	%r31639, %r4759, %r31638;
	xor.b32  	%r31640, %r4762, 31;
	shl.b32 	%r31641, %r4759, %r31640;
	or.b32  	%r31642, %r31639, %r31641;
	xor.b32  	%r56544, %r31642, %r56542;
$L__BB0_3914:
	xor.b32  	%r4769, %r56544, %r4763;
	shr.u32 	%r31643, %r4769, 16;
	xor.b32  	%r31644, %r31643, %r4769;
	shr.u32 	%r31645, %r31644, 12;
	shr.u32 	%r31646, %r31644, 4;
	shr.u32 	%r31647, %r31644, 8;
	xor.b32  	%r31648, %r31646, %r31645;
	xor.b32  	%r31649, %r31648, %r31647;
	xor.b32  	%r31650, %r31649, %r31644;
	shr.u32 	%r31651, %r31650, 2;
	xor.b32  	%r31652, %r31651, %r31650;
	cvt.u16.u32 	%rs1120, %r31652;
	and.b16  	%rs1119, %rs1120, 3;
	setp.gt.s16 	%p1679, %rs1119, 1;
	@%p1679 bra 	$L__BB0_3917;
	setp.eq.s16 	%p1681, %rs1119, 0;
	@%p1681 bra 	$L__BB0_3920;
	not.b32 	%r31661, %r4759;
	shr.u32 	%r31662, %r4761, 16;
	and.b32  	%r31663, %r31662, 15;
	add.s32 	%r31664, %r31663, 2;
	shf.r.wrap.b32 	%r31665, %r31661, %r31661, %r31664;
	add.s32 	%r56545, %r31665, %r56543;
	bra.uni 	$L__BB0_3921;
$L__BB0_3917:
	setp.eq.s16 	%p1680, %rs1119, 2;
	@%p1680 bra 	$L__BB0_3919;
	and.b32  	%r31653, %r4761, 15;
	add.s32 	%r31654, %r31653, 2;
	shf.r.wrap.b32 	%r31655, %r4759, %r4759, %r31654;
	xor.b32  	%r56545, %r31655, %r56543;
	bra.uni 	$L__BB0_3921;
$L__BB0_3919:
	not.b32 	%r31656, %r4759;
	shr.u32 	%r31657, %r4761, 8;
	and.b32  	%r31658, %r31657, 15;
	add.s32 	%r31659, %r31658, 2;
	shf.r.wrap.b32 	%r31660, %r31656, %r31656, %r31659;
	and.b32  	%r56545, %r31660, %r56543;
	bra.uni 	$L__BB0_3921;
$L__BB0_3920:
	add.s32 	%r31666, %r4762, 2;
	shf.r.wrap.b32 	%r31667, %r4759, %r4759, %r31666;
	xor.b32  	%r56545, %r31667, %r56543;
$L__BB0_3921:
	add.s32 	%r31668, %r4769, %r56545;
	xor.b32  	%r4775, %r4759, %r31668;
	shr.u32 	%r31669, %r4759, 8;
	and.b32  	%r31670, %r31669, 31;
	mov.b32 	%r31671, 1;
	shl.b32 	%r31672, %r31671, %r31670;
	not.b32 	%r31673, %r31672;
	and.b32  	%r31674, %r4574, %r31673;
	or.b32  	%r31675, %r31672, %r4574;
	xor.b32  	%r31676, %r31672, %r4574;
	st.local.v4.u32 	[%rd7], {%r4574, %r31674, %r31675, %r31676};
	shl.b32 	%r31677, %r4759, 2;
	cvt.u64.u32 	%rd733, %r31677;
	and.b64  	%rd734, %rd733, 12;
	add.s64 	%rd735, %rd7, %rd734;
	ld.local.u32 	%r31678, [%rd735];
	xor.b32  	%r31679, %r31678, %r4760;
	and.b32  	%r31680, %r4727, %r31679;
	xor.b32  	%r4776, %r31680, %r4760;
	shr.u32 	%r31681, %r4775, 4;
	xor.b32  	%r4777, %r31681, %r4775;
	shr.u32 	%r31682, %r4777, 24;
	and.b32  	%r4778, %r31682, 15;
	shf.r.wrap.b32 	%r31683, %r4775, %r4775, %r4778;
	xor.b32  	%r4779, %r31683, %r4763;
	shr.u32 	%r31684, %r4779, 16;
	xor.b32  	%r31685, %r31684, %r4779;
	shr.u32 	%r31686, %r31685, 12;
	shr.u32 	%r31687, %r31685, 4;
	shr.u32 	%r31688, %r31685, 8;
	xor.b32  	%r31689, %r31687, %r31686;
	xor.b32  	%r31690, %r31689, %r31688;
	xor.b32  	%r31691, %r31690, %r31685;
	shr.u32 	%r31692, %r31691, 2;
	xor.b32  	%r31693, %r31692, %r31691;
	cvt.u16.u32 	%rs1122, %r31693;
	and.b16  	%rs1121, %rs1122, 3;
	setp.gt.s16 	%p1682, %rs1121, 1;
	@%p1682 bra 	$L__BB0_3924;
	setp.eq.s16 	%p1684, %rs1121, 0;
	@%p1684 bra 	$L__BB0_3927;
	not.b32 	%r31708, %r4775;
	shr.u32 	%r31709, %r4777, 16;
	and.b32  	%r31710, %r31709, 15;
	add.s32 	%r31711, %r31710, 1;
	shr.u32 	%r31712, %r31708, %r31711;
	xor.b32  	%r31713, %r31710, 31;
	shl.b32 	%r31714, %r31708, %r31713;
	or.b32  	%r31715, %r31712, %r31714;
	add.s32 	%r56546, %r31715, %r56544;
	bra.uni 	$L__BB0_3928;
$L__BB0_3924:
	setp.eq.s16 	%p1683, %rs1121, 2;
	@%p1683 bra 	$L__BB0_3926;
	and.b32  	%r31694, %r4777, 15;
	add.s32 	%r31695, %r31694, 1;
	shr.u32 	%r31696, %r4775, %r31695;
	xor.b32  	%r31697, %r31694, 31;
	shl.b32 	%r31698, %r4775, %r31697;
	or.b32  	%r31699, %r31696, %r31698;
	xor.b32  	%r56546, %r31699, %r56544;
	bra.uni 	$L__BB0_3928;
$L__BB0_3926:
	not.b32 	%r31700, %r4775;
	shr.u32 	%r31701, %r4777, 8;
	and.b32  	%r31702, %r31701, 15;
	add.s32 	%r31703, %r31702, 1;
	shr.u32 	%r31704, %r31700, %r31703;
	xor.b32  	%r31705, %r31702, 31;
	shl.b32 	%r31706, %r31700, %r31705;
	or.b32  	%r31707, %r31704, %r31706;
	and.b32  	%r56546, %r31707, %r56544;
	bra.uni 	$L__BB0_3928;
$L__BB0_3927:
	add.s32 	%r31716, %r4778, 1;
	shr.u32 	%r31717, %r4775, %r31716;
	xor.b32  	%r31718, %r4778, 31;
	shl.b32 	%r31719, %r4775, %r31718;
	or.b32  	%r31720, %r31717, %r31719;
	xor.b32  	%r56546, %r31720, %r56544;
$L__BB0_3928:
	xor.b32  	%r4785, %r56546, %r4779;
	shr.u32 	%r31721, %r4785, 16;
	xor.b32  	%r31722, %r31721, %r4785;
	shr.u32 	%r31723, %r31722, 12;
	shr.u32 	%r31724, %r31722, 4;
	shr.u32 	%r31725, %r31722, 8;
	xor.b32  	%r31726, %r31724, %r31723;
	xor.b32  	%r31727, %r31726, %r31725;
	xor.b32  	%r31728, %r31727, %r31722;
	shr.u32 	%r31729, %r31728, 2;
	xor.b32  	%r31730, %r31729, %r31728;
	cvt.u16.u32 	%rs1124, %r31730;
	and.b16  	%rs1123, %rs1124, 3;
	setp.gt.s16 	%p1685, %rs1123, 1;
	@%p1685 bra 	$L__BB0_3931;
	setp.eq.s16 	%p1687, %rs1123, 0;
	@%p1687 bra 	$L__BB0_3934;
	not.b32 	%r31739, %r4775;
	shr.u32 	%r31740, %r4777, 16;
	and.b32  	%r31741, %r31740, 15;
	add.s32 	%r31742, %r31741, 2;
	shf.r.wrap.b32 	%r31743, %r31739, %r31739, %r31742;
	add.s32 	%r56547, %r31743, %r56545;
	bra.uni 	$L__BB0_3935;
$L__BB0_3931:
	setp.eq.s16 	%p1686, %rs1123, 2;
	@%p1686 bra 	$L__BB0_3933;
	and.b32  	%r31731, %r4777, 15;
	add.s32 	%r31732, %r31731, 2;
	shf.r.wrap.b32 	%r31733, %r4775, %r4775, %r31732;
	xor.b32  	%r56547, %r31733, %r56545;
	bra.uni 	$L__BB0_3935;
$L__BB0_3933:
	not.b32 	%r31734, %r4775;
	shr.u32 	%r31735, %r4777, 8;
	and.b32  	%r31736, %r31735, 15;
	add.s32 	%r31737, %r31736, 2;
	shf.r.wrap.b32 	%r31738, %r31734, %r31734, %r31737;
	and.b32  	%r56547, %r31738, %r56545;
	bra.uni 	$L__BB0_3935;
$L__BB0_3934:
	add.s32 	%r31744, %r4778, 2;
	shf.r.wrap.b32 	%r31745, %r4775, %r4775, %r31744;
	xor.b32  	%r56547, %r31745, %r56545;
$L__BB0_3935:
	add.s32 	%r31746, %r4785, %r56547;
	xor.b32  	%r4791, %r4775, %r31746;
	shr.u32 	%r31747, %r4775, 8;
	and.b32  	%r31748, %r31747, 31;
	mov.b32 	%r31749, 1;
	shl.b32 	%r31750, %r31749, %r31748;
	not.b32 	%r31751, %r31750;
	and.b32  	%r31752, %r4727, %r31751;
	or.b32  	%r31753, %r31750, %r4727;
	xor.b32  	%r31754, %r31750, %r4727;
	st.local.v4.u32 	[%rd6], {%r4727, %r31752, %r31753, %r31754};
	shl.b32 	%r31755, %r4775, 2;
	cvt.u64.u32 	%rd736, %r31755;
	and.b64  	%rd737, %rd736, 12;
	add.s64 	%rd738, %rd6, %rd737;
	ld.local.u32 	%r31756, [%rd738];
	shf.l.wrap.b32 	%r31757, %r31756, %r31756, 26;
	shf.l.wrap.b32 	%r31758, %r31756, %r31756, 21;
	xor.b32  	%r31759, %r31757, %r31758;
	shf.l.wrap.b32 	%r31760, %r31756, %r31756, 7;
	xor.b32  	%r31761, %r31759, %r31760;
	add.s32 	%r31762, %r4744, %r2736;
	add.s32 	%r31763, %r31762, %r4268;
	add.s32 	%r31764, %r31763, %r4776;
	add.s32 	%r4796, %r31764, %r31761;
	shr.u32 	%r31765, %r4791, 4;
	xor.b32  	%r4797, %r31765, %r4791;
	shr.u32 	%r31766, %r4797, 24;
	and.b32  	%r4798, %r31766, 15;
	shf.r.wrap.b32 	%r31767, %r4791, %r4791, %r4798;
	xor.b32  	%r4799, %r31767, %r4779;
	shr.u32 	%r31768, %r4799, 16;
	xor.b32  	%r31769, %r31768, %r4799;
	shr.u32 	%r31770, %r31769, 12;
	shr.u32 	%r31771, %r31769, 4;
	shr.u32 	%r31772, %r31769, 8;
	xor.b32  	%r31773, %r31771, %r31770;
	xor.b32  	%r31774, %r31773, %r31772;
	xor.b32  	%r31775, %r31774, %r31769;
	shr.u32 	%r31776, %r31775, 2;
	xor.b32  	%r31777, %r31776, %r31775;
	cvt.u16.u32 	%rs1126, %r31777;
	and.b16  	%rs1125, %rs1126, 3;
	setp.gt.s16 	%p1688, %rs1125, 1;
	@%p1688 bra 	$L__BB0_3938;
	setp.eq.s16 	%p1690, %rs1125, 0;
	@%p1690 bra 	$L__BB0_3941;
	not.b32 	%r31792, %r4791;
	shr.u32 	%r31793, %r4797, 16;
	and.b32  	%r31794, %r31793, 15;
	add.s32 	%r31795, %r31794, 1;
	shr.u32 	%r31796, %r31792, %r31795;
	xor.b32  	%r31797, %r31794, 31;
	shl.b32 	%r31798, %r31792, %r31797;
	or.b32  	%r31799, %r31796, %r31798;
	add.s32 	%r56548, %r31799, %r56546;
	bra.uni 	$L__BB0_3942;
$L__BB0_3938:
	setp.eq.s16 	%p1689, %rs1125, 2;
	@%p1689 bra 	$L__BB0_3940;
	and.b32  	%r31778, %r4797, 15;
	add.s32 	%r31779, %r31778, 1;
	shr.u32 	%r31780, %r4791, %r31779;
	xor.b32  	%r31781, %r31778, 31;
	shl.b32 	%r31782, %r4791, %r31781;
	or.b32  	%r31783, %r31780, %r31782;
	xor.b32  	%r56548, %r31783, %r56546;
	bra.uni 	$L__BB0_3942;
$L__BB0_3940:
	not.b32 	%r31784, %r4791;
	shr.u32 	%r31785, %r4797, 8;
	and.b32  	%r31786, %r31785, 15;
	add.s32 	%r31787, %r31786, 1;
	shr.u32 	%r31788, %r31784, %r31787;
	xor.b32  	%r31789, %r31786, 31;
	shl.b32 	%r31790, %r31784, %r31789;
	or.b32  	%r31791, %r31788, %r31790;
	and.b32  	%r56548, %r31791, %r56546;
	bra.uni 	$L__BB0_3942;
$L__BB0_3941:
	add.s32 	%r31800, %r4798, 1;
	shr.u32 	%r31801, %r4791, %r31800;
	xor.b32  	%r31802, %r4798, 31;
	shl.b32 	%r31803, %r4791, %r31802;
	or.b32  	%r31804, %r31801, %r31803;
	xor.b32  	%r56548, %r31804, %r56546;
$L__BB0_3942:
	xor.b32  	%r4805, %r56548, %r4799;
	shr.u32 	%r31805, %r4805, 16;
	xor.b32  	%r31806, %r31805, %r4805;
	shr.u32 	%r31807, %r31806, 12;
	shr.u32 	%r31808, %r31806, 4;
	shr.u32 	%r31809, %r31806, 8;
	xor.b32  	%r31810, %r31808, %r31807;
	xor.b32  	%r31811, %r31810, %r31809;
	xor.b32  	%r31812, %r31811, %r31806;
	shr.u32 	%r31813, %r31812, 2;
	xor.b32  	%r31814, %r31813, %r31812;
	cvt.u16.u32 	%rs1128, %r31814;
	and.b16  	%rs1127, %rs1128, 3;
	setp.gt.s16 	%p1691, %rs1127, 1;
	@%p1691 bra 	$L__BB0_3945;
	setp.eq.s16 	%p1693, %rs1127, 0;
	@%p1693 bra 	$L__BB0_3948;
	not.b32 	%r31823, %r4791;
	shr.u32 	%r31824, %r4797, 16;
	and.b32  	%r31825, %r31824, 15;
	add.s32 	%r31826, %r31825, 2;
	shf.r.wrap.b32 	%r31827, %r31823, %r31823, %r31826;
	add.s32 	%r56549, %r31827, %r56547;
	bra.uni 	$L__BB0_3949;
$L__BB0_3945:
	setp.eq.s16 	%p1692, %rs1127, 2;
	@%p1692 bra 	$L__BB0_3947;
	and.b32  	%r31815, %r4797, 15;
	add.s32 	%r31816, %r31815, 2;
	shf.r.wrap.b32 	%r31817, %r4791, %r4791, %r31816;
	xor.b32  	%r56549, %r31817, %r56547;
	bra.uni 	$L__BB0_3949;
$L__BB0_3947:
	not.b32 	%r31818, %r4791;
	shr.u32 	%r31819, %r4797, 8;
	and.b32  	%r31820, %r31819, 15;
	add.s32 	%r31821, %r31820, 2;
	shf.r.wrap.b32 	%r31822, %r31818, %r31818, %r31821;
	and.b32  	%r56549, %r31822, %r56547;
	bra.uni 	$L__BB0_3949;
$L__BB0_3948:
	add.s32 	%r31828, %r4798, 2;
	shf.r.wrap.b32 	%r31829, %r4791, %r4791, %r31828;
	xor.b32  	%r56549, %r31829, %r56547;
$L__BB0_3949:
	add.s32 	%r31830, %r4805, %r56549;
	xor.b32  	%r4811, %r4791, %r31830;
	shr.u32 	%r31831, %r4791, 8;
	and.b32  	%r31832, %r31831, 31;
	mov.b32 	%r31833, 1;
	shl.b32 	%r31834, %r31833, %r31832;
	not.b32 	%r31835, %r31834;
	and.b32  	%r31836, %r4420, %r31835;
	or.b32  	%r31837, %r31834, %r4420;
	xor.b32  	%r31838, %r31834, %r4420;
	st.local.v4.u32 	[%rd5], {%r4420, %r31836, %r31837, %r31838};
	shl.b32 	%r31839, %r4791, 2;
	cvt.u64.u32 	%rd739, %r31839;
	and.b64  	%rd740, %rd739, 12;
	add.s64 	%rd741, %rd5, %rd740;
	ld.local.u32 	%r4812, [%rd741];
	shr.u32 	%r31840, %r4811, 4;
	xor.b32  	%r4813, %r31840, %r4811;
	shr.u32 	%r31841, %r4813, 24;
	and.b32  	%r4814, %r31841, 15;
	shf.r.wrap.b32 	%r31842, %r4811, %r4811, %r4814;
	xor.b32  	%r4815, %r31842, %r4799;
	shr.u32 	%r31843, %r4815, 16;
	xor.b32  	%r31844, %r31843, %r4815;
	shr.u32 	%r31845, %r31844, 12;
	shr.u32 	%r31846, %r31844, 4;
	shr.u32 	%r31847, %r31844, 8;
	xor.b32  	%r31848, %r31846, %r31845;
	xor.b32  	%r31849, %r31848, %r31847;
	xor.b32  	%r31850, %r31849, %r31844;
	shr.u32 	%r31851, %r31850, 2;
	xor.b32  	%r31852, %r31851, %r31850;
	cvt.u16.u32 	%rs1130, %r31852;
	and.b16  	%rs1129, %rs1130, 3;
	setp.gt.s16 	%p1694, %rs1129, 1;
	@%p1694 bra 	$L__BB0_3952;
	setp.eq.s16 	%p1696, %rs1129, 0;
	@%p1696 bra 	$L__BB0_3955;
	not.b32 	%r31867, %r4811;
	shr.u32 	%r31868, %r4813, 16;
	and.b32  	%r31869, %r31868, 15;
	add.s32 	%r31870, %r31869, 1;
	shr.u32 	%r31871, %r31867, %r31870;
	xor.b32  	%r31872, %r31869, 31;
	shl.b32 	%r31873, %r31867, %r31872;
	or.b32  	%r31874, %r31871, %r31873;
	add.s32 	%r56550, %r31874, %r56548;
	bra.uni 	$L__BB0_3956;
$L__BB0_3952:
	setp.eq.s16 	%p1695, %rs1129, 2;
	@%p1695 bra 	$L__BB0_3954;
	and.b32  	%r31853, %r4813, 15;
	add.s32 	%r31854, %r31853, 1;
	shr.u32 	%r31855, %r4811, %r31854;
	xor.b32  	%r31856, %r31853, 31;
	shl.b32 	%r31857, %r4811, %r31856;
	or.b32  	%r31858, %r31855, %r31857;
	xor.b32  	%r56550, %r31858, %r56548;
	bra.uni 	$L__BB0_3956;
$L__BB0_3954:
	not.b32 	%r31859, %r4811;
	shr.u32 	%r31860, %r4813, 8;
	and.b32  	%r31861, %r31860, 15;
	add.s32 	%r31862, %r31861, 1;
	shr.u32 	%r31863, %r31859, %r31862;
	xor.b32  	%r31864, %r31861, 31;
	shl.b32 	%r31865, %r31859, %r31864;
	or.b32  	%r31866, %r31863, %r31865;
	and.b32  	%r56550, %r31866, %r56548;
	bra.uni 	$L__BB0_3956;
$L__BB0_3955:
	add.s32 	%r31875, %r4814, 1;
	shr.u32 	%r31876, %r4811, %r31875;
	xor.b32  	%r31877, %r4814, 31;
	shl.b32 	%r31878, %r4811, %r31877;
	or.b32  	%r31879, %r31876, %r31878;
	xor.b32  	%r56550, %r31879, %r56548;
$L__BB0_3956:
	xor.b32  	%r4821, %r56550, %r4815;
	shr.u32 	%r31880, %r4821, 16;
	xor.b32  	%r31881, %r31880, %r4821;
	shr.u32 	%r31882, %r31881, 12;
	shr.u32 	%r31883, %r31881, 4;
	shr.u32 	%r31884, %r31881, 8;
	xor.b32  	%r31885, %r31883, %r31882;
	xor.b32  	%r31886, %r31885, %r31884;
	xor.b32  	%r31887, %r31886, %r31881;
	shr.u32 	%r31888, %r31887, 2;
	xor.b32  	%r31889, %r31888, %r31887;
	cvt.u16.u32 	%rs1132, %r31889;
	and.b16  	%rs1131, %rs1132, 3;
	setp.gt.s16 	%p1697, %rs1131, 1;
	@%p1697 bra 	$L__BB0_3959;
	setp.eq.s16 	%p1699, %rs1131, 0;
	@%p1699 bra 	$L__BB0_3962;
	not.b32 	%r31898, %r4811;
	shr.u32 	%r31899, %r4813, 16;
	and.b32  	%r31900, %r31899, 15;
	add.s32 	%r31901, %r31900, 2;
	shf.r.wrap.b32 	%r31902, %r31898, %r31898, %r31901;
	add.s32 	%r56551, %r31902, %r56549;
	bra.uni 	$L__BB0_3963;
$L__BB0_3959:
	setp.eq.s16 	%p1698, %rs1131, 2;
	@%p1698 bra 	$L__BB0_3961;
	and.b32  	%r31890, %r4813, 15;
	add.s32 	%r31891, %r31890, 2;
	shf.r.wrap.b32 	%r31892, %r4811, %r4811, %r31891;
	xor.b32  	%r56551, %r31892, %r56549;
	bra.uni 	$L__BB0_3963;
$L__BB0_3961:
	not.b32 	%r31893, %r4811;
	shr.u32 	%r31894, %r4813, 8;
	and.b32  	%r31895, %r31894, 15;
	add.s32 	%r31896, %r31895, 2;
	shf.r.wrap.b32 	%r31897, %r31893, %r31893, %r31896;
	and.b32  	%r56551, %r31897, %r56549;
	bra.uni 	$L__BB0_3963;
$L__BB0_3962:
	add.s32 	%r31903, %r4814, 2;
	shf.r.wrap.b32 	%r31904, %r4811, %r4811, %r31903;
	xor.b32  	%r56551, %r31904, %r56549;
$L__BB0_3963:
	add.s32 	%r31905, %r4821, %r56551;
	xor.b32  	%r4827, %r4811, %r31905;
	shr.u32 	%r31906, %r4811, 8;
	and.b32  	%r31907, %r31906, 31;
	mov.b32 	%r31908, 1;
	shl.b32 	%r31909, %r31908, %r31907;
	not.b32 	%r31910, %r31909;
	and.b32  	%r31911, %r4573, %r31910;
	or.b32  	%r31912, %r31909, %r4573;
	xor.b32  	%r31913, %r31909, %r4573;
	st.local.v4.u32 	[%rd4], {%r4573, %r31911, %r31912, %r31913};
	shl.b32 	%r31914, %r4811, 2;
	cvt.u64.u32 	%rd742, %r31914;
	and.b64  	%rd743, %rd742, 12;
	add.s64 	%rd744, %rd4, %rd743;
	ld.local.u32 	%r4828, [%rd744];
	shr.u32 	%r31915, %r4827, 4;
	xor.b32  	%r4829, %r31915, %r4827;
	shr.u32 	%r31916, %r4829, 24;
	and.b32  	%r4830, %r31916, 15;
	shf.r.wrap.b32 	%r31917, %r4827, %r4827, %r4830;
	xor.b32  	%r4831, %r31917, %r4815;
	shr.u32 	%r31918, %r4831, 16;
	xor.b32  	%r31919, %r31918, %r4831;
	shr.u32 	%r31920, %r31919, 12;
	shr.u32 	%r31921, %r31919, 4;
	shr.u32 	%r31922, %r31919, 8;
	xor.b32  	%r31923, %r31921, %r31920;
	xor.b32  	%r31924, %r31923, %r31922;
	xor.b32  	%r31925, %r31924, %r31919;
	shr.u32 	%r31926, %r31925, 2;
	xor.b32  	%r31927, %r31926, %r31925;
	cvt.u16.u32 	%rs1134, %r31927;
	and.b16  	%rs1133, %rs1134, 3;
	setp.gt.s16 	%p1700, %rs1133, 1;
	@%p1700 bra 	$L__BB0_3966;
	setp.eq.s16 	%p1702, %rs1133, 0;
	@%p1702 bra 	$L__BB0_3969;
	not.b32 	%r31942, %r4827;
	shr.u32 	%r31943, %r4829, 16;
	and.b32  	%r31944, %r31943, 15;
	add.s32 	%r31945, %r31944, 1;
	shr.u32 	%r31946, %r31942, %r31945;
	xor.b32  	%r31947, %r31944, 31;
	shl.b32 	%r31948, %r31942, %r31947;
	or.b32  	%r31949, %r31946, %r31948;
	add.s32 	%r56552, %r31949, %r56550;
	bra.uni 	$L__BB0_3970;
$L__BB0_3966:
	setp.eq.s16 	%p1701, %rs1133, 2;
	@%p1701 bra 	$L__BB0_3968;
	and.b32  	%r31928, %r4829, 15;
	add.s32 	%r31929, %r31928, 1;
	shr.u32 	%r31930, %r4827, %r31929;
	xor.b32  	%r31931, %r31928, 31;
	shl.b32 	%r31932, %r4827, %r31931;
	or.b32  	%r31933, %r31930, %r31932;
	xor.b32  	%r56552, %r31933, %r56550;
	bra.uni 	$L__BB0_3970;
$L__BB0_3968:
	not.b32 	%r31934, %r4827;
	shr.u32 	%r31935, %r4829, 8;
	and.b32  	%r31936, %r31935, 15;
	add.s32 	%r31937, %r31936, 1;
	shr.u32 	%r31938, %r31934, %r31937;
	xor.b32  	%r31939, %r31936, 31;
	shl.b32 	%r31940, %r31934, %r31939;
	or.b32  	%r31941, %r31938, %r31940;
	and.b32  	%r56552, %r31941, %r56550;
	bra.uni 	$L__BB0_3970;
$L__BB0_3969:
	add.s32 	%r31950, %r4830, 1;
	shr.u32 	%r31951, %r4827, %r31950;
	xor.b32  	%r31952, %r4830, 31;
	shl.b32 	%r31953, %r4827, %r31952;
	or.b32  	%r31954, %r31951, %r31953;
	xor.b32  	%r56552, %r31954, %r56550;
$L__BB0_3970:
	xor.b32  	%r4837, %r56552, %r4831;
	shr.u32 	%r31955, %r4837, 16;
	xor.b32  	%r31956, %r31955, %r4837;
	shr.u32 	%r31957, %r31956, 12;
	shr.u32 	%r31958, %r31956, 4;
	shr.u32 	%r31959, %r31956, 8;
	xor.b32  	%r31960, %r31958, %r31957;
	xor.b32  	%r31961, %r31960, %r31959;
	xor.b32  	%r31962, %r31961, %r31956;
	shr.u32 	%r31963, %r31962, 2;
	xor.b32  	%r31964, %r31963, %r31962;
	cvt.u16.u32 	%rs1136, %r31964;
	and.b16  	%rs1135, %rs1136, 3;
	setp.gt.s16 	%p1703, %rs1135, 1;
	@%p1703 bra 	$L__BB0_3973;
	setp.eq.s16 	%p1705, %rs1135, 0;
	@%p1705 bra 	$L__BB0_3976;
	not.b32 	%r31973, %r4827;
	shr.u32 	%r31974, %r4829, 16;
	and.b32  	%r31975, %r31974, 15;
	add.s32 	%r31976, %r31975, 2;
	shf.r.wrap.b32 	%r31977, %r31973, %r31973, %r31976;
	add.s32 	%r56553, %r31977, %r56551;
	bra.uni 	$L__BB0_3977;
$L__BB0_3973:
	setp.eq.s16 	%p1704, %rs1135, 2;
	@%p1704 bra 	$L__BB0_3975;
	and.b32  	%r31965, %r4829, 15;
	add.s32 	%r31966, %r31965, 2;
	shf.r.wrap.b32 	%r31967, %r4827, %r4827, %r31966;
	xor.b32  	%r56553, %r31967, %r56551;
	bra.uni 	$L__BB0_3977;
$L__BB0_3975:
	not.b32 	%r31968, %r4827;
	shr.u32 	%r31969, %r4829, 8;
	and.b32  	%r31970, %r31969, 15;
	add.s32 	%r31971, %r31970, 2;
	shf.r.wrap.b32 	%r31972, %r31968, %r31968, %r31971;
	and.b32  	%r56553, %r31972, %r56551;
	bra.uni 	$L__BB0_3977;
$L__BB0_3976:
	add.s32 	%r31978, %r4830, 2;
	shf.r.wrap.b32 	%r31979, %r4827, %r4827, %r31978;
	xor.b32  	%r56553, %r31979, %r56551;
$L__BB0_3977:
	add.s32 	%r31980, %r4837, %r56553;
	xor.b32  	%r4843, %r4827, %r31980;
	shr.u32 	%r31981, %r4827, 8;
	and.b32  	%r31982, %r31981, 31;
	mov.b32 	%r31983, 1;
	shl.b32 	%r31984, %r31983, %r31982;
	not.b32 	%r31985, %r31984;
	and.b32  	%r31986, %r4726, %r31985;
	or.b32  	%r31987, %r31984, %r4726;
	xor.b32  	%r31988, %r31984, %r4726;
	st.local.v4.u32 	[%rd3], {%r4726, %r31986, %r31987, %r31988};
	shl.b32 	%r31989, %r4827, 2;
	cvt.u64.u32 	%rd745, %r31989;
	and.b64  	%rd746, %rd745, 12;
	add.s64 	%rd747, %rd3, %rd746;
	ld.local.u32 	%r31990, [%rd747];
	or.b32  	%r31991, %r4828, %r4812;
	and.b32  	%r31992, %r31990, %r31991;
	and.b32  	%r31993, %r4828, %r4812;
	or.b32  	%r4848, %r31992, %r31993;
	shr.u32 	%r31994, %r4843, 4;
	xor.b32  	%r4849, %r31994, %r4843;
	shr.u32 	%r31995, %r4849, 24;
	and.b32  	%r4850, %r31995, 15;
	shf.r.wrap.b32 	%r31996, %r4843, %r4843, %r4850;
	xor.b32  	%r4851, %r31996, %r4831;
	shr.u32 	%r31997, %r4851, 16;
	xor.b32  	%r31998, %r31997, %r4851;
	shr.u32 	%r31999, %r31998, 12;
	shr.u32 	%r32000, %r31998, 4;
	shr.u32 	%r32001, %r31998, 8;
	xor.b32  	%r32002, %r32000, %r31999;
	xor.b32  	%r32003, %r32002, %r32001;
	xor.b32  	%r32004, %r32003, %r31998;
	shr.u32 	%r32005, %r32004, 2;
	xor.b32  	%r32006, %r32005, %r32004;
	cvt.u16.u32 	%rs1138, %r32006;
	and.b16  	%rs1137, %rs1138, 3;
	setp.gt.s16 	%p1706, %rs1137, 1;
	@%p1706 bra 	$L__BB0_3980;
	setp.eq.s16 	%p1708, %rs1137, 0;
	@%p1708 bra 	$L__BB0_3983;
	not.b32 	%r32021, %r4843;
	shr.u32 	%r32022, %r4849, 16;
	and.b32  	%r32023, %r32022, 15;
	add.s32 	%r32024, %r32023, 1;
	shr.u32 	%r32025, %r32021, %r32024;
	xor.b32  	%r32026, %r32023, 31;
	shl.b32 	%r32027, %r32021, %r32026;
	or.b32  	%r32028, %r32025, %r32027;
	add.s32 	%r56554, %r32028, %r56552;
	bra.uni 	$L__BB0_3984;
$L__BB0_3980:
	setp.eq.s16 	%p1707, %rs1137, 2;
	@%p1707 bra 	$L__BB0_3982;
	and.b32  	%r32007, %r4849, 15;
	add.s32 	%r32008, %r32007, 1;
	shr.u32 	%r32009, %r4843, %r32008;
	xor.b32  	%r32010, %r32007, 31;
	shl.b32 	%r32011, %r4843, %r32010;
	or.b32  	%r32012, %r32009, %r32011;
	xor.b32  	%r56554, %r32012, %r56552;
	bra.uni 	$L__BB0_3984;
$L__BB0_3982:
	not.b32 	%r32013, %r4843;
	shr.u32 	%r32014, %r4849, 8;
	and.b32  	%r32015, %r32014, 15;
	add.s32 	%r32016, %r32015, 1;
	shr.u32 	%r32017, %r32013, %r32016;
	xor.b32  	%r32018, %r32015, 31;
	shl.b32 	%r32019, %r32013, %r32018;
	or.b32  	%r32020, %r32017, %r32019;
	and.b32  	%r56554, %r32020, %r56552;
	bra.uni 	$L__BB0_3984;
$L__BB0_3983:
	add.s32 	%r32029, %r4850, 1;
	shr.u32 	%r32030, %r4843, %r32029;
	xor.b32  	%r32031, %r4850, 31;
	shl.b32 	%r32032, %r4843, %r32031;
	or.b32  	%r32033, %r32030, %r32032;
	xor.b32  	%r56554, %r32033, %r56552;
$L__BB0_3984:
	xor.b32  	%r4857, %r56554, %r4851;
	shr.u32 	%r32034, %r4857, 16;
	xor.b32  	%r32035, %r32034, %r4857;
	shr.u32 	%r32036, %r32035, 12;
	shr.u32 	%r32037, %r32035, 4;
	shr.u32 	%r32038, %r32035, 8;
	xor.b32  	%r32039, %r32037, %r32036;
	xor.b32  	%r32040, %r32039, %r32038;
	xor.b32  	%r32041, %r32040, %r32035;
	shr.u32 	%r32042, %r32041, 2;
	xor.b32  	%r32043, %r32042, %r32041;
	cvt.u16.u32 	%rs1140, %r32043;
	and.b16  	%rs1139, %rs1140, 3;
	setp.gt.s16 	%p1709, %rs1139, 1;
	@%p1709 bra 	$L__BB0_3987;
	setp.eq.s16 	%p1711, %rs1139, 0;
	@%p1711 bra 	$L__BB0_3990;
	not.b32 	%r32052, %r4843;
	shr.u32 	%r32053, %r4849, 16;
	and.b32  	%r32054, %r32053, 15;
	add.s32 	%r32055, %r32054, 2;
	shf.r.wrap.b32 	%r32056, %r32052, %r32052, %r32055;
	add.s32 	%r56555, %r32056, %r56553;
	bra.uni 	$L__BB0_3991;
$L__BB0_3987:
	setp.eq.s16 	%p1710, %rs1139, 2;
	@%p1710 bra 	$L__BB0_3989;
	and.b32  	%r32044, %r4849, 15;
	add.s32 	%r32045, %r32044, 2;
	shf.r.wrap.b32 	%r32046, %r4843, %r4843, %r32045;
	xor.b32  	%r56555, %r32046, %r56553;
	bra.uni 	$L__BB0_3991;
$L__BB0_3989:
	not.b32 	%r32047, %r4843;
	shr.u32 	%r32048, %r4849, 8;
	and.b32  	%r32049, %r32048, 15;
	add.s32 	%r32050, %r32049, 2;
	shf.r.wrap.b32 	%r32051, %r32047, %r32047, %r32050;
	and.b32  	%r56555, %r32051, %r56553;
	bra.uni 	$L__BB0_3991;
$L__BB0_3990:
	add.s32 	%r32057, %r4850, 2;
	shf.r.wrap.b32 	%r32058, %r4843, %r4843, %r32057;
	xor.b32  	%r56555, %r32058, %r56553;
$L__BB0_3991:
	add.s32 	%r32059, %r4857, %r56555;
	xor.b32  	%r4863, %r4843, %r32059;
	shr.u32 	%r32060, %r4843, 8;
	and.b32  	%r32061, %r32060, 31;
	mov.b32 	%r32062, 1;
	shl.b32 	%r32063, %r32062, %r32061;
	not.b32 	%r32064, %r32063;
	and.b32  	%r32065, %r4726, %r32064;
	or.b32  	%r32066, %r32063, %r4726;
	xor.b32  	%r32067, %r32063, %r4726;
	st.local.v4.u32 	[%rd2], {%r4726, %r32065, %r32066, %r32067};
	shl.b32 	%r32068, %r4843, 2;
	cvt.u64.u32 	%rd748, %r32068;
	and.b64  	%rd749, %rd748, 12;
	add.s64 	%rd750, %rd2, %rd749;
	ld.local.u32 	%r4864, [%rd750];
	shr.u32 	%r32069, %r4863, 4;
	xor.b32  	%r4865, %r32069, %r4863;
	shr.u32 	%r32070, %r4865, 24;
	and.b32  	%r4866, %r32070, 15;
	shf.r.wrap.b32 	%r32071, %r4863, %r4863, %r4866;
	xor.b32  	%r4867, %r32071, %r4851;
	shr.u32 	%r32072, %r4867, 16;
	xor.b32  	%r32073, %r32072, %r4867;
	shr.u32 	%r32074, %r32073, 12;
	shr.u32 	%r32075, %r32073, 4;
	shr.u32 	%r32076, %r32073, 8;
	xor.b32  	%r32077, %r32075, %r32074;
	xor.b32  	%r32078, %r32077, %r32076;
	xor.b32  	%r32079, %r32078, %r32073;
	shr.u32 	%r32080, %r32079, 2;
	xor.b32  	%r32081, %r32080, %r32079;
	cvt.u16.u32 	%rs1142, %r32081;
	and.b16  	%rs1141, %rs1142, 3;
	setp.gt.s16 	%p1712, %rs1141, 1;
	@%p1712 bra 	$L__BB0_3994;
	setp.eq.s16 	%p1714, %rs1141, 0;
	@%p1714 bra 	$L__BB0_3997;
	not.b32 	%r32096, %r4863;
	shr.u32 	%r32097, %r4865, 16;
	and.b32  	%r32098, %r32097, 15;
	add.s32 	%r32099, %r32098, 1;
	shr.u32 	%r32100, %r32096, %r32099;
	xor.b32  	%r32101, %r32098, 31;
	shl.b32 	%r32102, %r32096, %r32101;
	or.b32  	%r32103, %r32100, %r32102;
	add.s32 	%r56556, %r32103, %r56554;
	bra.uni 	$L__BB0_3998;
$L__BB0_3994:
	setp.eq.s16 	%p1713, %rs1141, 2;
	@%p1713 bra 	$L__BB0_3996;
	and.b32  	%r32082, %r4865, 15;
	add.s32 	%r32083, %r32082, 1;
	shr.u32 	%r32084, %r4863, %r32083;
	xor.b32  	%r32085, %r32082, 31;
	shl.b32 	%r32086, %r4863, %r32085;
	or.b32  	%r32087, %r32084, %r32086;
	xor.b32  	%r56556, %r32087, %r56554;
	bra.uni 	$L__BB0_3998;
$L__BB0_3996:
	not.b32 	%r32088, %r4863;
	shr.u32 	%r32089, %r4865, 8;
	and.b32  	%r32090, %r32089, 15;
	add.s32 	%r32091, %r32090, 1;
	shr.u32 	%r32092, %r32088, %r32091;
	xor.b32  	%r32093, %r32090, 31;
	shl.b32 	%r32094, %r32088, %r32093;
	or.b32  	%r32095, %r32092, %r32094;
	and.b32  	%r56556, %r32095, %r56554;
	bra.uni 	$L__BB0_3998;
$L__BB0_3997:
	add.s32 	%r32104, %r4866, 1;
	shr.u32 	%r32105, %r4863, %r32104;
	xor.b32  	%r32106, %r4866, 31;
	shl.b32 	%r32107, %r4863, %r32106;
	or.b32  	%r32108, %r32105, %r32107;
	xor.b32  	%r56556, %r32108, %r56554;
$L__BB0_3998:
	xor.b32  	%r4873, %r56556, %r4867;
	shr.u32 	%r32109, %r4873, 16;
	xor.b32  	%r32110, %r32109, %r4873;
	shr.u32 	%r32111, %r32110, 12;
	shr.u32 	%r32112, %r32110, 4;
	shr.u32 	%r32113, %r32110, 8;
	xor.b32  	%r32114, %r32112, %r32111;
	xor.b32  	%r32115, %r32114, %r32113;
	xor.b32  	%r32116, %r32115, %r32110;
	shr.u32 	%r32117, %r32116, 2;
	xor.b32  	%r32118, %r32117, %r32116;
	cvt.u16.u32 	%rs1144, %r32118;
	and.b16  	%rs1143, %rs1144, 3;
	setp.gt.s16 	%p1715, %rs1143, 1;
	@%p1715 bra 	$L__BB0_4001;
	setp.eq.s16 	%p1717, %rs1143, 0;
	@%p1717 bra 	$L__BB0_4004;
	not.b32 	%r32127, %r4863;
	shr.u32 	%r32128, %r4865, 16;
	and.b32  	%r32129, %r32128, 15;
	add.s32 	%r32130, %r32129, 2;
	shf.r.wrap.b32 	%r32131, %r32127, %r32127, %r32130;
	add.s32 	%r56557, %r32131, %r56555;
	bra.uni 	$L__BB0_4005;
$L__BB0_4001:
	setp.eq.s16 	%p1716, %rs1143, 2;
	@%p1716 bra 	$L__BB0_4003;
	and.b32  	%r32119, %r4865, 15;
	add.s32 	%r32120, %r32119, 2;
	shf.r.wrap.b32 	%r32121, %r4863, %r4863, %r32120;
	xor.b32  	%r56557, %r32121, %r56555;
	bra.uni 	$L__BB0_4005;
$L__BB0_4003:
	not.b32 	%r32122, %r4863;
	shr.u32 	%r32123, %r4865, 8;
	and.b32  	%r32124, %r32123, 15;
	add.s32 	%r32125, %r32124, 2;
	shf.r.wrap.b32 	%r32126, %r32122, %r32122, %r32125;
	and.b32  	%r56557, %r32126, %r56555;
	bra.uni 	$L__BB0_4005;
$L__BB0_4004:
	add.s32 	%r32132, %r4866, 2;
	shf.r.wrap.b32 	%r32133, %r4863, %r4863, %r32132;
	xor.b32  	%r56557, %r32133, %r56555;
$L__BB0_4005:
	add.s32 	%r32134, %r4873, %r56557;
	shr.u32 	%r32135, %r4863, 8;
	and.b32  	%r32136, %r32135, 31;
	mov.b32 	%r32137, 1;
	shl.b32 	%r32138, %r32137, %r32136;
	not.b32 	%r32139, %r32138;
	and.b32  	%r32140, %r4796, %r32139;
	or.b32  	%r32141, %r32138, %r4796;
	xor.b32  	%r32142, %r32138, %r4796;
	st.local.v4.u32 	[%rd1], {%r4796, %r32140, %r32141, %r32142};
	shl.b32 	%r32143, %r4863, 2;
	cvt.u64.u32 	%rd751, %r32143;
	and.b64  	%rd752, %rd751, 12;
	add.s64 	%rd753, %rd1, %rd752;
	ld.local.u32 	%r32144, [%rd753];
	add.s32 	%r32145, %r4848, %r4796;
	shf.l.wrap.b32 	%r32146, %r4864, %r4864, 10;
	shf.l.wrap.b32 	%r32147, %r4864, %r4864, 19;
	shf.l.wrap.b32 	%r32148, %r4864, %r4864, 30;
	xor.b32  	%r32149, %r32148, %r32147;
	xor.b32  	%r32150, %r32149, %r32146;
	add.s32 	%r4879, %r32145, %r32150;
	add.s32 	%r4880, %r4267, %r32144;
	add.s32 	%r32151, %r4421, %r4420;
	xor.b32  	%r32152, %r32134, %r32151;
	xor.b32  	%r4881, %r32152, %r4863;
	shr.u32 	%r32153, %r4881, 4;
	xor.b32  	%r4882, %r32153, %r4881;
	shr.u32 	%r32154, %r4882, 24;
	and.b32  	%r4883, %r32154, 15;
	shf.r.wrap.b32 	%r32155, %r4881, %r4881, %r4883;
	xor.b32  	%r4884, %r32155, %r4867;
	shr.u32 	%r32156, %r4884, 16;
	xor.b32  	%r32157, %r32156, %r4884;
	shr.u32 	%r32158, %r32157, 12;
	shr.u32 	%r32159, %r32157, 4;
	shr.u32 	%r32160, %r32157, 8;
	xor.b32  	%r32161, %r32159, %r32158;
	xor.b32  	%r32162, %r32161, %r32160;
	xor.b32  	%r32163, %r32162, %r32157;
	shr.u32 	%r32164, %r32163, 2;
	xor.b32  	%r32165, %r32164, %r32163;
	cvt.u16.u32 	%rs1146, %r32165;
	and.b16  	%rs1145, %rs1146, 3;
	setp.gt.s16 	%p1718, %rs1145, 1;
	@%p1718 bra 	$L__BB0_4008;
	setp.eq.s16 	%p1720, %rs1145, 0;
	@%p1720 bra 	$L__BB0_4011;
	not.b32 	%r32180, %r4881;
	shr.u32 	%r32181, %r4882, 16;
	and.b32  	%r32182, %r32181, 15;
	add.s32 	%r32183, %r32182, 1;
	shr.u32 	%r32184, %r32180, %r32183;
	xor.b32  	%r32185, %r32182, 31;
	shl.b32 	%r32186, %r32180, %r32185;
	or.b32  	%r32187, %r32184, %r32186;
	add.s32 	%r56558, %r32187, %r56556;
	bra.uni 	$L__BB0_4012;
$L__BB0_4008:
	setp.eq.s16 	%p1719, %rs1145, 2;
	@%p1719 bra 	$L__BB0_4010;
	and.b32  	%r32166, %r4882, 15;
	add.s32 	%r32167, %r32166, 1;
	shr.u32 	%r32168, %r4881, %r32167;
	xor.b32  	%r32169, %r32166, 31;
	shl.b32 	%r32170, %r4881, %r32169;
	or.b32  	%r32171, %r32168, %r32170;
	xor.b32  	%r56558, %r32171, %r56556;
	bra.uni 	$L__BB0_4012;
$L__BB0_4010:
	not.b32 	%r32172, %r4881;
	shr.u32 	%r32173, %r4882, 8;
	and.b32  	%r32174, %r32173, 15;
	add.s32 	%r32175, %r32174, 1;
	shr.u32 	%r32176, %r32172, %r32175;
	xor.b32  	%r32177, %r32174, 31;
	shl.b32 	%r32178, %r32172, %r32177;
	or.b32  	%r32179, %r32176, %r32178;
	and.b32  	%r56558, %r32179, %r56556;
	bra.uni 	$L__BB0_4012;
$L__BB0_4011:
	add.s32 	%r32188, %r4883, 1;
	shr.u32 	%r32189, %r4881, %r32188;
	xor.b32  	%r32190, %r4883, 31;
	shl.b32 	%r32191, %r4881, %r32190;
	or.b32  	%r32192, %r32189, %r32191;
	xor.b32  	%r56558, %r32192, %r56556;
$L__BB0_4012:
	xor.b32  	%r4890, %r56558, %r4884;
	shr.u32 	%r32193, %r4890, 16;
	xor.b32  	%r32194, %r32193, %r4890;
	shr.u32 	%r32195, %r32194, 12;
	shr.u32 	%r32196, %r32194, 4;
	shr.u32 	%r32197, %r32194, 8;
	xor.b32  	%r32198, %r32196, %r32195;
	xor.b32  	%r32199, %r32198, %r32197;
	xor.b32  	%r32200, %r32199, %r32194;
	shr.u32 	%r32201, %r32200, 2;
	xor.b32  	%r32202, %r32201, %r32200;
	cvt.u16.u32 	%rs1148, %r32202;
	and.b16  	%rs1147, %rs1148, 3;
	setp.gt.s16 	%p1721, %rs1147, 1;
	@%p1721 bra 	$L__BB0_4015;
	setp.eq.s16 	%p1723, %rs1147, 0;
	@%p1723 bra 	$L__BB0_4018;
	not.b32 	%r32211, %r4881;
	shr.u32 	%r32212, %r4882, 16;
	and.b32  	%r32213, %r32212, 15;
	add.s32 	%r32214, %r32213, 2;
	shf.r.wrap.b32 	%r32215, %r32211, %r32211, %r32214;
	add.s32 	%r56559, %r32215, %r56557;
	bra.uni 	$L__BB0_4019;
$L__BB0_4015:
	setp.eq.s16 	%p1722, %rs1147, 2;
	@%p1722 bra 	$L__BB0_4017;
	and.b32  	%r32203, %r4882, 15;
	add.s32 	%r32204, %r32203, 2;
	shf.r.wrap.b32 	%r32205, %r4881, %r4881, %r32204;
	xor.b32  	%r56559, %r32205, %r56557;
	bra.uni 	$L__BB0_4019;
$L__BB0_4017:
	not.b32 	%r32206, %r4881;
	shr.u32 	%r32207, %r4882, 8;
	and.b32  	%r32208, %r32207, 15;
	add.s32 	%r32209, %r32208, 2;
	shf.r.wrap.b32 	%r32210, %r32206, %r32206, %r32209;
	and.b32  	%r56559, %r32210, %r56557;
	bra.uni 	$L__BB0_4019;
$L__BB0_4018:
	add.s32 	%r32216, %r4883, 2;
	shf.r.wrap.b32 	%r32217, %r4881, %r4881, %r32216;
	xor.b32  	%r56559, %r32217, %r56557;
$L__BB0_4019:
	add.s32 	%r32218, %r4890, %r56559;
	xor.b32  	%r4896, %r4881, %r32218;
	ld.const.u32 	%r4897, [hefty_gpu_constantTable+120];
	shr.u32 	%r32219, %r4896, 4;
	xor.b32  	%r4898, %r32219, %r4896;
	shr.u32 	%r32220, %r4898, 24;
	and.b32  	%r4899, %r32220, 15;
	shf.r.wrap.b32 	%r32221, %r4896, %r4896, %r4899;
	xor.b32  	%r4900, %r32221, %r4884;
	shr.u32 	%r32222, %r4900, 16;
	xor.b32  	%r32223, %r32222, %r4900;
	shr.u32 	%r32224, %r32223, 12;
	shr.u32 	%r32225, %r32223, 4;
	shr.u32 	%r32226, %r32223, 8;
	xor.b32  	%r32227, %r32225, %r32224;
	xor.b32  	%r32228, %r32227, %r32226;
	xor.b32  	%r32229, %r32228, %r32223;
	shr.u32 	%r32230, %r32229, 2;
	xor.b32  	%r32231, %r32230, %r32229;
	cvt.u16.u32 	%rs1150, %r32231;
	and.b16  	%rs1149, %rs1150, 3;
	setp.gt.s16 	%p1724, %rs1149, 1;
	@%p1724 bra 	$L__BB0_4022;
	setp.eq.s16 	%p1726, %rs1149, 0;
	@%p1726 bra 	$L__BB0_4025;
	not.b32 	%r32246, %r4896;
	shr.u32 	%r32247, %r4898, 16;
	and.b32  	%r32248, %r32247, 15;
	add.s32 	%r32249, %r32248, 1;
	shr.u32 	%r32250, %r32246, %r32249;
	xor.b32  	%r32251, %r32248, 31;
	shl.b32 	%r32252, %r32246, %r32251;
	or.b32  	%r32253, %r32250, %r32252;
	add.s32 	%r56560, %r32253, %r56558;
	bra.uni 	$L__BB0_4026;
$L__BB0_4022:
	setp.eq.s16 	%p1725, %rs1149, 2;
	@%p1725 bra 	$L__BB0_4024;
	and.b32  	%r32232, %r4898, 15;
	add.s32 	%r32233, %r32232, 1;
	shr.u32 	%r32234, %r4896, %r32233;
	xor.b32  	%r32235, %r32232, 31;
	shl.b32 	%r32236, %r4896, %r32235;
	or.b32  	%r32237, %r32234, %r32236;
	xor.b32  	%r56560, %r32237, %r56558;
	bra.uni 	$L__BB0_4026;
$L__BB0_4024:
	not.b32 	%r32238, %r4896;
	shr.u32 	%r32239, %r4898, 8;
	and.b32  	%r32240, %r32239, 15;
	add.s32 	%r32241, %r32240, 1;
	shr.u32 	%r32242, %r32238, %r32241;
	xor.b32  	%r32243, %r32240, 31;
	shl.b32 	%r32244, %r32238, %r32243;
	or.b32  	%r32245, %r32242, %r32244;
	and.b32  	%r56560, %r32245, %r56558;
	bra.uni 	$L__BB0_4026;
$L__BB0_4025:
	add.s32 	%r32254, %r4899, 1;
	shr.u32 	%r32255, %r4896, %r32254;
	xor.b32  	%r32256, %r4899, 31;
	shl.b32 	%r32257, %r4896, %r32256;
	or.b32  	%r32258, %r32255, %r32257;
	xor.b32  	%r56560, %r32258, %r56558;
$L__BB0_4026:
	xor.b32  	%r4906, %r56560, %r4900;
	shr.u32 	%r32259, %r4906, 16;
	xor.b32  	%r32260, %r32259, %r4906;
	shr.u32 	%r32261, %r32260, 12;
	shr.u32 	%r32262, %r32260, 4;
	shr.u32 	%r32263, %r32260, 8;
	xor.b32  	%r32264, %r32262, %r32261;
	xor.b32  	%r32265, %r32264, %r32263;
	xor.b32  	%r32266, %r32265, %r32260;
	shr.u32 	%r32267, %r32266, 2;
	xor.b32  	%r32268, %r32267, %r32266;
	cvt.u16.u32 	%rs1152, %r32268;
	and.b16  	%rs1151, %rs1152, 3;
	setp.gt.s16 	%p1727, %rs1151, 1;
	@%p1727 bra 	$L__BB0_4029;
	setp.eq.s16 	%p1729, %rs1151, 0;
	@%p1729 bra 	$L__BB0_4032;
	not.b32 	%r32277, %r4896;
	shr.u32 	%r32278, %r4898, 16;
	and.b32  	%r32279, %r32278, 15;
	add.s32 	%r32280, %r32279, 2;
	shf.r.wrap.b32 	%r32281, %r32277, %r32277, %r32280;
	add.s32 	%r56561, %r32281, %r56559;
	bra.uni 	$L__BB0_4033;
$L__BB0_4029:
	setp.eq.s16 	%p1728, %rs1151, 2;
	@%p1728 bra 	$L__BB0_4031;
	and.b32  	%r32269, %r4898, 15;
	add.s32 	%r32270, %r32269, 2;
	shf.r.wrap.b32 	%r32271, %r4896, %r4896, %r32270;
	xor.b32  	%r56561, %r32271, %r56559;
	bra.uni 	$L__BB0_4033;
$L__BB0_4031:
	not.b32 	%r32272, %r4896;
	shr.u32 	%r32273, %r4898, 8;
	and.b32  	%r32274, %r32273, 15;
	add.s32 	%r32275, %r32274, 2;
	shf.r.wrap.b32 	%r32276, %r32272, %r32272, %r32275;
	and.b32  	%r56561, %r32276, %r56559;
	bra.uni 	$L__BB0_4033;
$L__BB0_4032:
	add.s32 	%r32282, %r4899, 2;
	shf.r.wrap.b32 	%r32283, %r4896, %r4896, %r32282;
	xor.b32  	%r56561, %r32283, %r56559;
$L__BB0_4033:
	add.s32 	%r32284, %r4906, %r56561;
	xor.b32  	%r4912, %r4896, %r32284;
	shr.u32 	%r32285, %r4896, 8;
	and.b32  	%r32286, %r32285, 31;
	mov.b32 	%r32287, 1;
	shl.b32 	%r32288, %r32287, %r32286;
	not.b32 	%r32289, %r32288;
	and.b32  	%r32290, %r4574, %r32289;
	or.b32  	%r32291, %r32288, %r4574;
	xor.b32  	%r32292, %r32288, %r4574;
	st.local.v4.u32 	[%rd8], {%r4574, %r32290, %r32291, %r32292};
	shl.b32 	%r32293, %r4896, 2;
	cvt.u64.u32 	%rd754, %r32293;
	and.b64  	%rd755, %rd754, 12;
	add.s64 	%rd756, %rd8, %rd755;
	ld.local.u32 	%r4913, [%rd756];
	shr.u32 	%r32294, %r4912, 4;
	xor.b32  	%r4914, %r32294, %r4912;
	shr.u32 	%r32295, %r4914, 24;
	and.b32  	%r4915, %r32295, 15;
	shf.r.wrap.b32 	%r32296, %r4912, %r4912, %r4915;
	xor.b32  	%r4916, %r32296, %r4900;
	shr.u32 	%r32297, %r4916, 16;
	xor.b32  	%r32298, %r32297, %r4916;
	shr.u32 	%r32299, %r32298, 12;
	shr.u32 	%r32300, %r32298, 4;
	shr.u32 	%r32301, %r32298, 8;
	xor.b32  	%r32302, %r32300, %r32299;
	xor.b32  	%r32303, %r32302, %r32301;
	xor.b32  	%r32304, %r32303, %r32298;
	shr.u32 	%r32305, %r32304, 2;
	xor.b32  	%r32306, %r32305, %r32304;
	cvt.u16.u32 	%rs1154, %r32306;
	and.b16  	%rs1153, %rs1154, 3;
	setp.gt.s16 	%p1730, %rs1153, 1;
	@%p1730 bra 	$L__BB0_4036;
	setp.eq.s16 	%p1732, %rs1153, 0;
	@%p1732 bra 	$L__BB0_4039;
	not.b32 	%r32321, %r4912;
	shr.u32 	%r32322, %r4914, 16;
	and.b32  	%r32323, %r32322, 15;
	add.s32 	%r32324, %r32323, 1;
	shr.u32 	%r32325, %r32321, %r32324;
	xor.b32  	%r32326, %r32323, 31;
	shl.b32 	%r32327, %r32321, %r32326;
	or.b32  	%r32328, %r32325, %r32327;
	add.s32 	%r56562, %r32328, %r56560;
	bra.uni 	$L__BB0_4040;
$L__BB0_4036:
	setp.eq.s16 	%p1731, %rs1153, 2;
	@%p1731 bra 	$L__BB0_4038;
	and.b32  	%r32307, %r4914, 15;
	add.s32 	%r32308, %r32307, 1;
	shr.u32 	%r32309, %r4912, %r32308;
	xor.b32  	%r32310, %r32307, 31;
	shl.b32 	%r32311, %r4912, %r32310;
	or.b32  	%r32312, %r32309, %r32311;
	xor.b32  	%r56562, %r32312, %r56560;
	bra.uni 	$L__BB0_4040;
$L__BB0_4038:
	not.b32 	%r32313, %r4912;
	shr.u32 	%r32314, %r4914, 8;
	and.b32  	%r32315, %r32314, 15;
	add.s32 	%r32316, %r32315, 1;
	shr.u32 	%r32317, %r32313, %r32316;
	xor.b32  	%r32318, %r32315, 31;
	shl.b32 	%r32319, %r32313, %r32318;
	or.b32  	%r32320, %r32317, %r32319;
	and.b32  	%r56562, %r32320, %r56560;
	bra.uni 	$L__BB0_4040;
$L__BB0_4039:
	add.s32 	%r32329, %r4915, 1;
	shr.u32 	%r32330, %r4912, %r32329;
	xor.b32  	%r32331, %r4915, 31;
	shl.b32 	%r32332, %r4912, %r32331;
	or.b32  	%r32333, %r32330, %r32332;
	xor.b32  	%r56562, %r32333, %r56560;
$L__BB0_4040:
	xor.b32  	%r4922, %r56562, %r4916;
	shr.u32 	%r32334, %r4922, 16;
	xor.b32  	%r32335, %r32334, %r4922;
	shr.u32 	%r32336, %r32335, 12;
	shr.u32 	%r32337, %r32335, 4;
	shr.u32 	%r32338, %r32335, 8;
	xor.b32  	%r32339, %r32337, %r32336;
	xor.b32  	%r32340, %r32339, %r32338;
	xor.b32  	%r32341, %r32340, %r32335;
	shr.u32 	%r32342, %r32341, 2;
	xor.b32  	%r32343, %r32342, %r32341;
	cvt.u16.u32 	%rs1156, %r32343;
	and.b16  	%rs1155, %rs1156, 3;
	setp.gt.s16 	%p1733, %rs1155, 1;
	@%p1733 bra 	$L__BB0_4043;
	setp.eq.s16 	%p1735, %rs1155, 0;
	@%p1735 bra 	$L__BB0_4046;
	not.b32 	%r32352, %r4912;
	shr.u32 	%r32353, %r4914, 16;
	and.b32  	%r32354, %r32353, 15;
	add.s32 	%r32355, %r32354, 2;
	shf.r.wrap.b32 	%r32356, %r32352, %r32352, %r32355;
	add.s32 	%r56563, %r32356, %r56561;
	bra.uni 	$L__BB0_4047;
$L__BB0_4043:
	setp.eq.s16 	%p1734, %rs1155, 2;
	@%p1734 bra 	$L__BB0_4045;
	and.b32  	%r32344, %r4914, 15;
	add.s32 	%r32345, %r32344, 2;
	shf.r.wrap.b32 	%r32346, %r4912, %r4912, %r32345;
	xor.b32  	%r56563, %r32346, %r56561;
	bra.uni 	$L__BB0_4047;
$L__BB0_4045:
	not.b32 	%r32347, %r4912;
	shr.u32 	%r32348, %r4914, 8;
	and.b32  	%r32349, %r32348, 15;
	add.s32 	%r32350, %r32349, 2;
	shf.r.wrap.b32 	%r32351, %r32347, %r32347, %r32350;
	and.b32  	%r56563, %r32351, %r56561;
	bra.uni 	$L__BB0_4047;
$L__BB0_4046:
	add.s32 	%r32357, %r4915, 2;
	shf.r.wrap.b32 	%r32358, %r4912, %r4912, %r32357;
	xor.b32  	%r56563, %r32358, %r56561;
$L__BB0_4047:
	add.s32 	%r32359, %r4922, %r56563;
	xor.b32  	%r4928, %r4912, %r32359;
	shr.u32 	%r32360, %r4912, 8;
	and.b32  	%r32361, %r32360, 31;
	mov.b32 	%r32362, 1;
	shl.b32 	%r32363, %r32362, %r32361;
	not.b32 	%r32364, %r32363;
	and.b32  	%r32365, %r4727, %r32364;
	or.b32  	%r32366, %r32363, %r4727;
	xor.b32  	%r32367, %r32363, %r4727;
	st.local.v4.u32 	[%rd7], {%r4727, %r32365, %r32366, %r32367};
	shl.b32 	%r32368, %r4912, 2;
	cvt.u64.u32 	%rd757, %r32368;
	and.b64  	%rd758, %rd757, 12;
	add.s64 	%rd759, %rd7, %rd758;
	ld.local.u32 	%r32369, [%rd759];
	xor.b32  	%r32370, %r32369, %r4913;
	and.b32  	%r32371, %r4880, %r32370;
	xor.b32  	%r4929, %r32371, %r4913;
	shr.u32 	%r32372, %r4928, 4;
	xor.b32  	%r4930, %r32372, %r4928;
	shr.u32 	%r32373, %r4930, 24;
	and.b32  	%r4931, %r32373, 15;
	shf.r.wrap.b32 	%r32374, %r4928, %r4928, %r4931;
	xor.b32  	%r4932, %r32374, %r4916;
	shr.u32 	%r32375, %r4932, 16;
	xor.b32  	%r32376, %r32375, %r4932;
	shr.u32 	%r32377, %r32376, 12;
	shr.u32 	%r32378, %r32376, 4;
	shr.u32 	%r32379, %r32376, 8;
	xor.b32  	%r32380, %r32378, %r32377;
	xor.b32  	%r32381, %r32380, %r32379;
	xor.b32  	%r32382, %r32381, %r32376;
	shr.u32 	%r32383, %r32382, 2;
	xor.b32  	%r32384, %r32383, %r32382;
	cvt.u16.u32 	%rs1158, %r32384;
	and.b16  	%rs1157, %rs1158, 3;
	setp.gt.s16 	%p1736, %rs1157, 1;
	@%p1736 bra 	$L__BB0_4050;
	setp.eq.s16 	%p1738, %rs1157, 0;
	@%p1738 bra 	$L__BB0_4053;
	not.b32 	%r32399, %r4928;
	shr.u32 	%r32400, %r4930, 16;
	and.b32  	%r32401, %r32400, 15;
	add.s32 	%r32402, %r32401, 1;
	shr.u32 	%r32403, %r32399, %r32402;
	xor.b32  	%r32404, %r32401, 31;
	shl.b32 	%r32405, %r32399, %r32404;
	or.b32  	%r32406, %r32403, %r32405;
	add.s32 	%r56564, %r32406, %r56562;
	bra.uni 	$L__BB0_4054;
$L__BB0_4050:
	setp.eq.s16 	%p1737, %rs1157, 2;
	@%p1737 bra 	$L__BB0_4052;
	and.b32  	%r32385, %r4930, 15;
	add.s32 	%r32386, %r32385, 1;
	shr.u32 	%r32387, %r4928, %r32386;
	xor.b32  	%r32388, %r32385, 31;
	shl.b32 	%r32389, %r4928, %r32388;
	or.b32  	%r32390, %r32387, %r32389;
	xor.b32  	%r56564, %r32390, %r56562;
	bra.uni 	$L__BB0_4054;
$L__BB0_4052:
	not.b32 	%r32391, %r4928;
	shr.u32 	%r32392, %r4930, 8;
	and.b32  	%r32393, %r32392, 15;
	add.s32 	%r32394, %r32393, 1;
	shr.u32 	%r32395, %r32391, %r32394;
	xor.b32  	%r32396, %r32393, 31;
	shl.b32 	%r32397, %r32391, %r32396;
	or.b32  	%r32398, %r32395, %r32397;
	and.b32  	%r56564, %r32398, %r56562;
	bra.uni 	$L__BB0_4054;
$L__BB0_4053:
	add.s32 	%r32407, %r4931, 1;
	shr.u32 	%r32408, %r4928, %r32407;
	xor.b32  	%r32409, %r4931, 31;
	shl.b32 	%r32410, %r4928, %r32409;
	or.b32  	%r32411, %r32408, %r32410;
	xor.b32  	%r56564, %r32411, %r56562;
$L__BB0_4054:
	xor.b32  	%r4938, %r56564, %r4932;
	shr.u32 	%r32412, %r4938, 16;
	xor.b32  	%r32413, %r32412, %r4938;
	shr.u32 	%r32414, %r32413, 12;
	shr.u32 	%r32415, %r32413, 4;
	shr.u32 	%r32416, %r32413, 8;
	xor.b32  	%r32417, %r32415, %r32414;
	xor.b32  	%r32418, %r32417, %r32416;
	xor.b32  	%r32419, %r32418, %r32413;
	shr.u32 	%r32420, %r32419, 2;
	xor.b32  	%r32421, %r32420, %r32419;
	cvt.u16.u32 	%rs1160, %r32421;
	and.b16  	%rs1159, %rs1160, 3;
	setp.gt.s16 	%p1739, %rs1159, 1;
	@%p1739 bra 	$L__BB0_4057;
	setp.eq.s16 	%p1741, %rs1159, 0;
	@%p1741 bra 	$L__BB0_4060;
	not.b32 	%r32430, %r4928;
	shr.u32 	%r32431, %r4930, 16;
	and.b32  	%r32432, %r32431, 15;
	add.s32 	%r32433, %r32432, 2;
	shf.r.wrap.b32 	%r32434, %r32430, %r32430, %r32433;
	add.s32 	%r56565, %r32434, %r56563;
	bra.uni 	$L__BB0_4061;
$L__BB0_4057:
	setp.eq.s16 	%p1740, %rs1159, 2;
	@%p1740 bra 	$L__BB0_4059;
	and.b32  	%r32422, %r4930, 15;
	add.s32 	%r32423, %r32422, 2;
	shf.r.wrap.b32 	%r32424, %r4928, %r4928, %r32423;
	xor.b32  	%r56565, %r32424, %r56563;
	bra.uni 	$L__BB0_4061;
$L__BB0_4059:
	not.b32 	%r32425, %r4928;
	shr.u32 	%r32426, %r4930, 8;
	and.b32  	%r32427, %r32426, 15;
	add.s32 	%r32428, %r32427, 2;
	shf.r.wrap.b32 	%r32429, %r32425, %r32425, %r32428;
	and.b32  	%r56565, %r32429, %r56563;
	bra.uni 	$L__BB0_4061;
$L__BB0_4060:
	add.s32 	%r32435, %r4931, 2;
	shf.r.wrap.b32 	%r32436, %r4928, %r4928, %r32435;
	xor.b32  	%r56565, %r32436, %r56563;
$L__BB0_4061:
	add.s32 	%r32437, %r4938, %r56565;
	xor.b32  	%r4944, %r4928, %r32437;
	shr.u32 	%r32438, %r4928, 8;
	and.b32  	%r32439, %r32438, 31;
	mov.b32 	%r32440, 1;
	shl.b32 	%r32441, %r32440, %r32439;
	not.b32 	%r32442, %r32441;
	and.b32  	%r32443, %r4880, %r32442;
	or.b32  	%r32444, %r32441, %r4880;
	xor.b32  	%r32445, %r32441, %r4880;
	st.local.v4.u32 	[%rd6], {%r4880, %r32443, %r32444, %r32445};
	shl.b32 	%r32446, %r4928, 2;
	cvt.u64.u32 	%rd760, %r32446;
	and.b64  	%rd761, %rd760, 12;
	add.s64 	%rd762, %rd6, %rd761;
	ld.local.u32 	%r32447, [%rd762];
	shf.l.wrap.b32 	%r32448, %r32447, %r32447, 26;
	shf.l.wrap.b32 	%r32449, %r32447, %r32447, 21;
	xor.b32  	%r32450, %r32448, %r32449;
	shf.l.wrap.b32 	%r32451, %r32447, %r32447, 7;
	xor.b32  	%r32452, %r32450, %r32451;
	add.s32 	%r32453, %r4897, %r2737;
	add.s32 	%r32454, %r32453, %r4421;
	add.s32 	%r32455, %r32454, %r4929;
	add.s32 	%r4949, %r32455, %r32452;
	shr.u32 	%r32456, %r4944, 4;
	xor.b32  	%r4950, %r32456, %r4944;
	shr.u32 	%r32457, %r4950, 24;
	and.b32  	%r4951, %r32457, 15;
	shf.r.wrap.b32 	%r32458, %r4944, %r4944, %r4951;
	xor.b32  	%r4952, %r32458, %r4932;
	shr.u32 	%r32459, %r4952, 16;
	xor.b32  	%r32460, %r32459, %r4952;
	shr.u32 	%r32461, %r32460, 12;
	shr.u32 	%r32462, %r32460, 4;
	shr.u32 	%r32463, %r32460, 8;
	xor.b32  	%r32464, %r32462, %r32461;
	xor.b32  	%r32465, %r32464, %r32463;
	xor.b32  	%r32466, %r32465, %r32460;
	shr.u32 	%r32467, %r32466, 2;
	xor.b32  	%r32468, %r32467, %r32466;
	cvt.u16.u32 	%rs1162, %r32468;
	and.b16  	%rs1161, %rs1162, 3;
	setp.gt.s16 	%p1742, %rs1161, 1;
	@%p1742 bra 	$L__BB0_4064;
	setp.eq.s16 	%p1744, %rs1161, 0;
	@%p1744 bra 	$L__BB0_4067;
	not.b32 	%r32483, %r4944;
	shr.u32 	%r32484, %r4950, 16;
	and.b32  	%r32485, %r32484, 15;
	add.s32 	%r32486, %r32485, 1;
	shr.u32 	%r32487, %r32483, %r32486;
	xor.b32  	%r32488, %r32485, 31;
	shl.b32 	%r32489, %r32483, %r32488;
	or.b32  	%r32490, %r32487, %r32489;
	add.s32 	%r56566, %r32490, %r56564;
	bra.uni 	$L__BB0_4068;
$L__BB0_4064:
	setp.eq.s16 	%p1743, %rs1161, 2;
	@%p1743 bra 	$L__BB0_4066;
	and.b32  	%r32469, %r4950, 15;
	add.s32 	%r32470, %r32469, 1;
	shr.u32 	%r32471, %r4944, %r32470;
	xor.b32  	%r32472, %r32469, 31;
	shl.b32 	%r32473, %r4944, %r32472;
	or.b32  	%r32474, %r32471, %r32473;
	xor.b32  	%r56566, %r32474, %r56564;
	bra.uni 	$L__BB0_4068;
$L__BB0_4066:
	not.b32 	%r32475, %r4944;
	shr.u32 	%r32476, %r4950, 8;
	and.b32  	%r32477, %r32476, 15;
	add.s32 	%r32478, %r32477, 1;
	shr.u32 	%r32479, %r32475, %r32478;
	xor.b32  	%r32480, %r32477, 31;
	shl.b32 	%r32481, %r32475, %r32480;
	or.b32  	%r32482, %r32479, %r32481;
	and.b32  	%r56566, %r32482, %r56564;
	bra.uni 	$L__BB0_4068;
$L__BB0_4067:
	add.s32 	%r32491, %r4951, 1;
	shr.u32 	%r32492, %r4944, %r32491;
	xor.b32  	%r32493, %r4951, 31;
	shl.b32 	%r32494, %r4944, %r32493;
	or.b32  	%r32495, %r32492, %r32494;
	xor.b32  	%r56566, %r32495, %r56564;
$L__BB0_4068:
	xor.b32  	%r4958, %r56566, %r4952;
	shr.u32 	%r32496, %r4958, 16;
	xor.b32  	%r32497, %r32496, %r4958;
	shr.u32 	%r32498, %r32497, 12;
	shr.u32 	%r32499, %r32497, 4;
	shr.u32 	%r32500, %r32497, 8;
	xor.b32  	%r32501, %r32499, %r32498;
	xor.b32  	%r32502, %r32501, %r32500;
	xor.b32  	%r32503, %r32502, %r32497;
	shr.u32 	%r32504, %r32503, 2;
	xor.b32  	%r32505, %r32504, %r32503;
	cvt.u16.u32 	%rs1164, %r32505;
	and.b16  	%rs1163, %rs1164, 3;
	setp.gt.s16 	%p1745, %rs1163, 1;
	@%p1745 bra 	$L__BB0_4071;
	setp.eq.s16 	%p1747, %rs1163, 0;
	@%p1747 bra 	$L__BB0_4074;
	not.b32 	%r32514, %r4944;
	shr.u32 	%r32515, %r4950, 16;
	and.b32  	%r32516, %r32515, 15;
	add.s32 	%r32517, %r32516, 2;
	shf.r.wrap.b32 	%r32518, %r32514, %r32514, %r32517;
	add.s32 	%r56567, %r32518, %r56565;
	bra.uni 	$L__BB0_4075;
$L__BB0_4071:
	setp.eq.s16 	%p1746, %rs1163, 2;
	@%p1746 bra 	$L__BB0_4073;
	and.b32  	%r32506, %r4950, 15;
	add.s32 	%r32507, %r32506, 2;
	shf.r.wrap.b32 	%r32508, %r4944, %r4944, %r32507;
	xor.b32  	%r56567, %r32508, %r56565;
	bra.uni 	$L__BB0_4075;
$L__BB0_4073:
	not.b32 	%r32509, %r4944;
	shr.u32 	%r32510, %r4950, 8;
	and.b32  	%r32511, %r32510, 15;
	add.s32 	%r32512, %r32511, 2;
	shf.r.wrap.b32 	%r32513, %r32509, %r32509, %r32512;
	and.b32  	%r56567, %r32513, %r56565;
	bra.uni 	$L__BB0_4075;
$L__BB0_4074:
	add.s32 	%r32519, %r4951, 2;
	shf.r.wrap.b32 	%r32520, %r4944, %r4944, %r32519;
	xor.b32  	%r56567, %r32520, %r56565;
$L__BB0_4075:
	add.s32 	%r32521, %r4958, %r56567;
	xor.b32  	%r4964, %r4944, %r32521;
	shr.u32 	%r32522, %r4944, 8;
	and.b32  	%r32523, %r32522, 31;
	mov.b32 	%r32524, 1;
	shl.b32 	%r32525, %r32524, %r32523;
	not.b32 	%r32526, %r32525;
	and.b32  	%r32527, %r4573, %r32526;
	or.b32  	%r32528, %r32525, %r4573;
	xor.b32  	%r32529, %r32525, %r4573;
	st.local.v4.u32 	[%rd5], {%r4573, %r32527, %r32528, %r32529};
	shl.b32 	%r32530, %r4944, 2;
	cvt.u64.u32 	%rd763, %r32530;
	and.b64  	%rd764, %rd763, 12;
	add.s64 	%rd765, %rd5, %rd764;
	ld.local.u32 	%r4965, [%rd765];
	shr.u32 	%r32531, %r4964, 4;
	xor.b32  	%r4966, %r32531, %r4964;
	shr.u32 	%r32532, %r4966, 24;
	and.b32  	%r4967, %r32532, 15;
	shf.r.wrap.b32 	%r32533, %r4964, %r4964, %r4967;
	xor.b32  	%r4968, %r32533, %r4952;
	shr.u32 	%r32534, %r4968, 16;
	xor.b32  	%r32535, %r32534, %r4968;
	shr.u32 	%r32536, %r32535, 12;
	shr.u32 	%r32537, %r32535, 4;
	shr.u32 	%r32538, %r32535, 8;
	xor.b32  	%r32539, %r32537, %r32536;
	xor.b32  	%r32540, %r32539, %r32538;
	xor.b32  	%r32541, %r32540, %r32535;
	shr.u32 	%r32542, %r32541, 2;
	xor.b32  	%r32543, %r32542, %r32541;
	cvt.u16.u32 	%rs1166, %r32543;
	and.b16  	%rs1165, %rs1166, 3;
	setp.gt.s16 	%p1748, %rs1165, 1;
	@%p1748 bra 	$L__BB0_4078;
	setp.eq.s16 	%p1750, %rs1165, 0;
	@%p1750 bra 	$L__BB0_4081;
	not.b32 	%r32558, %r4964;
	shr.u32 	%r32559, %r4966, 16;
	and.b32  	%r32560, %r32559, 15;
	add.s32 	%r32561, %r32560, 1;
	shr.u32 	%r32562, %r32558, %r32561;
	xor.b32  	%r32563, %r32560, 31;
	shl.b32 	%r32564, %r32558, %r32563;
	or.b32  	%r32565, %r32562, %r32564;
	add.s32 	%r56568, %r32565, %r56566;
	bra.uni 	$L__BB0_4082;
$L__BB0_4078:
	setp.eq.s16 	%p1749, %rs1165, 2;
	@%p1749 bra 	$L__BB0_4080;
	and.b32  	%r32544, %r4966, 15;
	add.s32 	%r32545, %r32544, 1;
	shr.u32 	%r32546, %r4964, %r32545;
	xor.b32  	%r32547, %r32544, 31;
	shl.b32 	%r32548, %r4964, %r32547;
	or.b32  	%r32549, %r32546, %r32548;
	xor.b32  	%r56568, %r32549, %r56566;
	bra.uni 	$L__BB0_4082;
$L__BB0_4080:
	not.b32 	%r32550, %r4964;
	shr.u32 	%r32551, %r4966, 8;
	and.b32  	%r32552, %r32551, 15;
	add.s32 	%r32553, %r32552, 1;
	shr.u32 	%r32554, %r32550, %r32553;
	xor.b32  	%r32555, %r32552, 31;
	shl.b32 	%r32556, %r32550, %r32555;
	or.b32  	%r32557, %r32554, %r32556;
	and.b32  	%r56568, %r32557, %r56566;
	bra.uni 	$L__BB0_4082;
$L__BB0_4081:
	add.s32 	%r32566, %r4967, 1;
	shr.u32 	%r32567, %r4964, %r32566;
	xor.b32  	%r32568, %r4967, 31;
	shl.b32 	%r32569, %r4964, %r32568;
	or.b32  	%r32570, %r32567, %r32569;
	xor.b32  	%r56568, %r32570, %r56566;
$L__BB0_4082:
	xor.b32  	%r4974, %r56568, %r4968;
	shr.u32 	%r32571, %r4974, 16;
	xor.b32  	%r32572, %r32571, %r4974;
	shr.u32 	%r32573, %r32572, 12;
	shr.u32 	%r32574, %r32572, 4;
	shr.u32 	%r32575, %r32572, 8;
	xor.b32  	%r32576, %r32574, %r32573;
	xor.b32  	%r32577, %r32576, %r32575;
	xor.b32  	%r32578, %r32577, %r32572;
	shr.u32 	%r32579, %r32578, 2;
	xor.b32  	%r32580, %r32579, %r32578;
	cvt.u16.u32 	%rs1168, %r32580;
	and.b16  	%rs1167, %rs1168, 3;
	setp.gt.s16 	%p1751, %rs1167, 1;
	@%p1751 bra 	$L__BB0_4085;
	setp.eq.s16 	%p1753, %rs1167, 0;
	@%p1753 bra 	$L__BB0_4088;
	not.b32 	%r32589, %r4964;
	shr.u32 	%r32590, %r4966, 16;
	and.b32  	%r32591, %r32590, 15;
	add.s32 	%r32592, %r32591, 2;
	shf.r.wrap.b32 	%r32593, %r32589, %r32589, %r32592;
	add.s32 	%r56569, %r32593, %r56567;
	bra.uni 	$L__BB0_4089;
$L__BB0_4085:
	setp.eq.s16 	%p1752, %rs1167, 2;
	@%p1752 bra 	$L__BB0_4087;
	and.b32  	%r32581, %r4966, 15;
	add.s32 	%r32582, %r32581, 2;
	shf.r.wrap.b32 	%r32583, %r4964, %r4964, %r32582;
	xor.b32  	%r56569, %r32583, %r56567;
	bra.uni 	$L__BB0_4089;
$L__BB0_4087:
	not.b32 	%r32584, %r4964;
	shr.u32 	%r32585, %r4966, 8;
	and.b32  	%r32586, %r32585, 15;
	add.s32 	%r32587, %r32586, 2;
	shf.r.wrap.b32 	%r32588, %r32584, %r32584, %r32587;
	and.b32  	%r56569, %r32588, %r56567;
	bra.uni 	$L__BB0_4089;
$L__BB0_4088:
	add.s32 	%r32594, %r4967, 2;
	shf.r.wrap.b32 	%r32595, %r4964, %r4964, %r32594;
	xor.b32  	%r56569, %r32595, %r56567;
$L__BB0_4089:
	add.s32 	%r32596, %r4974, %r56569;
	xor.b32  	%r4980, %r4964, %r32596;
	shr.u32 	%r32597, %r4964, 8;
	and.b32  	%r32598, %r32597, 31;
	mov.b32 	%r32599, 1;
	shl.b32 	%r32600, %r32599, %r32598;
	not.b32 	%r32601, %r32600;
	and.b32  	%r32602, %r4726, %r32601;
	or.b32  	%r32603, %r32600, %r4726;
	xor.b32  	%r32604, %r32600, %r4726;
	st.local.v4.u32 	[%rd4], {%r4726, %r32602, %r32603, %r32604};
	shl.b32 	%r32605, %r4964, 2;
	cvt.u64.u32 	%rd766, %r32605;
	and.b64  	%rd767, %rd766, 12;
	add.s64 	%rd768, %rd4, %rd767;
	ld.local.u32 	%r4981, [%rd768];
	shr.u32 	%r32606, %r4980, 4;
	xor.b32  	%r4982, %r32606, %r4980;
	shr.u32 	%r32607, %r4982, 24;
	and.b32  	%r4983, %r32607, 15;
	shf.r.wrap.b32 	%r32608, %r4980, %r4980, %r4983;
	xor.b32  	%r4984, %r32608, %r4968;
	shr.u32 	%r32609, %r4984, 16;
	xor.b32  	%r32610, %r32609, %r4984;
	shr.u32 	%r32611, %r32610, 12;
	shr.u32 	%r32612, %r32610, 4;
	shr.u32 	%r32613, %r32610, 8;
	xor.b32  	%r32614, %r32612, %r32611;
	xor.b32  	%r32615, %r32614, %r32613;
	xor.b32  	%r32616, %r32615, %r32610;
	shr.u32 	%r32617, %r32616, 2;
	xor.b32  	%r32618, %r32617, %r32616;
	cvt.u16.u32 	%rs1170, %r32618;
	and.b16  	%rs1169, %rs1170, 3;
	setp.gt.s16 	%p1754, %rs1169, 1;
	@%p1754 bra 	$L__BB0_4092;
	setp.eq.s16 	%p1756, %rs1169, 0;
	@%p1756 bra 	$L__BB0_4095;
	not.b32 	%r32633, %r4980;
	shr.u32 	%r32634, %r4982, 16;
	and.b32  	%r32635, %r32634, 15;
	add.s32 	%r32636, %r32635, 1;
	shr.u32 	%r32637, %r32633, %r32636;
	xor.b32  	%r32638, %r32635, 31;
	shl.b32 	%r32639, %r32633, %r32638;
	or.b32  	%r32640, %r32637, %r32639;
	add.s32 	%r56570, %r32640, %r56568;
	bra.uni 	$L__BB0_4096;
$L__BB0_4092:
	setp.eq.s16 	%p1755, %rs1169, 2;
	@%p1755 bra 	$L__BB0_4094;
	and.b32  	%r32619, %r4982, 15;
	add.s32 	%r32620, %r32619, 1;
	shr.u32 	%r32621, %r4980, %r32620;
	xor.b32  	%r32622, %r32619, 31;
	shl.b32 	%r32623, %r4980, %r32622;
	or.b32  	%r32624, %r32621, %r32623;
	xor.b32  	%r56570, %r32624, %r56568;
	bra.uni 	$L__BB0_4096;
$L__BB0_4094:
	not.b32 	%r32625, %r4980;
	shr.u32 	%r32626, %r4982, 8;
	and.b32  	%r32627, %r32626, 15;
	add.s32 	%r32628, %r32627, 1;
	shr.u32 	%r32629, %r32625, %r32628;
	xor.b32  	%r32630, %r32627, 31;
	shl.b32 	%r32631, %r32625, %r32630;
	or.b32  	%r32632, %r32629, %r32631;
	and.b32  	%r56570, %r32632, %r56568;
	bra.uni 	$L__BB0_4096;
$L__BB0_4095:
	add.s32 	%r32641, %r4983, 1;
	shr.u32 	%r32642, %r4980, %r32641;
	xor.b32  	%r32643, %r4983, 31;
	shl.b32 	%r32644, %r4980, %r32643;
	or.b32  	%r32645, %r32642, %r32644;
	xor.b32  	%r56570, %r32645, %r56568;
$L__BB0_4096:
	xor.b32  	%r4990, %r56570, %r4984;
	shr.u32 	%r32646, %r4990, 16;
	xor.b32  	%r32647, %r32646, %r4990;
	shr.u32 	%r32648, %r32647, 12;
	shr.u32 	%r32649, %r32647, 4;
	shr.u32 	%r32650, %r32647, 8;
	xor.b32  	%r32651, %r32649, %r32648;
	xor.b32  	%r32652, %r32651, %r32650;
	xor.b32  	%r32653, %r32652, %r32647;
	shr.u32 	%r32654, %r32653, 2;
	xor.b32  	%r32655, %r32654, %r32653;
	cvt.u16.u32 	%rs1172, %r32655;
	and.b16  	%rs1171, %rs1172, 3;
	setp.gt.s16 	%p1757, %rs1171, 1;
	@%p1757 bra 	$L__BB0_4099;
	setp.eq.s16 	%p1759, %rs1171, 0;
	@%p1759 bra 	$L__BB0_4102;
	not.b32 	%r32664, %r4980;
	shr.u32 	%r32665, %r4982, 16;
	and.b32  	%r32666, %r32665, 15;
	add.s32 	%r32667, %r32666, 2;
	shf.r.wrap.b32 	%r32668, %r32664, %r32664, %r32667;
	add.s32 	%r56571, %r32668, %r56569;
	bra.uni 	$L__BB0_4103;
$L__BB0_4099:
	setp.eq.s16 	%p1758, %rs1171, 2;
	@%p1758 bra 	$L__BB0_4101;
	and.b32  	%r32656, %r4982, 15;
	add.s32 	%r32657, %r32656, 2;
	shf.r.wrap.b32 	%r32658, %r4980, %r4980, %r32657;
	xor.b32  	%r56571, %r32658, %r56569;
	bra.uni 	$L__BB0_4103;
$L__BB0_4101:
	not.b32 	%r32659, %r4980;
	shr.u32 	%r32660, %r4982, 8;
	and.b32  	%r32661, %r32660, 15;
	add.s32 	%r32662, %r32661, 2;
	shf.r.wrap.b32 	%r32663, %r32659, %r32659, %r32662;
	and.b32  	%r56571, %r32663, %r56569;
	bra.uni 	$L__BB0_4103;
$L__BB0_4102:
	add.s32 	%r32669, %r4983, 2;
	shf.r.wrap.b32 	%r32670, %r4980, %r4980, %r32669;
	xor.b32  	%r56571, %r32670, %r56569;
$L__BB0_4103:
	add.s32 	%r32671, %r4990, %r56571;
	xor.b32  	%r4996, %r4980, %r32671;
	shr.u32 	%r32672, %r4980, 8;
	and.b32  	%r32673, %r32672, 31;
	mov.b32 	%r32674, 1;
	shl.b32 	%r32675, %r32674, %r32673;
	not.b32 	%r32676, %r32675;
	and.b32  	%r32677, %r4879, %r32676;
	or.b32  	%r32678, %r32675, %r4879;
	xor.b32  	%r32679, %r32675, %r4879;
	st.local.v4.u32 	[%rd3], {%r4879, %r32677, %r32678, %r32679};
	shl.b32 	%r32680, %r4980, 2;
	cvt.u64.u32 	%rd769, %r32680;
	and.b64  	%rd770, %rd769, 12;
	add.s64 	%rd771, %rd3, %rd770;
	ld.local.u32 	%r32681, [%rd771];
	or.b32  	%r32682, %r4981, %r4965;
	and.b32  	%r32683, %r32681, %r32682;
	and.b32  	%r32684, %r4981, %r4965;
	or.b32  	%r5001, %r32683, %r32684;
	shr.u32 	%r32685, %r4996, 4;
	xor.b32  	%r5002, %r32685, %r4996;
	shr.u32 	%r32686, %r5002, 24;
	and.b32  	%r5003, %r32686, 15;
	shf.r.wrap.b32 	%r32687, %r4996, %r4996, %r5003;
	xor.b32  	%r5004, %r32687, %r4984;
	shr.u32 	%r32688, %r5004, 16;
	xor.b32  	%r32689, %r32688, %r5004;
	shr.u32 	%r32690, %r32689, 12;
	shr.u32 	%r32691, %r32689, 4;
	shr.u32 	%r32692, %r32689, 8;
	xor.b32  	%r32693, %r32691, %r32690;
	xor.b32  	%r32694, %r32693, %r32692;
	xor.b32  	%r32695, %r32694, %r32689;
	shr.u32 	%r32696, %r32695, 2;
	xor.b32  	%r32697, %r32696, %r32695;
	cvt.u16.u32 	%rs1174, %r32697;
	and.b16  	%rs1173, %rs1174, 3;
	setp.gt.s16 	%p1760, %rs1173, 1;
	@%p1760 bra 	$L__BB0_4106;
	setp.eq.s16 	%p1762, %rs1173, 0;
	@%p1762 bra 	$L__BB0_4109;
	not.b32 	%r32712, %r4996;
	shr.u32 	%r32713, %r5002, 16;
	and.b32  	%r32714, %r32713, 15;
	add.s32 	%r32715, %r32714, 1;
	shr.u32 	%r32716, %r32712, %r32715;
	xor.b32  	%r32717, %r32714, 31;
	shl.b32 	%r32718, %r32712, %r32717;
	or.b32  	%r32719, %r32716, %r32718;
	add.s32 	%r56572, %r32719, %r56570;
	bra.uni 	$L__BB0_4110;
$L__BB0_4106:
	setp.eq.s16 	%p1761, %rs1173, 2;
	@%p1761 bra 	$L__BB0_4108;
	and.b32  	%r32698, %r5002, 15;
	add.s32 	%r32699, %r32698, 1;
	shr.u32 	%r32700, %r4996, %r32699;
	xor.b32  	%r32701, %r32698, 31;
	shl.b32 	%r32702, %r4996, %r32701;
	or.b32  	%r32703, %r32700, %r32702;
	xor.b32  	%r56572, %r32703, %r56570;
	bra.uni 	$L__BB0_4110;
$L__BB0_4108:
	not.b32 	%r32704, %r4996;
	shr.u32 	%r32705, %r5002, 8;
	and.b32  	%r32706, %r32705, 15;
	add.s32 	%r32707, %r32706, 1;
	shr.u32 	%r32708, %r32704, %r32707;
	xor.b32  	%r32709, %r32706, 31;
	shl.b32 	%r32710, %r32704, %r32709;
	or.b32  	%r32711, %r32708, %r32710;
	and.b32  	%r56572, %r32711, %r56570;
	bra.uni 	$L__BB0_4110;
$L__BB0_4109:
	add.s32 	%r32720, %r5003, 1;
	shr.u32 	%r32721, %r4996, %r32720;
	xor.b32  	%r32722, %r5003, 31;
	shl.b32 	%r32723, %r4996, %r32722;
	or.b32  	%r32724, %r32721, %r32723;
	xor.b32  	%r56572, %r32724, %r56570;
$L__BB0_4110:
	xor.b32  	%r5010, %r56572, %r5004;
	shr.u32 	%r32725, %r5010, 16;
	xor.b32  	%r32726, %r32725, %r5010;
	shr.u32 	%r32727, %r32726, 12;
	shr.u32 	%r32728, %r32726, 4;
	shr.u32 	%r32729, %r32726, 8;
	xor.b32  	%r32730, %r32728, %r32727;
	xor.b32  	%r32731, %r32730, %r32729;
	xor.b32  	%r32732, %r32731, %r32726;
	shr.u32 	%r32733, %r32732, 2;
	xor.b32  	%r32734, %r32733, %r32732;
	cvt.u16.u32 	%rs1176, %r32734;
	and.b16  	%rs1175, %rs1176, 3;
	setp.gt.s16 	%p1763, %rs1175, 1;
	@%p1763 bra 	$L__BB0_4113;
	setp.eq.s16 	%p1765, %rs1175, 0;
	@%p1765 bra 	$L__BB0_4116;
	not.b32 	%r32743, %r4996;
	shr.u32 	%r32744, %r5002, 16;
	and.b32  	%r32745, %r32744, 15;
	add.s32 	%r32746, %r32745, 2;
	shf.r.wrap.b32 	%r32747, %r32743, %r32743, %r32746;
	add.s32 	%r56573, %r32747, %r56571;
	bra.uni 	$L__BB0_4117;
$L__BB0_4113:
	setp.eq.s16 	%p1764, %rs1175, 2;
	@%p1764 bra 	$L__BB0_4115;
	and.b32  	%r32735, %r5002, 15;
	add.s32 	%r32736, %r32735, 2;
	shf.r.wrap.b32 	%r32737, %r4996, %r4996, %r32736;
	xor.b32  	%r56573, %r32737, %r56571;
	bra.uni 	$L__BB0_4117;
$L__BB0_4115:
	not.b32 	%r32738, %r4996;
	shr.u32 	%r32739, %r5002, 8;
	and.b32  	%r32740, %r32739, 15;
	add.s32 	%r32741, %r32740, 2;
	shf.r.wrap.b32 	%r32742, %r32738, %r32738, %r32741;
	and.b32  	%r56573, %r32742, %r56571;
	bra.uni 	$L__BB0_4117;
$L__BB0_4116:
	add.s32 	%r32748, %r5003, 2;
	shf.r.wrap.b32 	%r32749, %r4996, %r4996, %r32748;
	xor.b32  	%r56573, %r32749, %r56571;
$L__BB0_4117:
	add.s32 	%r32750, %r5010, %r56573;
	xor.b32  	%r5016, %r4996, %r32750;
	shr.u32 	%r32751, %r4996, 8;
	and.b32  	%r32752, %r32751, 31;
	mov.b32 	%r32753, 1;
	shl.b32 	%r32754, %r32753, %r32752;
	not.b32 	%r32755, %r32754;
	and.b32  	%r32756, %r4879, %r32755;
	or.b32  	%r32757, %r32754, %r4879;
	xor.b32  	%r32758, %r32754, %r4879;
	st.local.v4.u32 	[%rd2], {%r4879, %r32756, %r32757, %r32758};
	shl.b32 	%r32759, %r4996, 2;
	cvt.u64.u32 	%rd772, %r32759;
	and.b64  	%rd773, %rd772, 12;
	add.s64 	%rd774, %rd2, %rd773;
	ld.local.u32 	%r5017, [%rd774];
	shr.u32 	%r32760, %r5016, 4;
	xor.b32  	%r5018, %r32760, %r5016;
	shr.u32 	%r32761, %r5018, 24;
	and.b32  	%r5019, %r32761, 15;
	shf.r.wrap.b32 	%r32762, %r5016, %r5016, %r5019;
	xor.b32  	%r5020, %r32762, %r5004;
	shr.u32 	%r32763, %r5020, 16;
	xor.b32  	%r32764, %r32763, %r5020;
	shr.u32 	%r32765, %r32764, 12;
	shr.u32 	%r32766, %r32764, 4;
	shr.u32 	%r32767, %r32764, 8;
	xor.b32  	%r32768, %r32766, %r32765;
	xor.b32  	%r32769, %r32768, %r32767;
	xor.b32  	%r32770, %r32769, %r32764;
	shr.u32 	%r32771, %r32770, 2;
	xor.b32  	%r32772, %r32771, %r32770;
	cvt.u16.u32 	%rs1178, %r32772;
	and.b16  	%rs1177, %rs1178, 3;
	setp.gt.s16 	%p1766, %rs1177, 1;
	@%p1766 bra 	$L__BB0_4120;
	setp.eq.s16 	%p1768, %rs1177, 0;
	@%p1768 bra 	$L__BB0_4123;
	not.b32 	%r32787, %r5016;
	shr.u32 	%r32788, %r5018, 16;
	and.b32  	%r32789, %r32788, 15;
	add.s32 	%r32790, %r32789, 1;
	shr.u32 	%r32791, %r32787, %r32790;
	xor.b32  	%r32792, %r32789, 31;
	shl.b32 	%r32793, %r32787, %r32792;
	or.b32  	%r32794, %r32791, %r32793;
	add.s32 	%r56574, %r32794, %r56572;
	bra.uni 	$L__BB0_4124;
$L__BB0_4120:
	setp.eq.s16 	%p1767, %rs1177, 2;
	@%p1767 bra 	$L__BB0_4122;
	and.b32  	%r32773, %r5018, 15;
	add.s32 	%r32774, %r32773, 1;
	shr.u32 	%r32775, %r5016, %r32774;
	xor.b32  	%r32776, %r32773, 31;
	shl.b32 	%r32777, %r5016, %r32776;
	or.b32  	%r32778, %r32775, %r32777;
	xor.b32  	%r56574, %r32778, %r56572;
	bra.uni 	$L__BB0_4124;
$L__BB0_4122:
	not.b32 	%r32779, %r5016;
	shr.u32 	%r32780, %r5018, 8;
	and.b32  	%r32781, %r32780, 15;
	add.s32 	%r32782, %r32781, 1;
	shr.u32 	%r32783, %r32779, %r32782;
	xor.b32  	%r32784, %r32781, 31;
	shl.b32 	%r32785, %r32779, %r32784;
	or.b32  	%r32786, %r32783, %r32785;
	and.b32  	%r56574, %r32786, %r56572;
	bra.uni 	$L__BB0_4124;
$L__BB0_4123:
	add.s32 	%r32795, %r5019, 1;
	shr.u32 	%r32796, %r5016, %r32795;
	xor.b32  	%r32797, %r5019, 31;
	shl.b32 	%r32798, %r5016, %r32797;
	or.b32  	%r32799, %r32796, %r32798;
	xor.b32  	%r56574, %r32799, %r56572;
$L__BB0_4124:
	xor.b32  	%r5026, %r56574, %r5020;
	shr.u32 	%r32800, %r5026, 16;
	xor.b32  	%r32801, %r32800, %r5026;
	shr.u32 	%r32802, %r32801, 12;
	shr.u32 	%r32803, %r32801, 4;
	shr.u32 	%r32804, %r32801, 8;
	xor.b32  	%r32805, %r32803, %r32802;
	xor.b32  	%r32806, %r32805, %r32804;
	xor.b32  	%r32807, %r32806, %r32801;
	shr.u32 	%r32808, %r32807, 2;
	xor.b32  	%r32809, %r32808, %r32807;
	cvt.u16.u32 	%rs1180, %r32809;
	and.b16  	%rs1179, %rs1180, 3;
	setp.gt.s16 	%p1769, %rs1179, 1;
	@%p1769 bra 	$L__BB0_4127;
	setp.eq.s16 	%p1771, %rs1179, 0;
	@%p1771 bra 	$L__BB0_4130;
	not.b32 	%r32818, %r5016;
	shr.u32 	%r32819, %r5018, 16;
	and.b32  	%r32820, %r32819, 15;
	add.s32 	%r32821, %r32820, 2;
	shf.r.wrap.b32 	%r32822, %r32818, %r32818, %r32821;
	add.s32 	%r56575, %r32822, %r56573;
	bra.uni 	$L__BB0_4131;
$L__BB0_4127:
	setp.eq.s16 	%p1770, %rs1179, 2;
	@%p1770 bra 	$L__BB0_4129;
	and.b32  	%r32810, %r5018, 15;
	add.s32 	%r32811, %r32810, 2;
	shf.r.wrap.b32 	%r32812, %r5016, %r5016, %r32811;
	xor.b32  	%r56575, %r32812, %r56573;
	bra.uni 	$L__BB0_4131;
$L__BB0_4129:
	not.b32 	%r32813, %r5016;
	shr.u32 	%r32814, %r5018, 8;
	and.b32  	%r32815, %r32814, 15;
	add.s32 	%r32816, %r32815, 2;
	shf.r.wrap.b32 	%r32817, %r32813, %r32813, %r32816;
	and.b32  	%r56575, %r32817, %r56573;
	bra.uni 	$L__BB0_4131;
$L__BB0_4130:
	add.s32 	%r32823, %r5019, 2;
	shf.r.wrap.b32 	%r32824, %r5016, %r5016, %r32823;
	xor.b32  	%r56575, %r32824, %r56573;
$L__BB0_4131:
	add.s32 	%r32825, %r5026, %r56575;
	shr.u32 	%r32826, %r5016, 8;
	and.b32  	%r32827, %r32826, 31;
	mov.b32 	%r32828, 1;
	shl.b32 	%r32829, %r32828, %r32827;
	not.b32 	%r32830, %r32829;
	and.b32  	%r32831, %r4949, %r32830;
	or.b32  	%r32832, %r32829, %r4949;
	xor.b32  	%r32833, %r32829, %r4949;
	st.local.v4.u32 	[%rd1], {%r4949, %r32831, %r32832, %r32833};
	shl.b32 	%r32834, %r5016, 2;
	cvt.u64.u32 	%rd775, %r32834;
	and.b64  	%rd776, %rd775, 12;
	add.s64 	%rd777, %rd1, %rd776;
	ld.local.u32 	%r32835, [%rd777];
	add.s32 	%r32836, %r5001, %r4949;
	shf.l.wrap.b32 	%r32837, %r5017, %r5017, 10;
	shf.l.wrap.b32 	%r32838, %r5017, %r5017, 19;
	shf.l.wrap.b32 	%r32839, %r5017, %r5017, 30;
	xor.b32  	%r32840, %r32839, %r32838;
	xor.b32  	%r32841, %r32840, %r32837;
	add.s32 	%r5032, %r32836, %r32841;
	add.s32 	%r5033, %r4420, %r32835;
	add.s32 	%r32842, %r4574, %r4573;
	xor.b32  	%r32843, %r32825, %r32842;
	xor.b32  	%r5034, %r32843, %r5016;
	shr.u32 	%r32844, %r5034, 4;
	xor.b32  	%r5035, %r32844, %r5034;
	shr.u32 	%r32845, %r5035, 24;
	and.b32  	%r5036, %r32845, 15;
	shf.r.wrap.b32 	%r32846, %r5034, %r5034, %r5036;
	xor.b32  	%r5037, %r32846, %r5020;
	shr.u32 	%r32847, %r5037, 16;
	xor.b32  	%r32848, %r32847, %r5037;
	shr.u32 	%r32849, %r32848, 12;
	shr.u32 	%r32850, %r32848, 4;
	shr.u32 	%r32851, %r32848, 8;
	xor.b32  	%r32852, %r32850, %r32849;
	xor.b32  	%r32853, %r32852, %r32851;
	xor.b32  	%r32854, %r32853, %r32848;
	shr.u32 	%r32855, %r32854, 2;
	xor.b32  	%r32856, %r32855, %r32854;
	cvt.u16.u32 	%rs1182, %r32856;
	and.b16  	%rs1181, %rs1182, 3;
	setp.gt.s16 	%p1772, %rs1181, 1;
	@%p1772 bra 	$L__BB0_4134;
	setp.eq.s16 	%p1774, %rs1181, 0;
	@%p1774 bra 	$L__BB0_4137;
	not.b32 	%r32871, %r5034;
	shr.u32 	%r32872, %r5035, 16;
	and.b32  	%r32873, %r32872, 15;
	add.s32 	%r32874, %r32873, 1;
	shr.u32 	%r32875, %r32871, %r32874;
	xor.b32  	%r32876, %r32873, 31;
	shl.b32 	%r32877, %r32871, %r32876;
	or.b32  	%r32878, %r32875, %r32877;
	add.s32 	%r56576, %r32878, %r56574;
	bra.uni 	$L__BB0_4138;
$L__BB0_4134:
	setp.eq.s16 	%p1773, %rs1181, 2;
	@%p1773 bra 	$L__BB0_4136;
	and.b32  	%r32857, %r5035, 15;
	add.s32 	%r32858, %r32857, 1;
	shr.u32 	%r32859, %r5034, %r32858;
	xor.b32  	%r32860, %r32857, 31;
	shl.b32 	%r32861, %r5034, %r32860;
	or.b32  	%r32862, %r32859, %r32861;
	xor.b32  	%r56576, %r32862, %r56574;
	bra.uni 	$L__BB0_4138;
$L__BB0_4136:
	not.b32 	%r32863, %r5034;
	shr.u32 	%r32864, %r5035, 8;
	and.b32  	%r32865, %r32864, 15;
	add.s32 	%r32866, %r32865, 1;
	shr.u32 	%r32867, %r32863, %r32866;
	xor.b32  	%r32868, %r32865, 31;
	shl.b32 	%r32869, %r32863, %r32868;
	or.b32  	%r32870, %r32867, %r32869;
	and.b32  	%r56576, %r32870, %r56574;
	bra.uni 	$L__BB0_4138;
$L__BB0_4137:
	add.s32 	%r32879, %r5036, 1;
	shr.u32 	%r32880, %r5034, %r32879;
	xor.b32  	%r32881, %r5036, 31;
	shl.b32 	%r32882, %r5034, %r32881;
	or.b32  	%r32883, %r32880, %r32882;
	xor.b32  	%r56576, %r32883, %r56574;
$L__BB0_4138:
	xor.b32  	%r5043, %r56576, %r5037;
	shr.u32 	%r32884, %r5043, 16;
	xor.b32  	%r32885, %r32884, %r5043;
	shr.u32 	%r32886, %r32885, 12;
	shr.u32 	%r32887, %r32885, 4;
	shr.u32 	%r32888, %r32885, 8;
	xor.b32  	%r32889, %r32887, %r32886;
	xor.b32  	%r32890, %r32889, %r32888;
	xor.b32  	%r32891, %r32890, %r32885;
	shr.u32 	%r32892, %r32891, 2;
	xor.b32  	%r32893, %r32892, %r32891;
	cvt.u16.u32 	%rs1184, %r32893;
	and.b16  	%rs1183, %rs1184, 3;
	setp.gt.s16 	%p1775, %rs1183, 1;
	@%p1775 bra 	$L__BB0_4141;
	setp.eq.s16 	%p1777, %rs1183, 0;
	@%p1777 bra 	$L__BB0_4144;
	not.b32 	%r32902, %r5034;
	shr.u32 	%r32903, %r5035, 16;
	and.b32  	%r32904, %r32903, 15;
	add.s32 	%r32905, %r32904, 2;
	shf.r.wrap.b32 	%r32906, %r32902, %r32902, %r32905;
	add.s32 	%r56577, %r32906, %r56575;
	bra.uni 	$L__BB0_4145;
$L__BB0_4141:
	setp.eq.s16 	%p1776, %rs1183, 2;
	@%p1776 bra 	$L__BB0_4143;
	and.b32  	%r32894, %r5035, 15;
	add.s32 	%r32895, %r32894, 2;
	shf.r.wrap.b32 	%r32896, %r5034, %r5034, %r32895;
	xor.b32  	%r56577, %r32896, %r56575;
	bra.uni 	$L__BB0_4145;
$L__BB0_4143:
	not.b32 	%r32897, %r5034;
	shr.u32 	%r32898, %r5035, 8;
	and.b32  	%r32899, %r32898, 15;
	add.s32 	%r32900, %r32899, 2;
	shf.r.wrap.b32 	%r32901, %r32897, %r32897, %r32900;
	and.b32  	%r56577, %r32901, %r56575;
	bra.uni 	$L__BB0_4145;
$L__BB0_4144:
	add.s32 	%r32907, %r5036, 2;
	shf.r.wrap.b32 	%r32908, %r5034, %r5034, %r32907;
	xor.b32  	%r56577, %r32908, %r56575;
$L__BB0_4145:
	add.s32 	%r32909, %r5043, %r56577;
	xor.b32  	%r5049, %r5034, %r32909;
	ld.const.u32 	%r5050, [hefty_gpu_constantTable+124];
	shr.u32 	%r32910, %r5049, 4;
	xor.b32  	%r5051, %r32910, %r5049;
	shr.u32 	%r32911, %r5051, 24;
	and.b32  	%r5052, %r32911, 15;
	shf.r.wrap.b32 	%r32912, %r5049, %r5049, %r5052;
	xor.b32  	%r5053, %r32912, %r5037;
	shr.u32 	%r32913, %r5053, 16;
	xor.b32  	%r32914, %r32913, %r5053;
	shr.u32 	%r32915, %r32914, 12;
	shr.u32 	%r32916, %r32914, 4;
	shr.u32 	%r32917, %r32914, 8;
	xor.b32  	%r32918, %r32916, %r32915;
	xor.b32  	%r32919, %r32918, %r32917;
	xor.b32  	%r32920, %r32919, %r32914;
	shr.u32 	%r32921, %r32920, 2;
	xor.b32  	%r32922, %r32921, %r32920;
	cvt.u16.u32 	%rs1186, %r32922;
	and.b16  	%rs1185, %rs1186, 3;
	setp.gt.s16 	%p1778, %rs1185, 1;
	@%p1778 bra 	$L__BB0_4148;
	setp.eq.s16 	%p1780, %rs1185, 0;
	@%p1780 bra 	$L__BB0_4151;
	not.b32 	%r32937, %r5049;
	shr.u32 	%r32938, %r5051, 16;
	and.b32  	%r32939, %r32938, 15;
	add.s32 	%r32940, %r32939, 1;
	shr.u32 	%r32941, %r32937, %r32940;
	xor.b32  	%r32942, %r32939, 31;
	shl.b32 	%r32943, %r32937, %r32942;
	or.b32  	%r32944, %r32941, %r32943;
	add.s32 	%r56578, %r32944, %r56576;
	bra.uni 	$L__BB0_4152;
$L__BB0_4148:
	setp.eq.s16 	%p1779, %rs1185, 2;
	@%p1779 bra 	$L__BB0_4150;
	and.b32  	%r32923, %r5051, 15;
	add.s32 	%r32924, %r32923, 1;
	shr.u32 	%r32925, %r5049, %r32924;
	xor.b32  	%r32926, %r32923, 31;
	shl.b32 	%r32927, %r5049, %r32926;
	or.b32  	%r32928, %r32925, %r32927;
	xor.b32  	%r56578, %r32928, %r56576;
	bra.uni 	$L__BB0_4152;
$L__BB0_4150:
	not.b32 	%r32929, %r5049;
	shr.u32 	%r32930, %r5051, 8;
	and.b32  	%r32931, %r32930, 15;
	add.s32 	%r32932, %r32931, 1;
	shr.u32 	%r32933, %r32929, %r32932;
	xor.b32  	%r32934, %r32931, 31;
	shl.b32 	%r32935, %r32929, %r32934;
	or.b32  	%r32936, %r32933, %r32935;
	and.b32  	%r56578, %r32936, %r56576;
	bra.uni 	$L__BB0_4152;
$L__BB0_4151:
	add.s32 	%r32945, %r5052, 1;
	shr.u32 	%r32946, %r5049, %r32945;
	xor.b32  	%r32947, %r5052, 31;
	shl.b32 	%r32948, %r5049, %r32947;
	or.b32  	%r32949, %r32946, %r32948;
	xor.b32  	%r56578, %r32949, %r56576;
$L__BB0_4152:
	xor.b32  	%r5059, %r56578, %r5053;
	shr.u32 	%r32950, %r5059, 16;
	xor.b32  	%r32951, %r32950, %r5059;
	shr.u32 	%r32952, %r32951, 12;
	shr.u32 	%r32953, %r32951, 4;
	shr.u32 	%r32954, %r32951, 8;
	xor.b32  	%r32955, %r32953, %r32952;
	xor.b32  	%r32956, %r32955, %r32954;
	xor.b32  	%r32957, %r32956, %r32951;
	shr.u32 	%r32958, %r32957, 2;
	xor.b32  	%r32959, %r32958, %r32957;
	cvt.u16.u32 	%rs1188, %r32959;
	and.b16  	%rs1187, %rs1188, 3;
	setp.gt.s16 	%p1781, %rs1187, 1;
	@%p1781 bra 	$L__BB0_4155;
	setp.eq.s16 	%p1783, %rs1187, 0;
	@%p1783 bra 	$L__BB0_4158;
	not.b32 	%r32968, %r5049;
	shr.u32 	%r32969, %r5051, 16;
	and.b32  	%r32970, %r32969, 15;
	add.s32 	%r32971, %r32970, 2;
	shf.r.wrap.b32 	%r32972, %r32968, %r32968, %r32971;
	add.s32 	%r56579, %r32972, %r56577;
	bra.uni 	$L__BB0_4159;
$L__BB0_4155:
	setp.eq.s16 	%p1782, %rs1187, 2;
	@%p1782 bra 	$L__BB0_4157;
	and.b32  	%r32960, %r5051, 15;
	add.s32 	%r32961, %r32960, 2;
	shf.r.wrap.b32 	%r32962, %r5049, %r5049, %r32961;
	xor.b32  	%r56579, %r32962, %r56577;
	bra.uni 	$L__BB0_4159;
$L__BB0_4157:
	not.b32 	%r32963, %r5049;
	shr.u32 	%r32964, %r5051, 8;
	and.b32  	%r32965, %r32964, 15;
	add.s32 	%r32966, %r32965, 2;
	shf.r.wrap.b32 	%r32967, %r32963, %r32963, %r32966;
	and.b32  	%r56579, %r32967, %r56577;
	bra.uni 	$L__BB0_4159;
$L__BB0_4158:
	add.s32 	%r32973, %r5052, 2;
	shf.r.wrap.b32 	%r32974, %r5049, %r5049, %r32973;
	xor.b32  	%r56579, %r32974, %r56577;
$L__BB0_4159:
	add.s32 	%r32975, %r5059, %r56579;
	xor.b32  	%r5065, %r5049, %r32975;
	shr.u32 	%r32976, %r5049, 8;
	and.b32  	%r32977, %r32976, 31;
	mov.b32 	%r32978, 1;
	shl.b32 	%r32979, %r32978, %r32977;
	not.b32 	%r32980, %r32979;
	and.b32  	%r32981, %r4727, %r32980;
	or.b32  	%r32982, %r32979, %r4727;
	xor.b32  	%r32983, %r32979, %r4727;
	st.local.v4.u32 	[%rd8], {%r4727, %r32981, %r32982, %r32983};
	shl.b32 	%r32984, %r5049, 2;
	cvt.u64.u32 	%rd778, %r32984;
	and.b64  	%rd779, %rd778, 12;
	add.s64 	%rd780, %rd8, %rd779;
	ld.local.u32 	%r5066, [%rd780];
	shr.u32 	%r32985, %r5065, 4;
	xor.b32  	%r5067, %r32985, %r5065;
	shr.u32 	%r32986, %r5067, 24;
	and.b32  	%r5068, %r32986, 15;
	shf.r.wrap.b32 	%r32987, %r5065, %r5065, %r5068;
	xor.b32  	%r5069, %r32987, %r5053;
	shr.u32 	%r32988, %r5069, 16;
	xor.b32  	%r32989, %r32988, %r5069;
	shr.u32 	%r32990, %r32989, 12;
	shr.u32 	%r32991, %r32989, 4;
	shr.u32 	%r32992, %r32989, 8;
	xor.b32  	%r32993, %r32991, %r32990;
	xor.b32  	%r32994, %r32993, %r32992;
	xor.b32  	%r32995, %r32994, %r32989;
	shr.u32 	%r32996, %r32995, 2;
	xor.b32  	%r32997, %r32996, %r32995;
	cvt.u16.u32 	%rs1190, %r32997;
	and.b16  	%rs1189, %rs1190, 3;
	setp.gt.s16 	%p1784, %rs1189, 1;
	@%p1784 bra 	$L__BB0_4162;
	setp.eq.s16 	%p1786, %rs1189, 0;
	@%p1786 bra 	$L__BB0_4165;
	not.b32 	%r33012, %r5065;
	shr.u32 	%r33013, %r5067, 16;
	and.b32  	%r33014, %r33013, 15;
	add.s32 	%r33015, %r33014, 1;
	shr.u32 	%r33016, %r33012, %r33015;
	xor.b32  	%r33017, %r33014, 31;
	shl.b32 	%r33018, %r33012, %r33017;
	or.b32  	%r33019, %r33016, %r33018;
	add.s32 	%r56580, %r33019, %r56578;
	bra.uni 	$L__BB0_4166;
$L__BB0_4162:
	setp.eq.s16 	%p1785, %rs1189, 2;
	@%p1785 bra 	$L__BB0_4164;
	and.b32  	%r32998, %r5067, 15;
	add.s32 	%r32999, %r32998, 1;
	shr.u32 	%r33000, %r5065, %r32999;
	xor.b32  	%r33001, %r32998, 31;
	shl.b32 	%r33002, %r5065, %r33001;
	or.b32  	%r33003, %r33000, %r33002;
	xor.b32  	%r56580, %r33003, %r56578;
	bra.uni 	$L__BB0_4166;
$L__BB0_4164:
	not.b32 	%r33004, %r5065;
	shr.u32 	%r33005, %r5067, 8;
	and.b32  	%r33006, %r33005, 15;
	add.s32 	%r33007, %r33006, 1;
	shr.u32 	%r33008, %r33004, %r33007;
	xor.b32  	%r33009, %r33006, 31;
	shl.b32 	%r33010, %r33004, %r33009;
	or.b32  	%r33011, %r33008, %r33010;
	and.b32  	%r56580, %r33011, %r56578;
	bra.uni 	$L__BB0_4166;
$L__BB0_4165:
	add.s32 	%r33020, %r5068, 1;
	shr.u32 	%r33021, %r5065, %r33020;
	xor.b32  	%r33022, %r5068, 31;
	shl.b32 	%r33023, %r5065, %r33022;
	or.b32  	%r33024, %r33021, %r33023;
	xor.b32  	%r56580, %r33024, %r56578;
$L__BB0_4166:
	xor.b32  	%r5075, %r56580, %r5069;
	shr.u32 	%r33025, %r5075, 16;
	xor.b32  	%r33026, %r33025, %r5075;
	shr.u32 	%r33027, %r33026, 12;
	shr.u32 	%r33028, %r33026, 4;
	shr.u32 	%r33029, %r33026, 8;
	xor.b32  	%r33030, %r33028, %r33027;
	xor.b32  	%r33031, %r33030, %r33029;
	xor.b32  	%r33032, %r33031, %r33026;
	shr.u32 	%r33033, %r33032, 2;
	xor.b32  	%r33034, %r33033, %r33032;
	cvt.u16.u32 	%rs1192, %r33034;
	and.b16  	%rs1191, %rs1192, 3;
	setp.gt.s16 	%p1787, %rs1191, 1;
	@%p1787 bra 	$L__BB0_4169;
	setp.eq.s16 	%p1789, %rs1191, 0;
	@%p1789 bra 	$L__BB0_4172;
	not.b32 	%r33043, %r5065;
	shr.u32 	%r33044, %r5067, 16;
	and.b32  	%r33045, %r33044, 15;
	add.s32 	%r33046, %r33045, 2;
	shf.r.wrap.b32 	%r33047, %r33043, %r33043, %r33046;
	add.s32 	%r56581, %r33047, %r56579;
	bra.uni 	$L__BB0_4173;
$L__BB0_4169:
	setp.eq.s16 	%p1788, %rs1191, 2;
	@%p1788 bra 	$L__BB0_4171;
	and.b32  	%r33035, %r5067, 15;
	add.s32 	%r33036, %r33035, 2;
	shf.r.wrap.b32 	%r33037, %r5065, %r5065, %r33036;
	xor.b32  	%r56581, %r33037, %r56579;
	bra.uni 	$L__BB0_4173;
$L__BB0_4171:
	not.b32 	%r33038, %r5065;
	shr.u32 	%r33039, %r5067, 8;
	and.b32  	%r33040, %r33039, 15;
	add.s32 	%r33041, %r33040, 2;
	shf.r.wrap.b32 	%r33042, %r33038, %r33038, %r33041;
	and.b32  	%r56581, %r33042, %r56579;
	bra.uni 	$L__BB0_4173;
$L__BB0_4172:
	add.s32 	%r33048, %r5068, 2;
	shf.r.wrap.b32 	%r33049, %r5065, %r5065, %r33048;
	xor.b32  	%r56581, %r33049, %r56579;
$L__BB0_4173:
	add.s32 	%r33050, %r5075, %r56581;
	xor.b32  	%r5081, %r5065, %r33050;
	shr.u32 	%r33051, %r5065, 8;
	and.b32  	%r33052, %r33051, 31;
	mov.b32 	%r33053, 1;
	shl.b32 	%r33054, %r33053, %r33052;
	not.b32 	%r33055, %r33054;
	and.b32  	%r33056, %r4880, %r33055;
	or.b32  	%r33057, %r33054, %r4880;
	xor.b32  	%r33058, %r33054, %r4880;
	st.local.v4.u32 	[%rd7], {%r4880, %r33056, %r33057, %r33058};
	shl.b32 	%r33059, %r5065, 2;
	cvt.u64.u32 	%rd781, %r33059;
	and.b64  	%rd782, %rd781, 12;
	add.s64 	%rd783, %rd7, %rd782;
	ld.local.u32 	%r33060, [%rd783];
	xor.b32  	%r33061, %r33060, %r5066;
	and.b32  	%r33062, %r5033, %r33061;
	xor.b32  	%r5082, %r33062, %r5066;
	shr.u32 	%r33063, %r5081, 4;
	xor.b32  	%r5083, %r33063, %r5081;
	shr.u32 	%r33064, %r5083, 24;
	and.b32  	%r5084, %r33064, 15;
	shf.r.wrap.b32 	%r33065, %r5081, %r5081, %r5084;
	xor.b32  	%r5085, %r33065, %r5069;
	shr.u32 	%r33066, %r5085, 16;
	xor.b32  	%r33067, %r33066, %r5085;
	shr.u32 	%r33068, %r33067, 12;
	shr.u32 	%r33069, %r33067, 4;
	shr.u32 	%r33070, %r33067, 8;
	xor.b32  	%r33071, %r33069, %r33068;
	xor.b32  	%r33072, %r33071, %r33070;
	xor.b32  	%r33073, %r33072, %r33067;
	shr.u32 	%r33074, %r33073, 2;
	xor.b32  	%r33075, %r33074, %r33073;
	cvt.u16.u32 	%rs1194, %r33075;
	and.b16  	%rs1193, %rs1194, 3;
	setp.gt.s16 	%p1790, %rs1193, 1;
	@%p1790 bra 	$L__BB0_4176;
	setp.eq.s16 	%p1792, %rs1193, 0;
	@%p1792 bra 	$L__BB0_4179;
	not.b32 	%r33090, %r5081;
	shr.u32 	%r33091, %r5083, 16;
	and.b32  	%r33092, %r33091, 15;
	add.s32 	%r33093, %r33092, 1;
	shr.u32 	%r33094, %r33090, %r33093;
	xor.b32  	%r33095, %r33092, 31;
	shl.b32 	%r33096, %r33090, %r33095;
	or.b32  	%r33097, %r33094, %r33096;
	add.s32 	%r56582, %r33097, %r56580;
	bra.uni 	$L__BB0_4180;
$L__BB0_4176:
	setp.eq.s16 	%p1791, %rs1193, 2;
	@%p1791 bra 	$L__BB0_4178;
	and.b32  	%r33076, %r5083, 15;
	add.s32 	%r33077, %r33076, 1;
	shr.u32 	%r33078, %r5081, %r33077;
	xor.b32  	%r33079, %r33076, 31;
	shl.b32 	%r33080, %r5081, %r33079;
	or.b32  	%r33081, %r33078, %r33080;
	xor.b32  	%r56582, %r33081, %r56580;
	bra.uni 	$L__BB0_4180;
$L__BB0_4178:
	not.b32 	%r33082, %r5081;
	shr.u32 	%r33083, %r5083, 8;
	and.b32  	%r33084, %r33083, 15;
	add.s32 	%r33085, %r33084, 1;
	shr.u32 	%r33086, %r33082, %r33085;
	xor.b32  	%r33087, %r33084, 31;
	shl.b32 	%r33088, %r33082, %r33087;
	or.b32  	%r33089, %r33086, %r33088;
	and.b32  	%r56582, %r33089, %r56580;
	bra.uni 	$L__BB0_4180;
$L__BB0_4179:
	add.s32 	%r33098, %r5084, 1;
	shr.u32 	%r33099, %r5081, %r33098;
	xor.b32  	%r33100, %r5084, 31;
	shl.b32 	%r33101, %r5081, %r33100;
	or.b32  	%r33102, %r33099, %r33101;
	xor.b32  	%r56582, %r33102, %r56580;
$L__BB0_4180:
	xor.b32  	%r5091, %r56582, %r5085;
	shr.u32 	%r33103, %r5091, 16;
	xor.b32  	%r33104, %r33103, %r5091;
	shr.u32 	%r33105, %r33104, 12;
	shr.u32 	%r33106, %r33104, 4;
	shr.u32 	%r33107, %r33104, 8;
	xor.b32  	%r33108, %r33106, %r33105;
	xor.b32  	%r33109, %r33108, %r33107;
	xor.b32  	%r33110, %r33109, %r33104;
	shr.u32 	%r33111, %r33110, 2;
	xor.b32  	%r33112, %r33111, %r33110;
	cvt.u16.u32 	%rs1196, %r33112;
	and.b16  	%rs1195, %rs1196, 3;
	setp.gt.s16 	%p1793, %rs1195, 1;
	@%p1793 bra 	$L__BB0_4183;
	setp.eq.s16 	%p1795, %rs1195, 0;
	@%p1795 bra 	$L__BB0_4186;
	not.b32 	%r33121, %r5081;
	shr.u32 	%r33122, %r5083, 16;
	and.b32  	%r33123, %r33122, 15;
	add.s32 	%r33124, %r33123, 2;
	shf.r.wrap.b32 	%r33125, %r33121, %r33121, %r33124;
	add.s32 	%r56583, %r33125, %r56581;
	bra.uni 	$L__BB0_4187;
$L__BB0_4183:
	setp.eq.s16 	%p1794, %rs1195, 2;
	@%p1794 bra 	$L__BB0_4185;
	and.b32  	%r33113, %r5083, 15;
	add.s32 	%r33114, %r33113, 2;
	shf.r.wrap.b32 	%r33115, %r5081, %r5081, %r33114;
	xor.b32  	%r56583, %r33115, %r56581;
	bra.uni 	$L__BB0_4187;
$L__BB0_4185:
	not.b32 	%r33116, %r5081;
	shr.u32 	%r33117, %r5083, 8;
	and.b32  	%r33118, %r33117, 15;
	add.s32 	%r33119, %r33118, 2;
	shf.r.wrap.b32 	%r33120, %r33116, %r33116, %r33119;
	and.b32  	%r56583, %r33120, %r56581;
	bra.uni 	$L__BB0_4187;
$L__BB0_4186:
	add.s32 	%r33126, %r5084, 2;
	shf.r.wrap.b32 	%r33127, %r5081, %r5081, %r33126;
	xor.b32  	%r56583, %r33127, %r56581;
$L__BB0_4187:
	add.s32 	%r33128, %r5091, %r56583;
	xor.b32  	%r5097, %r5081, %r33128;
	shr.u32 	%r33129, %r5081, 8;
	and.b32  	%r33130, %r33129, 31;
	mov.b32 	%r33131, 1;
	shl.b32 	%r33132, %r33131, %r33130;
	not.b32 	%r33133, %r33132;
	and.b32  	%r33134, %r5033, %r33133;
	or.b32  	%r33135, %r33132, %r5033;
	xor.b32  	%r33136, %r33132, %r5033;
	st.local.v4.u32 	[%rd6], {%r5033, %r33134, %r33135, %r33136};
	shl.b32 	%r33137, %r5081, 2;
	cvt.u64.u32 	%rd784, %r33137;
	and.b64  	%rd785, %rd784, 12;
	add.s64 	%rd786, %rd6, %rd785;
	ld.local.u32 	%r33138, [%rd786];
	shf.l.wrap.b32 	%r33139, %r33138, %r33138, 26;
	shf.l.wrap.b32 	%r33140, %r33138, %r33138, 21;
	xor.b32  	%r33141, %r33139, %r33140;
	shf.l.wrap.b32 	%r33142, %r33138, %r33138, 7;
	xor.b32  	%r33143, %r33141, %r33142;
	add.s32 	%r33144, %r5050, %r2738;
	add.s32 	%r33145, %r33144, %r4574;
	add.s32 	%r33146, %r33145, %r5082;
	add.s32 	%r5102, %r33146, %r33143;
	shr.u32 	%r33147, %r5097, 4;
	xor.b32  	%r5103, %r33147, %r5097;
	shr.u32 	%r33148, %r5103, 24;
	and.b32  	%r5104, %r33148, 15;
	shf.r.wrap.b32 	%r33149, %r5097, %r5097, %r5104;
	xor.b32  	%r5105, %r33149, %r5085;
	shr.u32 	%r33150, %r5105, 16;
	xor.b32  	%r33151, %r33150, %r5105;
	shr.u32 	%r33152, %r33151, 12;
	shr.u32 	%r33153, %r33151, 4;
	shr.u32 	%r33154, %r33151, 8;
	xor.b32  	%r33155, %r33153, %r33152;
	xor.b32  	%r33156, %r33155, %r33154;
	xor.b32  	%r33157, %r33156, %r33151;
	shr.u32 	%r33158, %r33157, 2;
	xor.b32  	%r33159, %r33158, %r33157;
	cvt.u16.u32 	%rs1198, %r33159;
	and.b16  	%rs1197, %rs1198, 3;
	setp.gt.s16 	%p1796, %rs1197, 1;
	@%p1796 bra 	$L__BB0_4190;
	setp.eq.s16 	%p1798, %rs1197, 0;
	@%p1798 bra 	$L__BB0_4193;
	not.b32 	%r33174, %r5097;
	shr.u32 	%r33175, %r5103, 16;
	and.b32  	%r33176, %r33175, 15;
	add.s32 	%r33177, %r33176, 1;
	shr.u32 	%r33178, %r33174, %r33177;
	xor.b32  	%r33179, %r33176, 31;
	shl.b32 	%r33180, %r33174, %r33179;
	or.b32  	%r33181, %r33178, %r33180;
	add.s32 	%r56584, %r33181, %r56582;
	bra.uni 	$L__BB0_4194;
$L__BB0_4190:
	setp.eq.s16 	%p1797, %rs1197, 2;
	@%p1797 bra 	$L__BB0_4192;
	and.b32  	%r33160, %r5103, 15;
	add.s32 	%r33161, %r33160, 1;
	shr.u32 	%r33162, %r5097, %r33161;
	xor.b32  	%r33163, %r33160, 31;
	shl.b32 	%r33164, %r5097, %r33163;
	or.b32  	%r33165, %r33162, %r33164;
	xor.b32  	%r56584, %r33165, %r56582;
	bra.uni 	$L__BB0_4194;
$L__BB0_4192:
	not.b32 	%r33166, %r5097;
	shr.u32 	%r33167, %r5103, 8;
	and.b32  	%r33168, %r33167, 15;
	add.s32 	%r33169, %r33168, 1;
	shr.u32 	%r33170, %r33166, %r33169;
	xor.b32  	%r33171, %r33168, 31;
	shl.b32 	%r33172, %r33166, %r33171;
	or.b32  	%r33173, %r33170, %r33172;
	and.b32  	%r56584, %r33173, %r56582;
	bra.uni 	$L__BB0_4194;
$L__BB0_4193:
	add.s32 	%r33182, %r5104, 1;
	shr.u32 	%r33183, %r5097, %r33182;
	xor.b32  	%r33184, %r5104, 31;
	shl.b32 	%r33185, %r5097, %r33184;
	or.b32  	%r33186, %r33183, %r33185;
	xor.b32  	%r56584, %r33186, %r56582;
$L__BB0_4194:
	xor.b32  	%r5111, %r56584, %r5105;
	shr.u32 	%r33187, %r5111, 16;
	xor.b32  	%r33188, %r33187, %r5111;
	shr.u32 	%r33189, %r33188, 12;
	shr.u32 	%r33190, %r33188, 4;
	shr.u32 	%r33191, %r33188, 8;
	xor.b32  	%r33192, %r33190, %r33189;
	xor.b32  	%r33193, %r33192, %r33191;
	xor.b32  	%r33194, %r33193, %r33188;
	shr.u32 	%r33195, %r33194, 2;
	xor.b32  	%r33196, %r33195, %r33194;
	cvt.u16.u32 	%rs1200, %r33196;
	and.b16  	%rs1199, %rs1200, 3;
	setp.gt.s16 	%p1799, %rs1199, 1;
	@%p1799 bra 	$L__BB0_4197;
	setp.eq.s16 	%p1801, %rs1199, 0;
	@%p1801 bra 	$L__BB0_4200;
	not.b32 	%r33205, %r5097;
	shr.u32 	%r33206, %r5103, 16;
	and.b32  	%r33207, %r33206, 15;
	add.s32 	%r33208, %r33207, 2;
	shf.r.wrap.b32 	%r33209, %r33205, %r33205, %r33208;
	add.s32 	%r56585, %r33209, %r56583;
	bra.uni 	$L__BB0_4201;
$L__BB0_4197:
	setp.eq.s16 	%p1800, %rs1199, 2;
	@%p1800 bra 	$L__BB0_4199;
	and.b32  	%r33197, %r5103, 15;
	add.s32 	%r33198, %r33197, 2;
	shf.r.wrap.b32 	%r33199, %r5097, %r5097, %r33198;
	xor.b32  	%r56585, %r33199, %r56583;
	bra.uni 	$L__BB0_4201;
$L__BB0_4199:
	not.b32 	%r33200, %r5097;
	shr.u32 	%r33201, %r5103, 8;
	and.b32  	%r33202, %r33201, 15;
	add.s32 	%r33203, %r33202, 2;
	shf.r.wrap.b32 	%r33204, %r33200, %r33200, %r33203;
	and.b32  	%r56585, %r33204, %r56583;
	bra.uni 	$L__BB0_4201;
$L__BB0_4200:
	add.s32 	%r33210, %r5104, 2;
	shf.r.wrap.b32 	%r33211, %r5097, %r5097, %r33210;
	xor.b32  	%r56585, %r33211, %r56583;
$L__BB0_4201:
	add.s32 	%r33212, %r5111, %r56585;
	xor.b32  	%r5117, %r5097, %r33212;
	shr.u32 	%r33213, %r5097, 8;
	and.b32  	%r33214, %r33213, 31;
	mov.b32 	%r33215, 1;
	shl.b32 	%r33216, %r33215, %r33214;
	not.b32 	%r33217, %r33216;
	and.b32  	%r33218, %r4726, %r33217;
	or.b32  	%r33219, %r33216, %r4726;
	xor.b32  	%r33220, %r33216, %r4726;
	st.local.v4.u32 	[%rd5], {%r4726, %r33218, %r33219, %r33220};
	shl.b32 	%r33221, %r5097, 2;
	cvt.u64.u32 	%rd787, %r33221;
	and.b64  	%rd788, %rd787, 12;
	add.s64 	%rd789, %rd5, %rd788;
	ld.local.u32 	%r5118, [%rd789];
	shr.u32 	%r33222, %r5117, 4;
	xor.b32  	%r5119, %r33222, %r5117;
	shr.u32 	%r33223, %r5119, 24;
	and.b32  	%r5120, %r33223, 15;
	shf.r.wrap.b32 	%r33224, %r5117, %r5117, %r5120;
	xor.b32  	%r5121, %r33224, %r5105;
	shr.u32 	%r33225, %r5121, 16;
	xor.b32  	%r33226, %r33225, %r5121;
	shr.u32 	%r33227, %r33226, 12;
	shr.u32 	%r33228, %r33226, 4;
	shr.u32 	%r33229, %r33226, 8;
	xor.b32  	%r33230, %r33228, %r33227;
	xor.b32  	%r33231, %r33230, %r33229;
	xor.b32  	%r33232, %r33231, %r33226;
	shr.u32 	%r33233, %r33232, 2;
	xor.b32  	%r33234, %r33233, %r33232;
	cvt.u16.u32 	%rs1202, %r33234;
	and.b16  	%rs1201, %rs1202, 3;
	setp.gt.s16 	%p1802, %rs1201, 1;
	@%p1802 bra 	$L__BB0_4204;
	setp.eq.s16 	%p1804, %rs1201, 0;
	@%p1804 bra 	$L__BB0_4207;
	not.b32 	%r33249, %r5117;
	shr.u32 	%r33250, %r5119, 16;
	and.b32  	%r33251, %r33250, 15;
	add.s32 	%r33252, %r33251, 1;
	shr.u32 	%r33253, %r33249, %r33252;
	xor.b32  	%r33254, %r33251, 31;
	shl.b32 	%r33255, %r33249, %r33254;
	or.b32  	%r33256, %r33253, %r33255;
	add.s32 	%r56586, %r33256, %r56584;
	bra.uni 	$L__BB0_4208;
$L__BB0_4204:
	setp.eq.s16 	%p1803, %rs1201, 2;
	@%p1803 bra 	$L__BB0_4206;
	and.b32  	%r33235, %r5119, 15;
	add.s32 	%r33236, %r33235, 1;
	shr.u32 	%r33237, %r5117, %r33236;
	xor.b32  	%r33238, %r33235, 31;
	shl.b32 	%r33239, %r5117, %r33238;
	or.b32  	%r33240, %r33237, %r33239;
	xor.b32  	%r56586, %r33240, %r56584;
	bra.uni 	$L__BB0_4208;
$L__BB0_4206:
	not.b32 	%r33241, %r5117;
	shr.u32 	%r33242, %r5119, 8;
	and.b32  	%r33243, %r33242, 15;
	add.s32 	%r33244, %r33243, 1;
	shr.u32 	%r33245, %r33241, %r33244;
	xor.b32  	%r33246, %r33243, 31;
	shl.b32 	%r33247, %r33241, %r33246;
	or.b32  	%r33248, %r33245, %r33247;
	and.b32  	%r56586, %r33248, %r56584;
	bra.uni 	$L__BB0_4208;
$L__BB0_4207:
	add.s32 	%r33257, %r5120, 1;
	shr.u32 	%r33258, %r5117, %r33257;
	xor.b32  	%r33259, %r5120, 31;
	shl.b32 	%r33260, %r5117, %r33259;
	or.b32  	%r33261, %r33258, %r33260;
	xor.b32  	%r56586, %r33261, %r56584;
$L__BB0_4208:
	xor.b32  	%r5127, %r56586, %r5121;
	shr.u32 	%r33262, %r5127, 16;
	xor.b32  	%r33263, %r33262, %r5127;
	shr.u32 	%r33264, %r33263, 12;
	shr.u32 	%r33265, %r33263, 4;
	shr.u32 	%r33266, %r33263, 8;
	xor.b32  	%r33267, %r33265, %r33264;
	xor.b32  	%r33268, %r33267, %r33266;
	xor.b32  	%r33269, %r33268, %r33263;
	shr.u32 	%r33270, %r33269, 2;
	xor.b32  	%r33271, %r33270, %r33269;
	cvt.u16.u32 	%rs1204, %r33271;
	and.b16  	%rs1203, %rs1204, 3;
	setp.gt.s16 	%p1805, %rs1203, 1;
	@%p1805 bra 	$L__BB0_4211;
	setp.eq.s16 	%p1807, %rs1203, 0;
	@%p1807 bra 	$L__BB0_4214;
	not.b32 	%r33280, %r5117;
	shr.u32 	%r33281, %r5119, 16;
	and.b32  	%r33282, %r33281, 15;
	add.s32 	%r33283, %r33282, 2;
	shf.r.wrap.b32 	%r33284, %r33280, %r33280, %r33283;
	add.s32 	%r56587, %r33284, %r56585;
	bra.uni 	$L__BB0_4215;
$L__BB0_4211:
	setp.eq.s16 	%p1806, %rs1203, 2;
	@%p1806 bra 	$L__BB0_4213;
	and.b32  	%r33272, %r5119, 15;
	add.s32 	%r33273, %r33272, 2;
	shf.r.wrap.b32 	%r33274, %r5117, %r5117, %r33273;
	xor.b32  	%r56587, %r33274, %r56585;
	bra.uni 	$L__BB0_4215;
$L__BB0_4213:
	not.b32 	%r33275, %r5117;
	shr.u32 	%r33276, %r5119, 8;
	and.b32  	%r33277, %r33276, 15;
	add.s32 	%r33278, %r33277, 2;
	shf.r.wrap.b32 	%r33279, %r33275, %r33275, %r33278;
	and.b32  	%r56587, %r33279, %r56585;
	bra.uni 	$L__BB0_4215;
$L__BB0_4214:
	add.s32 	%r33285, %r5120, 2;
	shf.r.wrap.b32 	%r33286, %r5117, %r5117, %r33285;
	xor.b32  	%r56587, %r33286, %r56585;
$L__BB0_4215:
	add.s32 	%r33287, %r5127, %r56587;
	xor.b32  	%r5133, %r5117, %r33287;
	shr.u32 	%r33288, %r5117, 8;
	and.b32  	%r33289, %r33288, 31;
	mov.b32 	%r33290, 1;
	shl.b32 	%r33291, %r33290, %r33289;
	not.b32 	%r33292, %r33291;
	and.b32  	%r33293, %r4879, %r33292;
	or.b32  	%r33294, %r33291, %r4879;
	xor.b32  	%r33295, %r33291, %r4879;
	st.local.v4.u32 	[%rd4], {%r4879, %r33293, %r33294, %r33295};
	shl.b32 	%r33296, %r5117, 2;
	cvt.u64.u32 	%rd790, %r33296;
	and.b64  	%rd791, %rd790, 12;
	add.s64 	%rd792, %rd4, %rd791;
	ld.local.u32 	%r5134, [%rd792];
	shr.u32 	%r33297, %r5133, 4;
	xor.b32  	%r5135, %r33297, %r5133;
	shr.u32 	%r33298, %r5135, 24;
	and.b32  	%r5136, %r33298, 15;
	shf.r.wrap.b32 	%r33299, %r5133, %r5133, %r5136;
	xor.b32  	%r5137, %r33299, %r5121;
	shr.u32 	%r33300, %r5137, 16;
	xor.b32  	%r33301, %r33300, %r5137;
	shr.u32 	%r33302, %r33301, 12;
	shr.u32 	%r33303, %r33301, 4;
	shr.u32 	%r33304, %r33301, 8;
	xor.b32  	%r33305, %r33303, %r33302;
	xor.b32  	%r33306, %r33305, %r33304;
	xor.b32  	%r33307, %r33306, %r33301;
	shr.u32 	%r33308, %r33307, 2;
	xor.b32  	%r33309, %r33308, %r33307;
	cvt.u16.u32 	%rs1206, %r33309;
	and.b16  	%rs1205, %rs1206, 3;
	setp.gt.s16 	%p1808, %rs1205, 1;
	@%p1808 bra 	$L__BB0_4218;
	setp.eq.s16 	%p1810, %rs1205, 0;
	@%p1810 bra 	$L__BB0_4221;
	not.b32 	%r33324, %r5133;
	shr.u32 	%r33325, %r5135, 16;
	and.b32  	%r33326, %r33325, 15;
	add.s32 	%r33327, %r33326, 1;
	shr.u32 	%r33328, %r33324, %r33327;
	xor.b32  	%r33329, %r33326, 31;
	shl.b32 	%r33330, %r33324, %r33329;
	or.b32  	%r33331, %r33328, %r33330;
	add.s32 	%r56588, %r33331, %r56586;
	bra.uni 	$L__BB0_4222;
$L__BB0_4218:
	setp.eq.s16 	%p1809, %rs1205, 2;
	@%p1809 bra 	$L__BB0_4220;
	and.b32  	%r33310, %r5135, 15;
	add.s32 	%r33311, %r33310, 1;
	shr.u32 	%r33312, %r5133, %r33311;
	xor.b32  	%r33313, %r33310, 31;
	shl.b32 	%r33314, %r5133, %r33313;
	or.b32  	%r33315, %r33312, %r33314;
	xor.b32  	%r56588, %r33315, %r56586;
	bra.uni 	$L__BB0_4222;
$L__BB0_4220:
	not.b32 	%r33316, %r5133;
	shr.u32 	%r33317, %r5135, 8;
	and.b32  	%r33318, %r33317, 15;
	add.s32 	%r33319, %r33318, 1;
	shr.u32 	%r33320, %r33316, %r33319;
	xor.b32  	%r33321, %r33318, 31;
	shl.b32 	%r33322, %r33316, %r33321;
	or.b32  	%r33323, %r33320, %r33322;
	and.b32  	%r56588, %r33323, %r56586;
	bra.uni 	$L__BB0_4222;
$L__BB0_4221:
	add.s32 	%r33332, %r5136, 1;
	shr.u32 	%r33333, %r5133, %r33332;
	xor.b32  	%r33334, %r5136, 31;
	shl.b32 	%r33335, %r5133, %r33334;
	or.b32  	%r33336, %r33333, %r33335;
	xor.b32  	%r56588, %r33336, %r56586;
$L__BB0_4222:
	xor.b32  	%r5143, %r56588, %r5137;
	shr.u32 	%r33337, %r5143, 16;
	xor.b32  	%r33338, %r33337, %r5143;
	shr.u32 	%r33339, %r33338, 12;
	shr.u32 	%r33340, %r33338, 4;
	shr.u32 	%r33341, %r33338, 8;
	xor.b32  	%r33342, %r33340, %r33339;
	xor.b32  	%r33343, %r33342, %r33341;
	xor.b32  	%r33344, %r33343, %r33338;
	shr.u32 	%r33345, %r33344, 2;
	xor.b32  	%r33346, %r33345, %r33344;
	cvt.u16.u32 	%rs1208, %r33346;
	and.b16  	%rs1207, %rs1208, 3;
	setp.gt.s16 	%p1811, %rs1207, 1;
	@%p1811 bra 	$L__BB0_4225;
	setp.eq.s16 	%p1813, %rs1207, 0;
	@%p1813 bra 	$L__BB0_4228;
	not.b32 	%r33355, %r5133;
	shr.u32 	%r33356, %r5135, 16;
	and.b32  	%r33357, %r33356, 15;
	add.s32 	%r33358, %r33357, 2;
	shf.r.wrap.b32 	%r33359, %r33355, %r33355, %r33358;
	add.s32 	%r56589, %r33359, %r56587;
	bra.uni 	$L__BB0_4229;
$L__BB0_4225:
	setp.eq.s16 	%p1812, %rs1207, 2;
	@%p1812 bra 	$L__BB0_4227;
	and.b32  	%r33347, %r5135, 15;
	add.s32 	%r33348, %r33347, 2;
	shf.r.wrap.b32 	%r33349, %r5133, %r5133, %r33348;
	xor.b32  	%r56589, %r33349, %r56587;
	bra.uni 	$L__BB0_4229;
$L__BB0_4227:
	not.b32 	%r33350, %r5133;
	shr.u32 	%r33351, %r5135, 8;
	and.b32  	%r33352, %r33351, 15;
	add.s32 	%r33353, %r33352, 2;
	shf.r.wrap.b32 	%r33354, %r33350, %r33350, %r33353;
	and.b32  	%r56589, %r33354, %r56587;
	bra.uni 	$L__BB0_4229;
$L__BB0_4228:
	add.s32 	%r33360, %r5136, 2;
	shf.r.wrap.b32 	%r33361, %r5133, %r5133, %r33360;
	xor.b32  	%r56589, %r33361, %r56587;
$L__BB0_4229:
	add.s32 	%r33362, %r5143, %r56589;
	xor.b32  	%r5149, %r5133, %r33362;
	shr.u32 	%r33363, %r5133, 8;
	and.b32  	%r33364, %r33363, 31;
	mov.b32 	%r33365, 1;
	shl.b32 	%r33366, %r33365, %r33364;
	not.b32 	%r33367, %r33366;
	and.b32  	%r33368, %r5032, %r33367;
	or.b32  	%r33369, %r33366, %r5032;
	xor.b32  	%r33370, %r33366, %r5032;
	st.local.v4.u32 	[%rd3], {%r5032, %r33368, %r33369, %r33370};
	shl.b32 	%r33371, %r5133, 2;
	cvt.u64.u32 	%rd793, %r33371;
	and.b64  	%rd794, %rd793, 12;
	add.s64 	%rd795, %rd3, %rd794;
	ld.local.u32 	%r33372, [%rd795];
	or.b32  	%r33373, %r5134, %r5118;
	and.b32  	%r33374, %r33372, %r33373;
	and.b32  	%r33375, %r5134, %r5118;
	or.b32  	%r5154, %r33374, %r33375;
	shr.u32 	%r33376, %r5149, 4;
	xor.b32  	%r5155, %r33376, %r5149;
	shr.u32 	%r33377, %r5155, 24;
	and.b32  	%r5156, %r33377, 15;
	shf.r.wrap.b32 	%r33378, %r5149, %r5149, %r5156;
	xor.b32  	%r5157, %r33378, %r5137;
	shr.u32 	%r33379, %r5157, 16;
	xor.b32  	%r33380, %r33379, %r5157;
	shr.u32 	%r33381, %r33380, 12;
	shr.u32 	%r33382, %r33380, 4;
	shr.u32 	%r33383, %r33380, 8;
	xor.b32  	%r33384, %r33382, %r33381;
	xor.b32  	%r33385, %r33384, %r33383;
	xor.b32  	%r33386, %r33385, %r33380;
	shr.u32 	%r33387, %r33386, 2;
	xor.b32  	%r33388, %r33387, %r33386;
	cvt.u16.u32 	%rs1210, %r33388;
	and.b16  	%rs1209, %rs1210, 3;
	setp.gt.s16 	%p1814, %rs1209, 1;
	@%p1814 bra 	$L__BB0_4232;
	setp.eq.s16 	%p1816, %rs1209, 0;
	@%p1816 bra 	$L__BB0_4235;
	not.b32 	%r33403, %r5149;
	shr.u32 	%r33404, %r5155, 16;
	and.b32  	%r33405, %r33404, 15;
	add.s32 	%r33406, %r33405, 1;
	shr.u32 	%r33407, %r33403, %r33406;
	xor.b32  	%r33408, %r33405, 31;
	shl.b32 	%r33409, %r33403, %r33408;
	or.b32  	%r33410, %r33407, %r33409;
	add.s32 	%r56590, %r33410, %r56588;
	bra.uni 	$L__BB0_4236;
$L__BB0_4232:
	setp.eq.s16 	%p1815, %rs1209, 2;
	@%p1815 bra 	$L__BB0_4234;
	and.b32  	%r33389, %r5155, 15;
	add.s32 	%r33390, %r33389, 1;
	shr.u32 	%r33391, %r5149, %r33390;
	xor.b32  	%r33392, %r33389, 31;
	shl.b32 	%r33393, %r5149, %r33392;
	or.b32  	%r33394, %r33391, %r33393;
	xor.b32  	%r56590, %r33394, %r56588;
	bra.uni 	$L__BB0_4236;
$L__BB0_4234:
	not.b32 	%r33395, %r5149;
	shr.u32 	%r33396, %r5155, 8;
	and.b32  	%r33397, %r33396, 15;
	add.s32 	%r33398, %r33397, 1;
	shr.u32 	%r33399, %r33395, %r33398;
	xor.b32  	%r33400, %r33397, 31;
	shl.b32 	%r33401, %r33395, %r33400;
	or.b32  	%r33402, %r33399, %r33401;
	and.b32  	%r56590, %r33402, %r56588;
	bra.uni 	$L__BB0_4236;
$L__BB0_4235:
	add.s32 	%r33411, %r5156, 1;
	shr.u32 	%r33412, %r5149, %r33411;
	xor.b32  	%r33413, %r5156, 31;
	shl.b32 	%r33414, %r5149, %r33413;
	or.b32  	%r33415, %r33412, %r33414;
	xor.b32  	%r56590, %r33415, %r56588;
$L__BB0_4236:
	xor.b32  	%r5163, %r56590, %r5157;
	shr.u32 	%r33416, %r5163, 16;
	xor.b32  	%r33417, %r33416, %r5163;
	shr.u32 	%r33418, %r33417, 12;
	shr.u32 	%r33419, %r33417, 4;
	shr.u32 	%r33420, %r33417, 8;
	xor.b32  	%r33421, %r33419, %r33418;
	xor.b32  	%r33422, %r33421, %r33420;
	xor.b32  	%r33423, %r33422, %r33417;
	shr.u32 	%r33424, %r33423, 2;
	xor.b32  	%r33425, %r33424, %r33423;
	cvt.u16.u32 	%rs1212, %r33425;
	and.b16  	%rs1211, %rs1212, 3;
	setp.gt.s16 	%p1817, %rs1211, 1;
	@%p1817 bra 	$L__BB0_4239;
	setp.eq.s16 	%p1819, %rs1211, 0;
	@%p1819 bra 	$L__BB0_4242;
	not.b32 	%r33434, %r5149;
	shr.u32 	%r33435, %r5155, 16;
	and.b32  	%r33436, %r33435, 15;
	add.s32 	%r33437, %r33436, 2;
	shf.r.wrap.b32 	%r33438, %r33434, %r33434, %r33437;
	add.s32 	%r56591, %r33438, %r56589;
	bra.uni 	$L__BB0_4243;
$L__BB0_4239:
	setp.eq.s16 	%p1818, %rs1211, 2;
	@%p1818 bra 	$L__BB0_4241;
	and.b32  	%r33426, %r5155, 15;
	add.s32 	%r33427, %r33426, 2;
	shf.r.wrap.b32 	%r33428, %r5149, %r5149, %r33427;
	xor.b32  	%r56591, %r33428, %r56589;
	bra.uni 	$L__BB0_4243;
$L__BB0_4241:
	not.b32 	%r33429, %r5149;
	shr.u32 	%r33430, %r5155, 8;
	and.b32  	%r33431, %r33430, 15;
	add.s32 	%r33432, %r33431, 2;
	shf.r.wrap.b32 	%r33433, %r33429, %r33429, %r33432;
	and.b32  	%r56591, %r33433, %r56589;
	bra.uni 	$L__BB0_4243;
$L__BB0_4242:
	add.s32 	%r33439, %r5156, 2;
	shf.r.wrap.b32 	%r33440, %r5149, %r5149, %r33439;
	xor.b32  	%r56591, %r33440, %r56589;
$L__BB0_4243:
	add.s32 	%r33441, %r5163, %r56591;
	xor.b32  	%r5169, %r5149, %r33441;
	shr.u32 	%r33442, %r5149, 8;
	and.b32  	%r33443, %r33442, 31;
	mov.b32 	%r33444, 1;
	shl.b32 	%r33445, %r33444, %r33443;
	not.b32 	%r33446, %r33445;
	and.b32  	%r33447, %r5032, %r33446;
	or.b32  	%r33448, %r33445, %r5032;
	xor.b32  	%r33449, %r33445, %r5032;
	st.local.v4.u32 	[%rd2], {%r5032, %r33447, %r33448, %r33449};
	shl.b32 	%r33450, %r5149, 2;
	cvt.u64.u32 	%rd796, %r33450;
	and.b64  	%rd797, %rd796, 12;
	add.s64 	%rd798, %rd2, %rd797;
	ld.local.u32 	%r5170, [%rd798];
	shr.u32 	%r33451, %r5169, 4;
	xor.b32  	%r5171, %r33451, %r5169;
	shr.u32 	%r33452, %r5171, 24;
	and.b32  	%r5172, %r33452, 15;
	shf.r.wrap.b32 	%r33453, %r5169, %r5169, %r5172;
	xor.b32  	%r5173, %r33453, %r5157;
	shr.u32 	%r33454, %r5173, 16;
	xor.b32  	%r33455, %r33454, %r5173;
	shr.u32 	%r33456, %r33455, 12;
	shr.u32 	%r33457, %r33455, 4;
	shr.u32 	%r33458, %r33455, 8;
	xor.b32  	%r33459, %r33457, %r33456;
	xor.b32  	%r33460, %r33459, %r33458;
	xor.b32  	%r33461, %r33460, %r33455;
	shr.u32 	%r33462, %r33461, 2;
	xor.b32  	%r33463, %r33462, %r33461;
	cvt.u16.u32 	%rs1214, %r33463;
	and.b16  	%rs1213, %rs1214, 3;
	setp.gt.s16 	%p1820, %rs1213, 1;
	@%p1820 bra 	$L__BB0_4246;
	setp.eq.s16 	%p1822, %rs1213, 0;
	@%p1822 bra 	$L__BB0_4249;
	not.b32 	%r33478, %r5169;
	shr.u32 	%r33479, %r5171, 16;
	and.b32  	%r33480, %r33479, 15;
	add.s32 	%r33481, %r33480, 1;
	shr.u32 	%r33482, %r33478, %r33481;
	xor.b32  	%r33483, %r33480, 31;
	shl.b32 	%r33484, %r33478, %r33483;
	or.b32  	%r33485, %r33482, %r33484;
	add.s32 	%r56592, %r33485, %r56590;
	bra.uni 	$L__BB0_4250;
$L__BB0_4246:
	setp.eq.s16 	%p1821, %rs1213, 2;
	@%p1821 bra 	$L__BB0_4248;
	and.b32  	%r33464, %r5171, 15;
	add.s32 	%r33465, %r33464, 1;
	shr.u32 	%r33466, %r5169, %r33465;
	xor.b32  	%r33467, %r33464, 31;
	shl.b32 	%r33468, %r5169, %r33467;
	or.b32  	%r33469, %r33466, %r33468;
	xor.b32  	%r56592, %r33469, %r56590;
	bra.uni 	$L__BB0_4250;
$L__BB0_4248:
	not.b32 	%r33470, %r5169;
	shr.u32 	%r33471, %r5171, 8;
	and.b32  	%r33472, %r33471, 15;
	add.s32 	%r33473, %r33472, 1;
	shr.u32 	%r33474, %r33470, %r33473;
	xor.b32  	%r33475, %r33472, 31;
	shl.b32 	%r33476, %r33470, %r33475;
	or.b32  	%r33477, %r33474, %r33476;
	and.b32  	%r56592, %r33477, %r56590;
	bra.uni 	$L__BB0_4250;
$L__BB0_4249:
	add.s32 	%r33486, %r5172, 1;
	shr.u32 	%r33487, %r5169, %r33486;
	xor.b32  	%r33488, %r5172, 31;
	shl.b32 	%r33489, %r5169, %r33488;
	or.b32  	%r33490, %r33487, %r33489;
	xor.b32  	%r56592, %r33490, %r56590;
$L__BB0_4250:
	xor.b32  	%r5179, %r56592, %r5173;
	shr.u32 	%r33491, %r5179, 16;
	xor.b32  	%r33492, %r33491, %r5179;
	shr.u32 	%r33493, %r33492, 12;
	shr.u32 	%r33494, %r33492, 4;
	shr.u32 	%r33495, %r33492, 8;
	xor.b32  	%r33496, %r33494, %r33493;
	xor.b32  	%r33497, %r33496, %r33495;
	xor.b32  	%r33498, %r33497, %r33492;
	shr.u32 	%r33499, %r33498, 2;
	xor.b32  	%r33500, %r33499, %r33498;
	cvt.u16.u32 	%rs1216, %r33500;
	and.b16  	%rs1215, %rs1216, 3;
	setp.gt.s16 	%p1823, %rs1215, 1;
	@%p1823 bra 	$L__BB0_4253;
	setp.eq.s16 	%p1825, %rs1215, 0;
	@%p1825 bra 	$L__BB0_4256;
	not.b32 	%r33509, %r5169;
	shr.u32 	%r33510, %r5171, 16;
	and.b32  	%r33511, %r33510, 15;
	add.s32 	%r33512, %r33511, 2;
	shf.r.wrap.b32 	%r33513, %r33509, %r33509, %r33512;
	add.s32 	%r56593, %r33513, %r56591;
	bra.uni 	$L__BB0_4257;
$L__BB0_4253:
	setp.eq.s16 	%p1824, %rs1215, 2;
	@%p1824 bra 	$L__BB0_4255;
	and.b32  	%r33501, %r5171, 15;
	add.s32 	%r33502, %r33501, 2;
	shf.r.wrap.b32 	%r33503, %r5169, %r5169, %r33502;
	xor.b32  	%r56593, %r33503, %r56591;
	bra.uni 	$L__BB0_4257;
$L__BB0_4255:
	not.b32 	%r33504, %r5169;
	shr.u32 	%r33505, %r5171, 8;
	and.b32  	%r33506, %r33505, 15;
	add.s32 	%r33507, %r33506, 2;
	shf.r.wrap.b32 	%r33508, %r33504, %r33504, %r33507;
	and.b32  	%r56593, %r33508, %r56591;
	bra.uni 	$L__BB0_4257;
$L__BB0_4256:
	add.s32 	%r33514, %r5172, 2;
	shf.r.wrap.b32 	%r33515, %r5169, %r5169, %r33514;
	xor.b32  	%r56593, %r33515, %r56591;
$L__BB0_4257:
	add.s32 	%r33516, %r5179, %r56593;
	shr.u32 	%r33517, %r5169, 8;
	and.b32  	%r33518, %r33517, 31;
	mov.b32 	%r33519, 1;
	shl.b32 	%r33520, %r33519, %r33518;
	not.b32 	%r33521, %r33520;
	and.b32  	%r33522, %r5102, %r33521;
	or.b32  	%r33523, %r33520, %r5102;
	xor.b32  	%r33524, %r33520, %r5102;
	st.local.v4.u32 	[%rd1], {%r5102, %r33522, %r33523, %r33524};
	shl.b32 	%r33525, %r5169, 2;
	cvt.u64.u32 	%rd799, %r33525;
	and.b64  	%rd800, %rd799, 12;
	add.s64 	%rd801, %rd1, %rd800;
	ld.local.u32 	%r33526, [%rd801];
	add.s32 	%r33527, %r5154, %r5102;
	shf.l.wrap.b32 	%r33528, %r5170, %r5170, 10;
	shf.l.wrap.b32 	%r33529, %r5170, %r5170, 19;
	shf.l.wrap.b32 	%r33530, %r5170, %r5170, 30;
	xor.b32  	%r33531, %r33530, %r33529;
	xor.b32  	%r33532, %r33531, %r33528;
	add.s32 	%r5185, %r33527, %r33532;
	add.s32 	%r5186, %r4573, %r33526;
	shf.l.wrap.b32 	%r33533, %r2737, %r2737, 15;
	shf.l.wrap.b32 	%r33534, %r2737, %r2737, 13;
	xor.b32  	%r33535, %r33533, %r33534;
	shr.u32 	%r33536, %r2737, 10;
	xor.b32  	%r33537, %r33535, %r33536;
	add.s32 	%r33538, %r33537, %r2732;
	shf.l.wrap.b32 	%r33539, %r2724, %r2724, 25;
	shf.l.wrap.b32 	%r33540, %r2724, %r2724, 14;
	xor.b32  	%r33541, %r33539, %r33540;
	shr.u32 	%r33542, %r2724, 3;
	xor.b32  	%r33543, %r33541, %r33542;
	add.s32 	%r33544, %r33538, %r2723;
	add.s32 	%r5187, %r33544, %r33543;
	shf.l.wrap.b32 	%r33545, %r2738, %r2738, 15;
	shf.l.wrap.b32 	%r33546, %r2738, %r2738, 13;
	xor.b32  	%r33547, %r33545, %r33546;
	shr.u32 	%r33548, %r2738, 10;
	xor.b32  	%r33549, %r33547, %r33548;
	add.s32 	%r33550, %r33549, %r2733;
	shf.l.wrap.b32 	%r33551, %r2725, %r2725, 25;
	shf.l.wrap.b32 	%r33552, %r2725, %r2725, 14;
	xor.b32  	%r33553, %r33551, %r33552;
	shr.u32 	%r33554, %r2725, 3;
	xor.b32  	%r33555, %r33553, %r33554;
	add.s32 	%r33556, %r33550, %r2724;
	add.s32 	%r5188, %r33556, %r33555;
	shf.l.wrap.b32 	%r33557, %r5187, %r5187, 15;
	shf.l.wrap.b32 	%r33558, %r5187, %r5187, 13;
	xor.b32  	%r33559, %r33557, %r33558;
	shr.u32 	%r33560, %r5187, 10;
	xor.b32  	%r33561, %r33559, %r33560;
	add.s32 	%r33562, %r33561, %r2734;
	shf.l.wrap.b32 	%r33563, %r2726, %r2726, 25;
	shf.l.wrap.b32 	%r33564, %r2726, %r2726, 14;
	xor.b32  	%r33565, %r33563, %r33564;
	shr.u32 	%r33566, %r2726, 3;
	xor.b32  	%r33567, %r33565, %r33566;
	add.s32 	%r33568, %r33562, %r2725;
	add.s32 	%r5189, %r33568, %r33567;
	shf.l.wrap.b32 	%r33569, %r5188, %r5188, 15;
	shf.l.wrap.b32 	%r33570, %r5188, %r5188, 13;
	xor.b32  	%r33571, %r33569, %r33570;
	shr.u32 	%r33572, %r5188, 10;
	xor.b32  	%r33573, %r33571, %r33572;
	add.s32 	%r33574, %r33573, %r2735;
	shf.l.wrap.b32 	%r33575, %r2727, %r2727, 25;
	shf.l.wrap.b32 	%r33576, %r2727, %r2727, 14;
	xor.b32  	%r33577, %r33575, %r33576;
	shr.u32 	%r33578, %r2727, 3;
	xor.b32  	%r33579, %r33577, %r33578;
	add.s32 	%r33580, %r33574, %r2726;
	add.s32 	%r5190, %r33580, %r33579;
	shf.l.wrap.b32 	%r33581, %r5189, %r5189, 15;
	shf.l.wrap.b32 	%r33582, %r5189, %r5189, 13;
	xor.b32  	%r33583, %r33581, %r33582;
	shr.u32 	%r33584, %r5189, 10;
	xor.b32  	%r33585, %r33583, %r33584;
	add.s32 	%r33586, %r33585, %r2736;
	shf.l.wrap.b32 	%r33587, %r2728, %r2728, 25;
	shf.l.wrap.b32 	%r33588, %r2728, %r2728, 14;
	xor.b32  	%r33589, %r33587, %r33588;
	shr.u32 	%r33590, %r2728, 3;
	xor.b32  	%r33591, %r33589, %r33590;
	add.s32 	%r33592, %r33586, %r2727;
	add.s32 	%r5191, %r33592, %r33591;
	shf.l.wrap.b32 	%r33593, %r5190, %r5190, 15;
	shf.l.wrap.b32 	%r33594, %r5190, %r5190, 13;
	xor.b32  	%r33595, %r33593, %r33594;
	shr.u32 	%r33596, %r5190, 10;
	xor.b32  	%r33597, %r33595, %r33596;
	add.s32 	%r33598, %r33597, %r2737;
	shf.l.wrap.b32 	%r33599, %r2729, %r2729, 25;
	shf.l.wrap.b32 	%r33600, %r2729, %r2729, 14;
	xor.b32  	%r33601, %r33599, %r33600;
	shr.u32 	%r33602, %r2729, 3;
	xor.b32  	%r33603, %r33601, %r33602;
	add.s32 	%r33604, %r33598, %r2728;
	add.s32 	%r5192, %r33604, %r33603;
	shf.l.wrap.b32 	%r33605, %r5191, %r5191, 15;
	shf.l.wrap.b32 	%r33606, %r5191, %r5191, 13;
	xor.b32  	%r33607, %r33605, %r33606;
	shr.u32 	%r33608, %r5191, 10;
	xor.b32  	%r33609, %r33607, %r33608;
	add.s32 	%r33610, %r33609, %r2738;
	shf.l.wrap.b32 	%r33611, %r2730, %r2730, 25;
	shf.l.wrap.b32 	%r33612, %r2730, %r2730, 14;
	xor.b32  	%r33613, %r33611, %r33612;
	shr.u32 	%r33614, %r2730, 3;
	xor.b32  	%r33615, %r33613, %r33614;
	add.s32 	%r33616, %r33610, %r2729;
	add.s32 	%r5193, %r33616, %r33615;
	shf.l.wrap.b32 	%r33617, %r5192, %r5192, 15;
	shf.l.wrap.b32 	%r33618, %r5192, %r5192, 13;
	xor.b32  	%r33619, %r33617, %r33618;
	shr.u32 	%r33620, %r5192, 10;
	xor.b32  	%r33621, %r33619, %r33620;
	add.s32 	%r33622, %r33621, %r5187;
	shf.l.wrap.b32 	%r33623, %r2731, %r2731, 25;
	shf.l.wrap.b32 	%r33624, %r2731, %r2731, 14;
	xor.b32  	%r33625, %r33623, %r33624;
	shr.u32 	%r33626, %r2731, 3;
	xor.b32  	%r33627, %r33625, %r33626;
	add.s32 	%r33628, %r33622, %r2730;
	add.s32 	%r5194, %r33628, %r33627;
	shf.l.wrap.b32 	%r33629, %r5193, %r5193, 15;
	shf.l.wrap.b32 	%r33630, %r5193, %r5193, 13;
	xor.b32  	%r33631, %r33629, %r33630;
	shr.u32 	%r33632, %r5193, 10;
	xor.b32  	%r33633, %r33631, %r33632;
	add.s32 	%r33634, %r33633, %r5188;
	shf.l.wrap.b32 	%r33635, %r2732, %r2732, 25;
	shf.l.wrap.b32 	%r33636, %r2732, %r2732, 14;
	xor.b32  	%r33637, %r33635, %r33636;
	shr.u32 	%r33638, %r2732, 3;
	xor.b32  	%r33639, %r33637, %r33638;
	add.s32 	%r33640, %r33634, %r2731;
	add.s32 	%r5195, %r33640, %r33639;
	shf.l.wrap.b32 	%r33641, %r5194, %r5194, 15;
	shf.l.wrap.b32 	%r33642, %r5194, %r5194, 13;
	xor.b32  	%r33643, %r33641, %r33642;
	shr.u32 	%r33644, %r5194, 10;
	xor.b32  	%r33645, %r33643, %r33644;
	add.s32 	%r33646, %r33645, %r5189;
	shf.l.wrap.b32 	%r33647, %r2733, %r2733, 25;
	shf.l.wrap.b32 	%r33648, %r2733, %r2733, 14;
	xor.b32  	%r33649, %r33647, %r33648;
	shr.u32 	%r33650, %r2733, 3;
	xor.b32  	%r33651, %r33649, %r33650;
	add.s32 	%r33652, %r33646, %r2732;
	add.s32 	%r5196, %r33652, %r33651;
	shf.l.wrap.b32 	%r33653, %r5195, %r5195, 15;
	shf.l.wrap.b32 	%r33654, %r5195, %r5195, 13;
	xor.b32  	%r33655, %r33653, %r33654;
	shr.u32 	%r33656, %r5195, 10;
	xor.b32  	%r33657, %r33655, %r33656;
	add.s32 	%r33658, %r33657, %r5190;
	shf.l.wrap.b32 	%r33659, %r2734, %r2734, 25;
	shf.l.wrap.b32 	%r33660, %r2734, %r2734, 14;
	xor.b32  	%r33661, %r33659, %r33660;
	shr.u32 	%r33662, %r2734, 3;
	xor.b32  	%r33663, %r33661, %r33662;
	add.s32 	%r33664, %r33658, %r2733;
	add.s32 	%r5197, %r33664, %r33663;
	shf.l.wrap.b32 	%r33665, %r5196, %r5196, 15;
	shf.l.wrap.b32 	%r33666, %r5196, %r5196, 13;
	xor.b32  	%r33667, %r33665, %r33666;
	shr.u32 	%r33668, %r5196, 10;
	xor.b32  	%r33669, %r33667, %r33668;
	add.s32 	%r33670, %r33669, %r5191;
	shf.l.wrap.b32 	%r33671, %r2735, %r2735, 25;
	shf.l.wrap.b32 	%r33672, %r2735, %r2735, 14;
	xor.b32  	%r33673, %r33671, %r33672;
	shr.u32 	%r33674, %r2735, 3;
	xor.b32  	%r33675, %r33673, %r33674;
	add.s32 	%r33676, %r33670, %r2734;
	add.s32 	%r5198, %r33676, %r33675;
	shf.l.wrap.b32 	%r33677, %r5197, %r5197, 15;
	shf.l.wrap.b32 	%r33678, %r5197, %r5197, 13;
	xor.b32  	%r33679, %r33677, %r33678;
	shr.u32 	%r33680, %r5197, 10;
	xor.b32  	%r33681, %r33679, %r33680;
	add.s32 	%r33682, %r33681, %r5192;
	shf.l.wrap.b32 	%r33683, %r2736, %r2736, 25;
	shf.l.wrap.b32 	%r33684, %r2736, %r2736, 14;
	xor.b32  	%r33685, %r33683, %r33684;
	shr.u32 	%r33686, %r2736, 3;
	xor.b32  	%r33687, %r33685, %r33686;
	add.s32 	%r33688, %r33682, %r2735;
	add.s32 	%r5199, %r33688, %r33687;
	shf.l.wrap.b32 	%r33689, %r5198, %r5198, 15;
	shf.l.wrap.b32 	%r33690, %r5198, %r5198, 13;
	xor.b32  	%r33691, %r33689, %r33690;
	shr.u32 	%r33692, %r5198, 10;
	xor.b32  	%r33693, %r33691, %r33692;
	add.s32 	%r33694, %r33693, %r5193;
	shf.l.wrap.b32 	%r33695, %r2737, %r2737, 25;
	shf.l.wrap.b32 	%r33696, %r2737, %r2737, 14;
	xor.b32  	%r33697, %r33695, %r33696;
	shr.u32 	%r33698, %r2737, 3;
	xor.b32  	%r33699, %r33697, %r33698;
	add.s32 	%r33700, %r33694, %r2736;
	add.s32 	%r5200, %r33700, %r33699;
	shf.l.wrap.b32 	%r33701, %r5199, %r5199, 15;
	shf.l.wrap.b32 	%r33702, %r5199, %r5199, 13;
	xor.b32  	%r33703, %r33701, %r33702;
	shr.u32 	%r33704, %r5199, 10;
	xor.b32  	%r33705, %r33703, %r33704;
	add.s32 	%r33706, %r33705, %r5194;
	shf.l.wrap.b32 	%r33707, %r2738, %r2738, 25;
	shf.l.wrap.b32 	%r33708, %r2738, %r2738, 14;
	xor.b32  	%r33709, %r33707, %r33708;
	shr.u32 	%r33710, %r2738, 3;
	xor.b32  	%r33711, %r33709, %r33710;
	add.s32 	%r33712, %r33706, %r2737;
	add.s32 	%r5201, %r33712, %r33711;
	shf.l.wrap.b32 	%r33713, %r5200, %r5200, 15;
	shf.l.wrap.b32 	%r33714, %r5200, %r5200, 13;
	xor.b32  	%r33715, %r33713, %r33714;
	shr.u32 	%r33716, %r5200, 10;
	xor.b32  	%r33717, %r33715, %r33716;
	add.s32 	%r33718, %r33717, %r5195;
	shf.l.wrap.b32 	%r33719, %r5187, %r5187, 25;
	shf.l.wrap.b32 	%r33720, %r5187, %r5187, 14;
	xor.b32  	%r33721, %r33719, %r33720;
	shr.u32 	%r33722, %r5187, 3;
	xor.b32  	%r33723, %r33721, %r33722;
	add.s32 	%r33724, %r33718, %r2738;
	add.s32 	%r5202, %r33724, %r33723;
	add.s32 	%r33725, %r4727, %r4726;
	xor.b32  	%r33726, %r33516, %r33725;
	xor.b32  	%r5203, %r33726, %r5169;
	shr.u32 	%r33727, %r5203, 4;
	xor.b32  	%r5204, %r33727, %r5203;
	shr.u32 	%r33728, %r5204, 24;
	and.b32  	%r5205, %r33728, 15;
	shf.r.wrap.b32 	%r33729, %r5203, %r5203, %r5205;
	xor.b32  	%r5206, %r33729, %r5173;
	shr.u32 	%r33730, %r5206, 16;
	xor.b32  	%r33731, %r33730, %r5206;
	shr.u32 	%r33732, %r33731, 12;
	shr.u32 	%r33733, %r33731, 4;
	shr.u32 	%r33734, %r33731, 8;
	xor.b32  	%r33735, %r33733, %r33732;
	xor.b32  	%r33736, %r33735, %r33734;
	xor.b32  	%r33737, %r33736, %r33731;
	shr.u32 	%r33738, %r33737, 2;
	xor.b32  	%r33739, %r33738, %r33737;
	cvt.u16.u32 	%rs1218, %r33739;
	and.b16  	%rs1217, %rs1218, 3;
	setp.gt.s16 	%p1826, %rs1217, 1;
	@%p1826 bra 	$L__BB0_4260;
	setp.eq.s16 	%p1828, %rs1217, 0;
	@%p1828 bra 	$L__BB0_4263;
	not.b32 	%r33754, %r5203;
	shr.u32 	%r33755, %r5204, 16;
	and.b32  	%r33756, %r33755, 15;
	add.s32 	%r33757, %r33756, 1;
	shr.u32 	%r33758, %r33754, %r33757;
	xor.b32  	%r33759, %r33756, 31;
	shl.b32 	%r33760, %r33754, %r33759;
	or.b32  	%r33761, %r33758, %r33760;
	add.s32 	%r56594, %r33761, %r56592;
	bra.uni 	$L__BB0_4264;
$L__BB0_4260:
	setp.eq.s16 	%p1827, %rs1217, 2;
	@%p1827 bra 	$L__BB0_4262;
	and.b32  	%r33740, %r5204, 15;
	add.s32 	%r33741, %r33740, 1;
	shr.u32 	%r33742, %r5203, %r33741;
	xor.b32  	%r33743, %r33740, 31;
	shl.b32 	%r33744, %r5203, %r33743;
	or.b32  	%r33745, %r33742, %r33744;
	xor.b32  	%r56594, %r33745, %r56592;
	bra.uni 	$L__BB0_4264;
$L__BB0_4262:
	not.b32 	%r33746, %r5203;
	shr.u32 	%r33747, %r5204, 8;
	and.b32  	%r33748, %r33747, 15;
	add.s32 	%r33749, %r33748, 1;
	shr.u32 	%r33750, %r33746, %r33749;
	xor.b32  	%r33751, %r33748, 31;
	shl.b32 	%r33752, %r33746, %r33751;
	or.b32  	%r33753, %r33750, %r33752;
	and.b32  	%r56594, %r33753, %r56592;
	bra.uni 	$L__BB0_4264;
$L__BB0_4263:
	add.s32 	%r33762, %r5205, 1;
	shr.u32 	%r33763, %r5203, %r33762;
	xor.b32  	%r33764, %r5205, 31;
	shl.b32 	%r33765, %r5203, %r33764;
	or.b32  	%r33766, %r33763, %r33765;
	xor.b32  	%r56594, %r33766, %r56592;
$L__BB0_4264:
	xor.b32  	%r5212, %r56594, %r5206;
	shr.u32 	%r33767, %r5212, 16;
	xor.b32  	%r33768, %r33767, %r5212;
	shr.u32 	%r33769, %r33768, 12;
	shr.u32 	%r33770, %r33768, 4;
	shr.u32 	%r33771, %r33768, 8;
	xor.b32  	%r33772, %r33770, %r33769;
	xor.b32  	%r33773, %r33772, %r33771;
	xor.b32  	%r33774, %r33773, %r33768;
	shr.u32 	%r33775, %r33774, 2;
	xor.b32  	%r33776, %r33775, %r33774;
	cvt.u16.u32 	%rs1220, %r33776;
	and.b16  	%rs1219, %rs1220, 3;
	setp.gt.s16 	%p1829, %rs1219, 1;
	@%p1829 bra 	$L__BB0_4267;
	setp.eq.s16 	%p1831, %rs1219, 0;
	@%p1831 bra 	$L__BB0_4270;
	not.b32 	%r33785, %r5203;
	shr.u32 	%r33786, %r5204, 16;
	and.b32  	%r33787, %r33786, 15;
	add.s32 	%r33788, %r33787, 2;
	shf.r.wrap.b32 	%r33789, %r33785, %r33785, %r33788;
	add.s32 	%r56595, %r33789, %r56593;
	bra.uni 	$L__BB0_4271;
$L__BB0_4267:
	setp.eq.s16 	%p1830, %rs1219, 2;
	@%p1830 bra 	$L__BB0_4269;
	and.b32  	%r33777, %r5204, 15;
	add.s32 	%r33778, %r33777, 2;
	shf.r.wrap.b32 	%r33779, %r5203, %r5203, %r33778;
	xor.b32  	%r56595, %r33779, %r56593;
	bra.uni 	$L__BB0_4271;
$L__BB0_4269:
	not.b32 	%r33780, %r5203;
	shr.u32 	%r33781, %r5204, 8;
	and.b32  	%r33782, %r33781, 15;
	add.s32 	%r33783, %r33782, 2;
	shf.r.wrap.b32 	%r33784, %r33780, %r33780, %r33783;
	and.b32  	%r56595, %r33784, %r56593;
	bra.uni 	$L__BB0_4271;
$L__BB0_4270:
	add.s32 	%r33790, %r5205, 2;
	shf.r.wrap.b32 	%r33791, %r5203, %r5203, %r33790;
	xor.b32  	%r56595, %r33791, %r56593;
$L__BB0_4271:
	add.s32 	%r33792, %r5212, %r56595;
	xor.b32  	%r5218, %r5203, %r33792;
	ld.const.u32 	%r5219, [hefty_gpu_constantTable+128];
	shr.u32 	%r33793, %r5218, 4;
	xor.b32  	%r5220, %r33793, %r5218;
	shr.u32 	%r33794, %r5220, 24;
	and.b32  	%r5221, %r33794, 15;
	shf.r.wrap.b32 	%r33795, %r5218, %r5218, %r5221;
	xor.b32  	%r5222, %r33795, %r5206;
	shr.u32 	%r33796, %r5222, 16;
	xor.b32  	%r33797, %r33796, %r5222;
	shr.u32 	%r33798, %r33797, 12;
	shr.u32 	%r33799, %r33797, 4;
	shr.u32 	%r33800, %r33797, 8;
	xor.b32  	%r33801, %r33799, %r33798;
	xor.b32  	%r33802, %r33801, %r33800;
	xor.b32  	%r33803, %r33802, %r33797;
	shr.u32 	%r33804, %r33803, 2;
	xor.b32  	%r33805, %r33804, %r33803;
	cvt.u16.u32 	%rs1222, %r33805;
	and.b16  	%rs1221, %rs1222, 3;
	setp.gt.s16 	%p1832, %rs1221, 1;
	@%p1832 bra 	$L__BB0_4274;
	setp.eq.s16 	%p1834, %rs1221, 0;
	@%p1834 bra 	$L__BB0_4277;
	not.b32 	%r33820, %r5218;
	shr.u32 	%r33821, %r5220, 16;
	and.b32  	%r33822, %r33821, 15;
	add.s32 	%r33823, %r33822, 1;
	shr.u32 	%r33824, %r33820, %r33823;
	xor.b32  	%r33825, %r33822, 31;
	shl.b32 	%r33826, %r33820, %r33825;
	or.b32  	%r33827, %r33824, %r33826;
	add.s32 	%r56596, %r33827, %r56594;
	bra.uni 	$L__BB0_4278;
$L__BB0_4274:
	setp.eq.s16 	%p1833, %rs1221, 2;
	@%p1833 bra 	$L__BB0_4276;
	and.b32  	%r33806, %r5220, 15;
	add.s32 	%r33807, %r33806, 1;
	shr.u32 	%r33808, %r5218, %r33807;
	xor.b32  	%r33809, %r33806, 31;
	shl.b32 	%r33810, %r5218, %r33809;
	or.b32  	%r33811, %r33808, %r33810;
	xor.b32  	%r56596, %r33811, %r56594;
	bra.uni 	$L__BB0_4278;
$L__BB0_4276:
	not.b32 	%r33812, %r5218;
	shr.u32 	%r33813, %r5220, 8;
	and.b32  	%r33814, %r33813, 15;
	add.s32 	%r33815, %r33814, 1;
	shr.u32 	%r33816, %r33812, %r33815;
	xor.b32  	%r33817, %r33814, 31;
	shl.b32 	%r33818, %r33812, %r33817;
	or.b32  	%r33819, %r33816, %r33818;
	and.b32  	%r56596, %r33819, %r56594;
	bra.uni 	$L__BB0_4278;
$L__BB0_4277:
	add.s32 	%r33828, %r5221, 1;
	shr.u32 	%r33829, %r5218, %r33828;
	xor.b32  	%r33830, %r5221, 31;
	shl.b32 	%r33831, %r5218, %r33830;
	or.b32  	%r33832, %r33829, %r33831;
	xor.b32  	%r56596, %r33832, %r56594;
$L__BB0_4278:
	xor.b32  	%r5228, %r56596, %r5222;
	shr.u32 	%r33833, %r5228, 16;
	xor.b32  	%r33834, %r33833, %r5228;
	shr.u32 	%r33835, %r33834, 12;
	shr.u32 	%r33836, %r33834, 4;
	shr.u32 	%r33837, %r33834, 8;
	xor.b32  	%r33838, %r33836, %r33835;
	xor.b32  	%r33839, %r33838, %r33837;
	xor.b32  	%r33840, %r33839, %r33834;
	shr.u32 	%r33841, %r33840, 2;
	xor.b32  	%r33842, %r33841, %r33840;
	cvt.u16.u32 	%rs1224, %r33842;
	and.b16  	%rs1223, %rs1224, 3;
	setp.gt.s16 	%p1835, %rs1223, 1;
	@%p1835 bra 	$L__BB0_4281;
	setp.eq.s16 	%p1837, %rs1223, 0;
	@%p1837 bra 	$L__BB0_4284;
	not.b32 	%r33851, %r5218;
	shr.u32 	%r33852, %r5220, 16;
	and.b32  	%r33853, %r33852, 15;
	add.s32 	%r33854, %r33853, 2;
	shf.r.wrap.b32 	%r33855, %r33851, %r33851, %r33854;
	add.s32 	%r56597, %r33855, %r56595;
	bra.uni 	$L__BB0_4285;
$L__BB0_4281:
	setp.eq.s16 	%p1836, %rs1223, 2;
	@%p1836 bra 	$L__BB0_4283;
	and.b32  	%r33843, %r5220, 15;
	add.s32 	%r33844, %r33843, 2;
	shf.r.wrap.b32 	%r33845, %r5218, %r5218, %r33844;
	xor.b32  	%r56597, %r33845, %r56595;
	bra.uni 	$L__BB0_4285;
$L__BB0_4283:
	not.b32 	%r33846, %r5218;
	shr.u32 	%r33847, %r5220, 8;
	and.b32  	%r33848, %r33847, 15;
	add.s32 	%r33849, %r33848, 2;
	shf.r.wrap.b32 	%r33850, %r33846, %r33846, %r33849;
	and.b32  	%r56597, %r33850, %r56595;
	bra.uni 	$L__BB0_4285;
$L__BB0_4284:
	add.s32 	%r33856, %r5221, 2;
	shf.r.wrap.b32 	%r33857, %r5218, %r5218, %r33856;
	xor.b32  	%r56597, %r33857, %r56595;
$L__BB0_4285:
	add.s32 	%r33858, %r5228, %r56597;
	xor.b32  	%r5234, %r5218, %r33858;
	shr.u32 	%r33859, %r5218, 8;
	and.b32  	%r33860, %r33859, 31;
	mov.b32 	%r33861, 1;
	shl.b32 	%r33862, %r33861, %r33860;
	not.b32 	%r33863, %r33862;
	and.b32  	%r33864, %r4880, %r33863;
	or.b32  	%r33865, %r33862, %r4880;
	xor.b32  	%r33866, %r33862, %r4880;
	st.local.v4.u32 	[%rd8], {%r4880, %r33864, %r33865, %r33866};
	shl.b32 	%r33867, %r5218, 2;
	cvt.u64.u32 	%rd802, %r33867;
	and.b64  	%rd803, %rd802, 12;
	add.s64 	%rd804, %rd8, %rd803;
	ld.local.u32 	%r5235, [%rd804];
	shr.u32 	%r33868, %r5234, 4;
	xor.b32  	%r5236, %r33868, %r5234;
	shr.u32 	%r33869, %r5236, 24;
	and.b32  	%r5237, %r33869, 15;
	shf.r.wrap.b32 	%r33870, %r5234, %r5234, %r5237;
	xor.b32  	%r5238, %r33870, %r5222;
	shr.u32 	%r33871, %r5238, 16;
	xor.b32  	%r33872, %r33871, %r5238;
	shr.u32 	%r33873, %r33872, 12;
	shr.u32 	%r33874, %r33872, 4;
	shr.u32 	%r33875, %r33872, 8;
	xor.b32  	%r33876, %r33874, %r33873;
	xor.b32  	%r33877, %r33876, %r33875;
	xor.b32  	%r33878, %r33877, %r33872;
	shr.u32 	%r33879, %r33878, 2;
	xor.b32  	%r33880, %r33879, %r33878;
	cvt.u16.u32 	%rs1226, %r33880;
	and.b16  	%rs1225, %rs1226, 3;
	setp.gt.s16 	%p1838, %rs1225, 1;
	@%p1838 bra 	$L__BB0_4288;
	setp.eq.s16 	%p1840, %rs1225, 0;
	@%p1840 bra 	$L__BB0_4291;
	not.b32 	%r33895, %r5234;
	shr.u32 	%r33896, %r5236, 16;
	and.b32  	%r33897, %r33896, 15;
	add.s32 	%r33898, %r33897, 1;
	shr.u32 	%r33899, %r33895, %r33898;
	xor.b32  	%r33900, %r33897, 31;
	shl.b32 	%r33901, %r33895, %r33900;
	or.b32  	%r33902, %r33899, %r33901;
	add.s32 	%r56598, %r33902, %r56596;
	bra.uni 	$L__BB0_4292;
$L__BB0_4288:
	setp.eq.s16 	%p1839, %rs1225, 2;
	@%p1839 bra 	$L__BB0_4290;
	and.b32  	%r33881, %r5236, 15;
	add.s32 	%r33882, %r33881, 1;
	shr.u32 	%r33883, %r5234, %r33882;
	xor.b32  	%r33884, %r33881, 31;
	shl.b32 	%r33885, %r5234, %r33884;
	or.b32  	%r33886, %r33883, %r33885;
	xor.b32  	%r56598, %r33886, %r56596;
	bra.uni 	$L__BB0_4292;
$L__BB0_4290:
	not.b32 	%r33887, %r5234;
	shr.u32 	%r33888, %r5236, 8;
	and.b32  	%r33889, %r33888, 15;
	add.s32 	%r33890, %r33889, 1;
	shr.u32 	%r33891, %r33887, %r33890;
	xor.b32  	%r33892, %r33889, 31;
	shl.b32 	%r33893, %r33887, %r33892;
	or.b32  	%r33894, %r33891, %r33893;
	and.b32  	%r56598, %r33894, %r56596;
	bra.uni 	$L__BB0_4292;
$L__BB0_4291:
	add.s32 	%r33903, %r5237, 1;
	shr.u32 	%r33904, %r5234, %r33903;
	xor.b32  	%r33905, %r5237, 31;
	shl.b32 	%r33906, %r5234, %r33905;
	or.b32  	%r33907, %r33904, %r33906;
	xor.b32  	%r56598, %r33907, %r56596;
$L__BB0_4292:
	xor.b32  	%r5244, %r56598, %r5238;
	shr.u32 	%r33908, %r5244, 16;
	xor.b32  	%r33909, %r33908, %r5244;
	shr.u32 	%r33910, %r33909, 12;
	shr.u32 	%r33911, %r33909, 4;
	shr.u32 	%r33912, %r33909, 8;
	xor.b32  	%r33913, %r33911, %r33910;
	xor.b32  	%r33914, %r33913, %r33912;
	xor.b32  	%r33915, %r33914, %r33909;
	shr.u32 	%r33916, %r33915, 2;
	xor.b32  	%r33917, %r33916, %r33915;
	cvt.u16.u32 	%rs1228, %r33917;
	and.b16  	%rs1227, %rs1228, 3;
	setp.gt.s16 	%p1841, %rs1227, 1;
	@%p1841 bra 	$L__BB0_4295;
	setp.eq.s16 	%p1843, %rs1227, 0;
	@%p1843 bra 	$L__BB0_4298;
	not.b32 	%r33926, %r5234;
	shr.u32 	%r33927, %r5236, 16;
	and.b32  	%r33928, %r33927, 15;
	add.s32 	%r33929, %r33928, 2;
	shf.r.wrap.b32 	%r33930, %r33926, %r33926, %r33929;
	add.s32 	%r56599, %r33930, %r56597;
	bra.uni 	$L__BB0_4299;
$L__BB0_4295:
	setp.eq.s16 	%p1842, %rs1227, 2;
	@%p1842 bra 	$L__BB0_4297;
	and.b32  	%r33918, %r5236, 15;
	add.s32 	%r33919, %r33918, 2;
	shf.r.wrap.b32 	%r33920, %r5234, %r5234, %r33919;
	xor.b32  	%r56599, %r33920, %r56597;
	bra.uni 	$L__BB0_4299;
$L__BB0_4297:
	not.b32 	%r33921, %r5234;
	shr.u32 	%r33922, %r5236, 8;
	and.b32  	%r33923, %r33922, 15;
	add.s32 	%r33924, %r33923, 2;
	shf.r.wrap.b32 	%r33925, %r33921, %r33921, %r33924;
	and.b32  	%r56599, %r33925, %r56597;
	bra.uni 	$L__BB0_4299;
$L__BB0_4298:
	add.s32 	%r33931, %r5237, 2;
	shf.r.wrap.b32 	%r33932, %r5234, %r5234, %r33931;
	xor.b32  	%r56599, %r33932, %r56597;
$L__BB0_4299:
	add.s32 	%r33933, %r5244, %r56599;
	xor.b32  	%r5250, %r5234, %r33933;
	shr.u32 	%r33934, %r5234, 8;
	and.b32  	%r33935, %r33934, 31;
	mov.b32 	%r33936, 1;
	shl.b32 	%r33937, %r33936, %r33935;
	not.b32 	%r33938, %r33937;
	and.b32  	%r33939, %r5033, %r33938;
	or.b32  	%r33940, %r33937, %r5033;
	xor.b32  	%r33941, %r33937, %r5033;
	st.local.v4.u32 	[%rd7], {%r5033, %r33939, %r33940, %r33941};
	shl.b32 	%r33942, %r5234, 2;
	cvt.u64.u32 	%rd805, %r33942;
	and.b64  	%rd806, %rd805, 12;
	add.s64 	%rd807, %rd7, %rd806;
	ld.local.u32 	%r33943, [%rd807];
	xor.b32  	%r33944, %r33943, %r5235;
	and.b32  	%r33945, %r5186, %r33944;
	xor.b32  	%r5251, %r33945, %r5235;
	shr.u32 	%r33946, %r5250, 4;
	xor.b32  	%r5252, %r33946, %r5250;
	shr.u32 	%r33947, %r5252, 24;
	and.b32  	%r5253, %r33947, 15;
	shf.r.wrap.b32 	%r33948, %r5250, %r5250, %r5253;
	xor.b32  	%r5254, %r33948, %r5238;
	shr.u32 	%r33949, %r5254, 16;
	xor.b32  	%r33950, %r33949, %r5254;
	shr.u32 	%r33951, %r33950, 12;
	shr.u32 	%r33952, %r33950, 4;
	shr.u32 	%r33953, %r33950, 8;
	xor.b32  	%r33954, %r33952, %r33951;
	xor.b32  	%r33955, %r33954, %r33953;
	xor.b32  	%r33956, %r33955, %r33950;
	shr.u32 	%r33957, %r33956, 2;
	xor.b32  	%r33958, %r33957, %r33956;
	cvt.u16.u32 	%rs1230, %r33958;
	and.b16  	%rs1229, %rs1230, 3;
	setp.gt.s16 	%p1844, %rs1229, 1;
	@%p1844 bra 	$L__BB0_4302;
	setp.eq.s16 	%p1846, %rs1229, 0;
	@%p1846 bra 	$L__BB0_4305;
	not.b32 	%r33973, %r5250;
	shr.u32 	%r33974, %r5252, 16;
	and.b32  	%r33975, %r33974, 15;
	add.s32 	%r33976, %r33975, 1;
	shr.u32 	%r33977, %r33973, %r33976;
	xor.b32  	%r33978, %r33975, 31;
	shl.b32 	%r33979, %r33973, %r33978;
	or.b32  	%r33980, %r33977, %r33979;
	add.s32 	%r56600, %r33980, %r56598;
	bra.uni 	$L__BB0_4306;
$L__BB0_4302:
	setp.eq.s16 	%p1845, %rs1229, 2;
	@%p1845 bra 	$L__BB0_4304;
	and.b32  	%r33959, %r5252, 15;
	add.s32 	%r33960, %r33959, 1;
	shr.u32 	%r33961, %r5250, %r33960;
	xor.b32  	%r33962, %r33959, 31;
	shl.b32 	%r33963, %r5250, %r33962;
	or.b32  	%r33964, %r33961, %r33963;
	xor.b32  	%r56600, %r33964, %r56598;
	bra.uni 	$L__BB0_4306;
$L__BB0_4304:
	not.b32 	%r33965, %r5250;
	shr.u32 	%r33966, %r5252, 8;
	and.b32  	%r33967, %r33966, 15;
	add.s32 	%r33968, %r33967, 1;
	shr.u32 	%r33969, %r33965, %r33968;
	xor.b32  	%r33970, %r33967, 31;
	shl.b32 	%r33971, %r33965, %r33970;
	or.b32  	%r33972, %r33969, %r33971;
	and.b32  	%r56600, %r33972, %r56598;
	bra.uni 	$L__BB0_4306;
$L__BB0_4305:
	add.s32 	%r33981, %r5253, 1;
	shr.u32 	%r33982, %r5250, %r33981;
	xor.b32  	%r33983, %r5253, 31;
	shl.b32 	%r33984, %r5250, %r33983;
	or.b32  	%r33985, %r33982, %r33984;
	xor.b32  	%r56600, %r33985, %r56598;
$L__BB0_4306:
	xor.b32  	%r5260, %r56600, %r5254;
	shr.u32 	%r33986, %r5260, 16;
	xor.b32  	%r33987, %r33986, %r5260;
	shr.u32 	%r33988, %r33987, 12;
	shr.u32 	%r33989, %r33987, 4;
	shr.u32 	%r33990, %r33987, 8;
	xor.b32  	%r33991, %r33989, %r33988;
	xor.b32  	%r33992, %r33991, %r33990;
	xor.b32  	%r33993, %r33992, %r33987;
	shr.u32 	%r33994, %r33993, 2;
	xor.b32  	%r33995, %r33994, %r33993;
	cvt.u16.u32 	%rs1232, %r33995;
	and.b16  	%rs1231, %rs1232, 3;
	setp.gt.s16 	%p1847, %rs1231, 1;
	@%p1847 bra 	$L__BB0_4309;
	setp.eq.s16 	%p1849, %rs1231, 0;
	@%p1849 bra 	$L__BB0_4312;
	not.b32 	%r34004, %r5250;
	shr.u32 	%r34005, %r5252, 16;
	and.b32  	%r34006, %r34005, 15;
	add.s32 	%r34007, %r34006, 2;
	shf.r.wrap.b32 	%r34008, %r34004, %r34004, %r34007;
	add.s32 	%r56601, %r34008, %r56599;
	bra.uni 	$L__BB0_4313;
$L__BB0_4309:
	setp.eq.s16 	%p1848, %rs1231, 2;
	@%p1848 bra 	$L__BB0_4311;
	and.b32  	%r33996, %r5252, 15;
	add.s32 	%r33997, %r33996, 2;
	shf.r.wrap.b32 	%r33998, %r5250, %r5250, %r33997;
	xor.b32  	%r56601, %r33998, %r56599;
	bra.uni 	$L__BB0_4313;
$L__BB0_4311:
	not.b32 	%r33999, %r5250;
	shr.u32 	%r34000, %r5252, 8;
	and.b32  	%r34001, %r34000, 15;
	add.s32 	%r34002, %r34001, 2;
	shf.r.wrap.b32 	%r34003, %r33999, %r33999, %r34002;
	and.b32  	%r56601, %r34003, %r56599;
	bra.uni 	$L__BB0_4313;
$L__BB0_4312:
	add.s32 	%r34009, %r5253, 2;
	shf.r.wrap.b32 	%r34010, %r5250, %r5250, %r34009;
	xor.b32  	%r56601, %r34010, %r56599;
$L__BB0_4313:
	add.s32 	%r34011, %r5260, %r56601;
	xor.b32  	%r5266, %r5250, %r34011;
	shr.u32 	%r34012, %r5250, 8;
	and.b32  	%r34013, %r34012, 31;
	mov.b32 	%r34014, 1;
	shl.b32 	%r34015, %r34014, %r34013;
	not.b32 	%r34016, %r34015;
	and.b32  	%r34017, %r5186, %r34016;
	or.b32  	%r34018, %r34015, %r5186;
	xor.b32  	%r34019, %r34015, %r5186;
	st.local.v4.u32 	[%rd6], {%r5186, %r34017, %r34018, %r34019};
	shl.b32 	%r34020, %r5250, 2;
	cvt.u64.u32 	%rd808, %r34020;
	and.b64  	%rd809, %rd808, 12;
	add.s64 	%rd810, %rd6, %rd809;
	ld.local.u32 	%r34021, [%rd810];
	shf.l.wrap.b32 	%r34022, %r34021, %r34021, 26;
	shf.l.wrap.b32 	%r34023, %r34021, %r34021, 21;
	xor.b32  	%r34024, %r34022, %r34023;
	shf.l.wrap.b32 	%r34025, %r34021, %r34021, 7;
	xor.b32  	%r34026, %r34024, %r34025;
	add.s32 	%r34027, %r5219, %r5187;
	add.s32 	%r34028, %r34027, %r4727;
	add.s32 	%r34029, %r34028, %r5251;
	add.s32 	%r5271, %r34029, %r34026;
	shr.u32 	%r34030, %r5266, 4;
	xor.b32  	%r5272, %r34030, %r5266;
	shr.u32 	%r34031, %r5272, 24;
	and.b32  	%r5273, %r34031, 15;
	shf.r.wrap.b32 	%r34032, %r5266, %r5266, %r5273;
	xor.b32  	%r5274, %r34032, %r5254;
	shr.u32 	%r34033, %r5274, 16;
	xor.b32  	%r34034, %r34033, %r5274;
	shr.u32 	%r34035, %r34034, 12;
	shr.u32 	%r34036, %r34034, 4;
	shr.u32 	%r34037, %r34034, 8;
	xor.b32  	%r34038, %r34036, %r34035;
	xor.b32  	%r34039, %r34038, %r34037;
	xor.b32  	%r34040, %r34039, %r34034;
	shr.u32 	%r34041, %r34040, 2;
	xor.b32  	%r34042, %r34041, %r34040;
	cvt.u16.u32 	%rs1234, %r34042;
	and.b16  	%rs1233, %rs1234, 3;
	setp.gt.s16 	%p1850, %rs1233, 1;
	@%p1850 bra 	$L__BB0_4316;
	setp.eq.s16 	%p1852, %rs1233, 0;
	@%p1852 bra 	$L__BB0_4319;
	not.b32 	%r34057, %r5266;
	shr.u32 	%r34058, %r5272, 16;
	and.b32  	%r34059, %r34058, 15;
	add.s32 	%r34060, %r34059, 1;
	shr.u32 	%r34061, %r34057, %r34060;
	xor.b32  	%r34062, %r34059, 31;
	shl.b32 	%r34063, %r34057, %r34062;
	or.b32  	%r34064, %r34061, %r34063;
	add.s32 	%r56602, %r34064, %r56600;
	bra.uni 	$L__BB0_4320;
$L__BB0_4316:
	setp.eq.s16 	%p1851, %rs1233, 2;
	@%p1851 bra 	$L__BB0_4318;
	and.b32  	%r34043, %r5272, 15;
	add.s32 	%r34044, %r34043, 1;
	shr.u32 	%r34045, %r5266, %r34044;
	xor.b32  	%r34046, %r34043, 31;
	shl.b32 	%r34047, %r5266, %r34046;
	or.b32  	%r34048, %r34045, %r34047;
	xor.b32  	%r56602, %r34048, %r56600;
	bra.uni 	$L__BB0_4320;
$L__BB0_4318:
	not.b32 	%r34049, %r5266;
	shr.u32 	%r34050, %r5272, 8;
	and.b32  	%r34051, %r34050, 15;
	add.s32 	%r34052, %r34051, 1;
	shr.u32 	%r34053, %r34049, %r34052;
	xor.b32  	%r34054, %r34051, 31;
	shl.b32 	%r34055, %r34049, %r34054;
	or.b32  	%r34056, %r34053, %r34055;
	and.b32  	%r56602, %r34056, %r56600;
	bra.uni 	$L__BB0_4320;
$L__BB0_4319:
	add.s32 	%r34065, %r5273, 1;
	shr.u32 	%r34066, %r5266, %r34065;
	xor.b32  	%r34067, %r5273, 31;
	shl.b32 	%r34068, %r5266, %r34067;
	or.b32  	%r34069, %r34066, %r34068;
	xor.b32  	%r56602, %r34069, %r56600;
$L__BB0_4320:
	xor.b32  	%r5280, %r56602, %r5274;
	shr.u32 	%r34070, %r5280, 16;
	xor.b32  	%r34071, %r34070, %r5280;
	shr.u32 	%r34072, %r34071, 12;
	shr.u32 	%r34073, %r34071, 4;
	shr.u32 	%r34074, %r34071, 8;
	xor.b32  	%r34075, %r34073, %r34072;
	xor.b32  	%r34076, %r34075, %r34074;
	xor.b32  	%r34077, %r34076, %r34071;
	shr.u32 	%r34078, %r34077, 2;
	xor.b32  	%r34079, %r34078, %r34077;
	cvt.u16.u32 	%rs1236, %r34079;
	and.b16  	%rs1235, %rs1236, 3;
	setp.gt.s16 	%p1853, %rs1235, 1;
	@%p1853 bra 	$L__BB0_4323;
	setp.eq.s16 	%p1855, %rs1235, 0;
	@%p1855 bra 	$L__BB0_4326;
	not.b32 	%r34088, %r5266;
	shr.u32 	%r34089, %r5272, 16;
	and.b32  	%r34090, %r34089, 15;
	add.s32 	%r34091, %r34090, 2;
	shf.r.wrap.b32 	%r34092, %r34088, %r34088, %r34091;
	add.s32 	%r56603, %r34092, %r56601;
	bra.uni 	$L__BB0_4327;
$L__BB0_4323:
	setp.eq.s16 	%p1854, %rs1235, 2;
	@%p1854 bra 	$L__BB0_4325;
	and.b32  	%r34080, %r5272, 15;
	add.s32 	%r34081, %r34080, 2;
	shf.r.wrap.b32 	%r34082, %r5266, %r5266, %r34081;
	xor.b32  	%r56603, %r34082, %r56601;
	bra.uni 	$L__BB0_4327;
$L__BB0_4325:
	not.b32 	%r34083, %r5266;
	shr.u32 	%r34084, %r5272, 8;
	and.b32  	%r34085, %r34084, 15;
	add.s32 	%r34086, %r34085, 2;
	shf.r.wrap.b32 	%r34087, %r34083, %r34083, %r34086;
	and.b32  	%r56603, %r34087, %r56601;
	bra.uni 	$L__BB0_4327;
$L__BB0_4326:
	add.s32 	%r34093, %r5273, 2;
	shf.r.wrap.b32 	%r34094, %r5266, %r5266, %r34093;
	xor.b32  	%r56603, %r34094, %r56601;
$L__BB0_4327:
	add.s32 	%r34095, %r5280, %r56603;
	xor.b32  	%r5286, %r5266, %r34095;
	shr.u32 	%r34096, %r5266, 8;
	and.b32  	%r34097, %r34096, 31;
	mov.b32 	%r34098, 1;
	shl.b32 	%r34099, %r34098, %r34097;
	not.b32 	%r34100, %r34099;
	and.b32  	%r34101, %r4879, %r34100;
	or.b32  	%r34102, %r34099, %r4879;
	xor.b32  	%r34103, %r34099, %r4879;
	st.local.v4.u32 	[%rd5], {%r4879, %r34101, %r34102, %r34103};
	shl.b32 	%r34104, %r5266, 2;
	cvt.u64.u32 	%rd811, %r34104;
	and.b64  	%rd812, %rd811, 12;
	add.s64 	%rd813, %rd5, %rd812;
	ld.local.u32 	%r5287, [%rd813];
	shr.u32 	%r34105, %r5286, 4;
	xor.b32  	%r5288, %r34105, %r5286;
	shr.u32 	%r34106, %r5288, 24;
	and.b32  	%r5289, %r34106, 15;
	shf.r.wrap.b32 	%r34107, %r5286, %r5286, %r5289;
	xor.b32  	%r5290, %r34107, %r5274;
	shr.u32 	%r34108, %r5290, 16;
	xor.b32  	%r34109, %r34108, %r5290;
	shr.u32 	%r34110, %r34109, 12;
	shr.u32 	%r34111, %r34109, 4;
	shr.u32 	%r34112, %r34109, 8;
	xor.b32  	%r34113, %r34111, %r34110;
	xor.b32  	%r34114, %r34113, %r34112;
	xor.b32  	%r34115, %r34114, %r34109;
	shr.u32 	%r34116, %r34115, 2;
	xor.b32  	%r34117, %r34116, %r34115;
	cvt.u16.u32 	%rs1238, %r34117;
	and.b16  	%rs1237, %rs1238, 3;
	setp.gt.s16 	%p1856, %rs1237, 1;
	@%p1856 bra 	$L__BB0_4330;
	setp.eq.s16 	%p1858, %rs1237, 0;
	@%p1858 bra 	$L__BB0_4333;
	not.b32 	%r34132, %r5286;
	shr.u32 	%r34133, %r5288, 16;
	and.b32  	%r34134, %r34133, 15;
	add.s32 	%r34135, %r34134, 1;
	shr.u32 	%r34136, %r34132, %r34135;
	xor.b32  	%r34137, %r34134, 31;
	shl.b32 	%r34138, %r34132, %r34137;
	or.b32  	%r34139, %r34136, %r34138;
	add.s32 	%r56604, %r34139, %r56602;
	bra.uni 	$L__BB0_4334;
$L__BB0_4330:
	setp.eq.s16 	%p1857, %rs1237, 2;
	@%p1857 bra 	$L__BB0_4332;
	and.b32  	%r34118, %r5288, 15;
	add.s32 	%r34119, %r34118, 1;
	shr.u32 	%r34120, %r5286, %r34119;
	xor.b32  	%r34121, %r34118, 31;
	shl.b32 	%r34122, %r5286, %r34121;
	or.b32  	%r34123, %r34120, %r34122;
	xor.b32  	%r56604, %r34123, %r56602;
	bra.uni 	$L__BB0_4334;
$L__BB0_4332:
	not.b32 	%r34124, %r5286;
	shr.u32 	%r34125, %r5288, 8;
	and.b32  	%r34126, %r34125, 15;
	add.s32 	%r34127, %r34126, 1;
	shr.u32 	%r34128, %r34124, %r34127;
	xor.b32  	%r34129, %r34126, 31;
	shl.b32 	%r34130, %r34124, %r34129;
	or.b32  	%r34131, %r34128, %r34130;
	and.b32  	%r56604, %r34131, %r56602;
	bra.uni 	$L__BB0_4334;
$L__BB0_4333:
	add.s32 	%r34140, %r5289, 1;
	shr.u32 	%r34141, %r5286, %r34140;
	xor.b32  	%r34142, %r5289, 31;
	shl.b32 	%r34143, %r5286, %r34142;
	or.b32  	%r34144, %r34141, %r34143;
	xor.b32  	%r56604, %r34144, %r56602;
$L__BB0_4334:
	xor.b32  	%r5296, %r56604, %r5290;
	shr.u32 	%r34145, %r5296, 16;
	xor.b32  	%r34146, %r34145, %r5296;
	shr.u32 	%r34147, %r34146, 12;
	shr.u32 	%r34148, %r34146, 4;
	shr.u32 	%r34149, %r34146, 8;
	xor.b32  	%r34150, %r34148, %r34147;
	xor.b32  	%r34151, %r34150, %r34149;
	xor.b32  	%r34152, %r34151, %r34146;
	shr.u32 	%r34153, %r34152, 2;
	xor.b32  	%r34154, %r34153, %r34152;
	cvt.u16.u32 	%rs1240, %r34154;
	and.b16  	%rs1239, %rs1240, 3;
	setp.gt.s16 	%p1859, %rs1239, 1;
	@%p1859 bra 	$L__BB0_4337;
	setp.eq.s16 	%p1861, %rs1239, 0;
	@%p1861 bra 	$L__BB0_4340;
	not.b32 	%r34163, %r5286;
	shr.u32 	%r34164, %r5288, 16;
	and.b32  	%r34165, %r34164, 15;
	add.s32 	%r34166, %r34165, 2;
	shf.r.wrap.b32 	%r34167, %r34163, %r34163, %r34166;
	add.s32 	%r56605, %r34167, %r56603;
	bra.uni 	$L__BB0_4341;
$L__BB0_4337:
	setp.eq.s16 	%p1860, %rs1239, 2;
	@%p1860 bra 	$L__BB0_4339;
	and.b32  	%r34155, %r5288, 15;
	add.s32 	%r34156, %r34155, 2;
	shf.r.wrap.b32 	%r34157, %r5286, %r5286, %r34156;
	xor.b32  	%r56605, %r34157, %r56603;
	bra.uni 	$L__BB0_4341;
$L__BB0_4339:
	not.b32 	%r34158, %r5286;
	shr.u32 	%r34159, %r5288, 8;
	and.b32  	%r34160, %r34159, 15;
	add.s32 	%r34161, %r34160, 2;
	shf.r.wrap.b32 	%r34162, %r34158, %r34158, %r34161;
	and.b32  	%r56605, %r34162, %r56603;
	bra.uni 	$L__BB0_4341;
$L__BB0_4340:
	add.s32 	%r34168, %r5289, 2;
	shf.r.wrap.b32 	%r34169, %r5286, %r5286, %r34168;
	xor.b32  	%r56605, %r34169, %r56603;
$L__BB0_4341:
	add.s32 	%r34170, %r5296, %r56605;
	xor.b32  	%r5302, %r5286, %r34170;
	shr.u32 	%r34171, %r5286, 8;
	and.b32  	%r34172, %r34171, 31;
	mov.b32 	%r34173, 1;
	shl.b32 	%r34174, %r34173, %r34172;
	not.b32 	%r34175, %r34174;
	and.b32  	%r34176, %r5032, %r34175;
	or.b32  	%r34177, %r34174, %r5032;
	xor.b32  	%r34178, %r34174, %r5032;
	st.local.v4.u32 	[%rd4], {%r5032, %r34176, %r34177, %r34178};
	shl.b32 	%r34179, %r5286, 2;
	cvt.u64.u32 	%rd814, %r34179;
	and.b64  	%rd815, %rd814, 12;
	add.s64 	%rd816, %rd4, %rd815;
	ld.local.u32 	%r5303, [%rd816];
	shr.u32 	%r34180, %r5302, 4;
	xor.b32  	%r5304, %r34180, %r5302;
	shr.u32 	%r34181, %r5304, 24;
	and.b32  	%r5305, %r34181, 15;
	shf.r.wrap.b32 	%r34182, %r5302, %r5302, %r5305;
	xor.b32  	%r5306, %r34182, %r5290;
	shr.u32 	%r34183, %r5306, 16;
	xor.b32  	%r34184, %r34183, %r5306;
	shr.u32 	%r34185, %r34184, 12;
	shr.u32 	%r34186, %r34184, 4;
	shr.u32 	%r34187, %r34184, 8;
	xor.b32  	%r34188, %r34186, %r34185;
	xor.b32  	%r34189, %r34188, %r34187;
	xor.b32  	%r34190, %r34189, %r34184;
	shr.u32 	%r34191, %r34190, 2;
	xor.b32  	%r34192, %r34191, %r34190;
	cvt.u16.u32 	%rs1242, %r34192;
	and.b16  	%rs1241, %rs1242, 3;
	setp.gt.s16 	%p1862, %rs1241, 1;
	@%p1862 bra 	$L__BB0_4344;
	setp.eq.s16 	%p1864, %rs1241, 0;
	@%p1864 bra 	$L__BB0_4347;
	not.b32 	%r34207, %r5302;
	shr.u32 	%r34208, %r5304, 16;
	and.b32  	%r34209, %r34208, 15;
	add.s32 	%r34210, %r34209, 1;
	shr.u32 	%r34211, %r34207, %r34210;
	xor.b32  	%r34212, %r34209, 31;
	shl.b32 	%r34213, %r34207, %r34212;
	or.b32  	%r34214, %r34211, %r34213;
	add.s32 	%r56606, %r34214, %r56604;
	bra.uni 	$L__BB0_4348;
$L__BB0_4344:
	setp.eq.s16 	%p1863, %rs1241, 2;
	@%p1863 bra 	$L__BB0_4346;
	and.b32  	%r34193, %r5304, 15;
	add.s32 	%r34194, %r34193, 1;
	shr.u32 	%r34195, %r5302, %r34194;
	xor.b32  	%r34196, %r34193, 31;
	shl.b32 	%r34197, %r5302, %r34196;
	or.b32  	%r34198, %r34195, %r34197;
	xor.b32  	%r56606, %r34198, %r56604;
	bra.uni 	$L__BB0_4348;
$L__BB0_4346:
	not.b32 	%r34199, %r5302;
	shr.u32 	%r34200, %r5304, 8;
	and.b32  	%r34201, %r34200, 15;
	add.s32 	%r34202, %r34201, 1;
	shr.u32 	%r34203, %r34199, %r34202;
	xor.b32  	%r34204, %r34201, 31;
	shl.b32 	%r34205, %r34199, %r34204;
	or.b32  	%r34206, %r34203, %r34205;
	and.b32  	%r56606, %r34206, %r56604;
	bra.uni 	$L__BB0_4348;
$L__BB0_4347:
	add.s32 	%r34215, %r5305, 1;
	shr.u32 	%r34216, %r5302, %r34215;
	xor.b32  	%r34217, %r5305, 31;
	shl.b32 	%r34218, %r5302, %r34217;
	or.b32  	%r34219, %r34216, %r34218;
	xor.b32  	%r56606, %r34219, %r56604;
$L__BB0_4348:
	xor.b32  	%r5312, %r56606, %r5306;
	shr.u32 	%r34220, %r5312, 16;
	xor.b32  	%r34221, %r34220, %r5312;
	shr.u32 	%r34222, %r34221, 12;
	shr.u32 	%r34223, %r34221, 4;
	shr.u32 	%r34224, %r34221, 8;
	xor.b32  	%r34225, %r34223, %r34222;
	xor.b32  	%r34226, %r34225, %r34224;
	xor.b32  	%r34227, %r34226, %r34221;
	shr.u32 	%r34228, %r34227, 2;
	xor.b32  	%r34229, %r34228, %r34227;
	cvt.u16.u32 	%rs1244, %r34229;
	and.b16  	%rs1243, %rs1244, 3;
	setp.gt.s16 	%p1865, %rs1243, 1;
	@%p1865 bra 	$L__BB0_4351;
	setp.eq.s16 	%p1867, %rs1243, 0;
	@%p1867 bra 	$L__BB0_4354;
	not.b32 	%r34238, %r5302;
	shr.u32 	%r34239, %r5304, 16;
	and.b32  	%r34240, %r34239, 15;
	add.s32 	%r34241, %r34240, 2;
	shf.r.wrap.b32 	%r34242, %r34238, %r34238, %r34241;
	add.s32 	%r56607, %r34242, %r56605;
	bra.uni 	$L__BB0_4355;
$L__BB0_4351:
	setp.eq.s16 	%p1866, %rs1243, 2;
	@%p1866 bra 	$L__BB0_4353;
	and.b32  	%r34230, %r5304, 15;
	add.s32 	%r34231, %r34230, 2;
	shf.r.wrap.b32 	%r34232, %r5302, %r5302, %r34231;
	xor.b32  	%r56607, %r34232, %r56605;
	bra.uni 	$L__BB0_4355;
$L__BB0_4353:
	not.b32 	%r34233, %r5302;
	shr.u32 	%r34234, %r5304, 8;
	and.b32  	%r34235, %r34234, 15;
	add.s32 	%r34236, %r34235, 2;
	shf.r.wrap.b32 	%r34237, %r34233, %r34233, %r34236;
	and.b32  	%r56607, %r34237, %r56605;
	bra.uni 	$L__BB0_4355;
$L__BB0_4354:
	add.s32 	%r34243, %r5305, 2;
	shf.r.wrap.b32 	%r34244, %r5302, %r5302, %r34243;
	xor.b32  	%r56607, %r34244, %r56605;
$L__BB0_4355:
	add.s32 	%r34245, %r5312, %r56607;
	xor.b32  	%r5318, %r5302, %r34245;
	shr.u32 	%r34246, %r5302, 8;
	and.b32  	%r34247, %r34246, 31;
	mov.b32 	%r34248, 1;
	shl.b32 	%r34249, %r34248, %r34247;
	not.b32 	%r34250, %r34249;
	and.b32  	%r34251, %r5185, %r34250;
	or.b32  	%r34252, %r34249, %r5185;
	xor.b32  	%r34253, %r34249, %r5185;
	st.local.v4.u32 	[%rd3], {%r5185, %r34251, %r34252, %r34253};
	shl.b32 	%r34254, %r5302, 2;
	cvt.u64.u32 	%rd817, %r34254;
	and.b64  	%rd818, %rd817, 12;
	add.s64 	%rd819, %rd3, %rd818;
	ld.local.u32 	%r34255, [%rd819];
	or.b32  	%r34256, %r5303, %r5287;
	and.b32  	%r34257, %r34255, %r34256;
	and.b32  	%r34258, %r5303, %r5287;
	or.b32  	%r5323, %r34257, %r34258;
	shr.u32 	%r34259, %r5318, 4;
	xor.b32  	%r5324, %r34259, %r5318;
	shr.u32 	%r34260, %r5324, 24;
	and.b32  	%r5325, %r34260, 15;
	shf.r.wrap.b32 	%r34261, %r5318, %r5318, %r5325;
	xor.b32  	%r5326, %r34261, %r5306;
	shr.u32 	%r34262, %r5326, 16;
	xor.b32  	%r34263, %r34262, %r5326;
	shr.u32 	%r34264, %r34263, 12;
	shr.u32 	%r34265, %r34263, 4;
	shr.u32 	%r34266, %r34263, 8;
	xor.b32  	%r34267, %r34265, %r34264;
	xor.b32  	%r34268, %r34267, %r34266;
	xor.b32  	%r34269, %r34268, %r34263;
	shr.u32 	%r34270, %r34269, 2;
	xor.b32  	%r34271, %r34270, %r34269;
	cvt.u16.u32 	%rs1246, %r34271;
	and.b16  	%rs1245, %rs1246, 3;
	setp.gt.s16 	%p1868, %rs1245, 1;
	@%p1868 bra 	$L__BB0_4358;
	setp.eq.s16 	%p1870, %rs1245, 0;
	@%p1870 bra 	$L__BB0_4361;
	not.b32 	%r34286, %r5318;
	shr.u32 	%r34287, %r5324, 16;
	and.b32  	%r34288, %r34287, 15;
	add.s32 	%r34289, %r34288, 1;
	shr.u32 	%r34290, %r34286, %r34289;
	xor.b32  	%r34291, %r34288, 31;
	shl.b32 	%r34292, %r34286, %r34291;
	or.b32  	%r34293, %r34290, %r34292;
	add.s32 	%r56608, %r34293, %r56606;
	bra.uni 	$L__BB0_4362;
$L__BB0_4358:
	setp.eq.s16 	%p1869, %rs1245, 2;
	@%p1869 bra 	$L__BB0_4360;
	and.b32  	%r34272, %r5324, 15;
	add.s32 	%r34273, %r34272, 1;
	shr.u32 	%r34274, %r5318, %r34273;
	xor.b32  	%r34275, %r34272, 31;
	shl.b32 	%r34276, %r5318, %r34275;
	or.b32  	%r34277, %r34274, %r34276;
	xor.b32  	%r56608, %r34277, %r56606;
	bra.uni 	$L__BB0_4362;
$L__BB0_4360:
	not.b32 	%r34278, %r5318;
	shr.u32 	%r34279, %r5324, 8;
	and.b32  	%r34280, %r34279, 15;
	add.s32 	%r34281, %r34280, 1;
	shr.u32 	%r34282, %r34278, %r34281;
	xor.b32  	%r34283, %r34280, 31;
	shl.b32 	%r34284, %r34278, %r34283;
	or.b32  	%r34285, %r34282, %r34284;
	and.b32  	%r56608, %r34285, %r56606;
	bra.uni 	$L__BB0_4362;
$L__BB0_4361:
	add.s32 	%r34294, %r5325, 1;
	shr.u32 	%r34295, %r5318, %r34294;
	xor.b32  	%r34296, %r5325, 31;
	shl.b32 	%r34297, %r5318, %r34296;
	or.b32  	%r34298, %r34295, %r34297;
	xor.b32  	%r56608, %r34298, %r56606;
$L__BB0_4362:
	xor.b32  	%r5332, %r56608, %r5326;
	shr.u32 	%r34299, %r5332, 16;
	xor.b32  	%r34300, %r34299, %r5332;
	shr.u32 	%r34301, %r34300, 12;
	shr.u32 	%r34302, %r34300, 4;
	shr.u32 	%r34303, %r34300, 8;
	xor.b32  	%r34304, %r34302, %r34301;
	xor.b32  	%r34305, %r34304, %r34303;
	xor.b32  	%r34306, %r34305, %r34300;
	shr.u32 	%r34307, %r34306, 2;
	xor.b32  	%r34308, %r34307, %r34306;
	cvt.u16.u32 	%rs1248, %r34308;
	and.b16  	%rs1247, %rs1248, 3;
	setp.gt.s16 	%p1871, %rs1247, 1;
	@%p1871 bra 	$L__BB0_4365;
	setp.eq.s16 	%p1873, %rs1247, 0;
	@%p1873 bra 	$L__BB0_4368;
	not.b32 	%r34317, %r5318;
	shr.u32 	%r34318, %r5324, 16;
	and.b32  	%r34319, %r34318, 15;
	add.s32 	%r34320, %r34319, 2;
	shf.r.wrap.b32 	%r34321, %r34317, %r34317, %r34320;
	add.s32 	%r56609, %r34321, %r56607;
	bra.uni 	$L__BB0_4369;
$L__BB0_4365:
	setp.eq.s16 	%p1872, %rs1247, 2;
	@%p1872 bra 	$L__BB0_4367;
	and.b32  	%r34309, %r5324, 15;
	add.s32 	%r34310, %r34309, 2;
	shf.r.wrap.b32 	%r34311, %r5318, %r5318, %r34310;
	xor.b32  	%r56609, %r34311, %r56607;
	bra.uni 	$L__BB0_4369;
$L__BB0_4367:
	not.b32 	%r34312, %r5318;
	shr.u32 	%r34313, %r5324, 8;
	and.b32  	%r34314, %r34313, 15;
	add.s32 	%r34315, %r34314, 2;
	shf.r.wrap.b32 	%r34316, %r34312, %r34312, %r34315;
	and.b32  	%r56609, %r34316, %r56607;
	bra.uni 	$L__BB0_4369;
$L__BB0_4368:
	add.s32 	%r34322, %r5325, 2;
	shf.r.wrap.b32 	%r34323, %r5318, %r5318, %r34322;
	xor.b32  	%r56609, %r34323, %r56607;
$L__BB0_4369:
	add.s32 	%r34324, %r5332, %r56609;
	xor.b32  	%r5338, %r5318, %r34324;
	shr.u32 	%r34325, %r5318, 8;
	and.b32  	%r34326, %r34325, 31;
	mov.b32 	%r34327, 1;
	shl.b32 	%r34328, %r34327, %r34326;
	not.b32 	%r34329, %r34328;
	and.b32  	%r34330, %r5185, %r34329;
	or.b32  	%r34331, %r34328, %r5185;
	xor.b32  	%r34332, %r34328, %r5185;
	st.local.v4.u32 	[%rd2], {%r5185, %r34330, %r34331, %r34332};
	shl.b32 	%r34333, %r5318, 2;
	cvt.u64.u32 	%rd820, %r34333;
	and.b64  	%rd821, %rd820, 12;
	add.s64 	%rd822, %rd2, %rd821;
	ld.local.u32 	%r5339, [%rd822];
	shr.u32 	%r34334, %r5338, 4;
	xor.b32  	%r5340, %r34334, %r5338;
	shr.u32 	%r34335, %r5340, 24;
	and.b32  	%r5341, %r34335, 15;
	shf.r.wrap.b32 	%r34336, %r5338, %r5338, %r5341;
	xor.b32  	%r5342, %r34336, %r5326;
	shr.u32 	%r34337, %r5342, 16;
	xor.b32  	%r34338, %r34337, %r5342;
	shr.u32 	%r34339, %r34338, 12;
	shr.u32 	%r34340, %r34338, 4;
	shr.u32 	%r34341, %r34338, 8;
	xor.b32  	%r34342, %r34340, %r34339;
	xor.b32  	%r34343, %r34342, %r34341;
	xor.b32  	%r34344, %r34343, %r34338;
	shr.u32 	%r34345, %r34344, 2;
	xor.b32  	%r34346, %r34345, %r34344;
	cvt.u16.u32 	%rs1250, %r34346;
	and.b16  	%rs1249, %rs1250, 3;
	setp.gt.s16 	%p1874, %rs1249, 1;
	@%p1874 bra 	$L__BB0_4372;
	setp.eq.s16 	%p1876, %rs1249, 0;
	@%p1876 bra 	$L__BB0_4375;
	not.b32 	%r34361, %r5338;
	shr.u32 	%r34362, %r5340, 16;
	and.b32  	%r34363, %r34362, 15;
	add.s32 	%r34364, %r34363, 1;
	shr.u32 	%r34365, %r34361, %r34364;
	xor.b32  	%r34366, %r34363, 31;
	shl.b32 	%r34367, %r34361, %r34366;
	or.b32  	%r34368, %r34365, %r34367;
	add.s32 	%r56610, %r34368, %r56608;
	bra.uni 	$L__BB0_4376;
$L__BB0_4372:
	setp.eq.s16 	%p1875, %rs1249, 2;
	@%p1875 bra 	$L__BB0_4374;
	and.b32  	%r34347, %r5340, 15;
	add.s32 	%r34348, %r34347, 1;
	shr.u32 	%r34349, %r5338, %r34348;
	xor.b32  	%r34350, %r34347, 31;
	shl.b32 	%r34351, %r5338, %r34350;
	or.b32  	%r34352, %r34349, %r34351;
	xor.b32  	%r56610, %r34352, %r56608;
	bra.uni 	$L__BB0_4376;
$L__BB0_4374:
	not.b32 	%r34353, %r5338;
	shr.u32 	%r34354, %r5340, 8;
	and.b32  	%r34355, %r34354, 15;
	add.s32 	%r34356, %r34355, 1;
	shr.u32 	%r34357, %r34353, %r34356;
	xor.b32  	%r34358, %r34355, 31;
	shl.b32 	%r34359, %r34353, %r34358;
	or.b32  	%r34360, %r34357, %r34359;
	and.b32  	%r56610, %r34360, %r56608;
	bra.uni 	$L__BB0_4376;
$L__BB0_4375:
	add.s32 	%r34369, %r5341, 1;
	shr.u32 	%r34370, %r5338, %r34369;
	xor.b32  	%r34371, %r5341, 31;
	shl.b32 	%r34372, %r5338, %r34371;
	or.b32  	%r34373, %r34370, %r34372;
	xor.b32  	%r56610, %r34373, %r56608;
$L__BB0_4376:
	xor.b32  	%r5348, %r56610, %r5342;
	shr.u32 	%r34374, %r5348, 16;
	xor.b32  	%r34375, %r34374, %r5348;
	shr.u32 	%r34376, %r34375, 12;
	shr.u32 	%r34377, %r34375, 4;
	shr.u32 	%r34378, %r34375, 8;
	xor.b32  	%r34379, %r34377, %r34376;
	xor.b32  	%r34380, %r34379, %r34378;
	xor.b32  	%r34381, %r34380, %r34375;
	shr.u32 	%r34382, %r34381, 2;
	xor.b32  	%r34383, %r34382, %r34381;
	cvt.u16.u32 	%rs1252, %r34383;
	and.b16  	%rs1251, %rs1252, 3;
	setp.gt.s16 	%p1877, %rs1251, 1;
	@%p1877 bra 	$L__BB0_4379;
	setp.eq.s16 	%p1879, %rs1251, 0;
	@%p1879 bra 	$L__BB0_4382;
	not.b32 	%r34392, %r5338;
	shr.u32 	%r34393, %r5340, 16;
	and.b32  	%r34394, %r34393, 15;
	add.s32 	%r34395, %r34394, 2;
	shf.r.wrap.b32 	%r34396, %r34392, %r34392, %r34395;
	add.s32 	%r56611, %r34396, %r56609;
	bra.uni 	$L__BB0_4383;
$L__BB0_4379:
	setp.eq.s16 	%p1878, %rs1251, 2;
	@%p1878 bra 	$L__BB0_4381;
	and.b32  	%r34384, %r5340, 15;
	add.s32 	%r34385, %r34384, 2;
	shf.r.wrap.b32 	%r34386, %r5338, %r5338, %r34385;
	xor.b32  	%r56611, %r34386, %r56609;
	bra.uni 	$L__BB0_4383;
$L__BB0_4381:
	not.b32 	%r34387, %r5338;
	shr.u32 	%r34388, %r5340, 8;
	and.b32  	%r34389, %r34388, 15;
	add.s32 	%r34390, %r34389, 2;
	shf.r.wrap.b32 	%r34391, %r34387, %r34387, %r34390;
	and.b32  	%r56611, %r34391, %r56609;
	bra.uni 	$L__BB0_4383;
$L__BB0_4382:
	add.s32 	%r34397, %r5341, 2;
	shf.r.wrap.b32 	%r34398, %r5338, %r5338, %r34397;
	xor.b32  	%r56611, %r34398, %r56609;
$L__BB0_4383:
	add.s32 	%r34399, %r5348, %r56611;
	shr.u32 	%r34400, %r5338, 8;
	and.b32  	%r34401, %r34400, 31;
	mov.b32 	%r34402, 1;
	shl.b32 	%r34403, %r34402, %r34401;
	not.b32 	%r34404, %r34403;
	and.b32  	%r34405, %r5271, %r34404;
	or.b32  	%r34406, %r34403, %r5271;
	xor.b32  	%r34407, %r34403, %r5271;
	st.local.v4.u32 	[%rd1], {%r5271, %r34405, %r34406, %r34407};
	shl.b32 	%r34408, %r5338, 2;
	cvt.u64.u32 	%rd823, %r34408;
	and.b64  	%rd824, %rd823, 12;
	add.s64 	%rd825, %rd1, %rd824;
	ld.local.u32 	%r34409, [%rd825];
	add.s32 	%r34410, %r5323, %r5271;
	shf.l.wrap.b32 	%r34411, %r5339, %r5339, 10;
	shf.l.wrap.b32 	%r34412, %r5339, %r5339, 19;
	shf.l.wrap.b32 	%r34413, %r5339, %r5339, 30;
	xor.b32  	%r34414, %r34413, %r34412;
	xor.b32  	%r34415, %r34414, %r34411;
	add.s32 	%r5354, %r34410, %r34415;
	add.s32 	%r5355, %r4726, %r34409;
	add.s32 	%r34416, %r4880, %r4879;
	xor.b32  	%r34417, %r34399, %r34416;
	xor.b32  	%r5356, %r34417, %r5338;
	shr.u32 	%r34418, %r5356, 4;
	xor.b32  	%r5357, %r34418, %r5356;
	shr.u32 	%r34419, %r5357, 24;
	and.b32  	%r5358, %r34419, 15;
	shf.r.wrap.b32 	%r34420, %r5356, %r5356, %r5358;
	xor.b32  	%r5359, %r34420, %r5342;
	shr.u32 	%r34421, %r5359, 16;
	xor.b32  	%r34422, %r34421, %r5359;
	shr.u32 	%r34423, %r34422, 12;
	shr.u32 	%r34424, %r34422, 4;
	shr.u32 	%r34425, %r34422, 8;
	xor.b32  	%r34426, %r34424, %r34423;
	xor.b32  	%r34427, %r34426, %r34425;
	xor.b32  	%r34428, %r34427, %r34422;
	shr.u32 	%r34429, %r34428, 2;
	xor.b32  	%r34430, %r34429, %r34428;
	cvt.u16.u32 	%rs1254, %r34430;
	and.b16  	%rs1253, %rs1254, 3;
	setp.gt.s16 	%p1880, %rs1253, 1;
	@%p1880 bra 	$L__BB0_4386;
	setp.eq.s16 	%p1882, %rs1253, 0;
	@%p1882 bra 	$L__BB0_4389;
	not.b32 	%r34445, %r5356;
	shr.u32 	%r34446, %r5357, 16;
	and.b32  	%r34447, %r34446, 15;
	add.s32 	%r34448, %r34447, 1;
	shr.u32 	%r34449, %r34445, %r34448;
	xor.b32  	%r34450, %r34447, 31;
	shl.b32 	%r34451, %r34445, %r34450;
	or.b32  	%r34452, %r34449, %r34451;
	add.s32 	%r56612, %r34452, %r56610;
	bra.uni 	$L__BB0_4390;
$L__BB0_4386:
	setp.eq.s16 	%p1881, %rs1253, 2;
	@%p1881 bra 	$L__BB0_4388;
	and.b32  	%r34431, %r5357, 15;
	add.s32 	%r34432, %r34431, 1;
	shr.u32 	%r34433, %r5356, %r34432;
	xor.b32  	%r34434, %r34431, 31;
	shl.b32 	%r34435, %r5356, %r34434;
	or.b32  	%r34436, %r34433, %r34435;
	xor.b32  	%r56612, %r34436, %r56610;
	bra.uni 	$L__BB0_4390;
$L__BB0_4388:
	not.b32 	%r34437, %r5356;
	shr.u32 	%r34438, %r5357, 8;
	and.b32  	%r34439, %r34438, 15;
	add.s32 	%r34440, %r34439, 1;
	shr.u32 	%r34441, %r34437, %r34440;
	xor.b32  	%r34442, %r34439, 31;
	shl.b32 	%r34443, %r34437, %r34442;
	or.b32  	%r34444, %r34441, %r34443;
	and.b32  	%r56612, %r34444, %r56610;
	bra.uni 	$L__BB0_4390;
$L__BB0_4389:
	add.s32 	%r34453, %r5358, 1;
	shr.u32 	%r34454, %r5356, %r34453;
	xor.b32  	%r34455, %r5358, 31;
	shl.b32 	%r34456, %r5356, %r34455;
	or.b32  	%r34457, %r34454, %r34456;
	xor.b32  	%r56612, %r34457, %r56610;
$L__BB0_4390:
	xor.b32  	%r5365, %r56612, %r5359;
	shr.u32 	%r34458, %r5365, 16;
	xor.b32  	%r34459, %r34458, %r5365;
	shr.u32 	%r34460, %r34459, 12;
	shr.u32 	%r34461, %r34459, 4;
	shr.u32 	%r34462, %r34459, 8;
	xor.b32  	%r34463, %r34461, %r34460;
	xor.b32  	%r34464, %r34463, %r34462;
	xor.b32  	%r34465, %r34464, %r34459;
	shr.u32 	%r34466, %r34465, 2;
	xor.b32  	%r34467, %r34466, %r34465;
	cvt.u16.u32 	%rs1256, %r34467;
	and.b16  	%rs1255, %rs1256, 3;
	setp.gt.s16 	%p1883, %rs1255, 1;
	@%p1883 bra 	$L__BB0_4393;
	setp.eq.s16 	%p1885, %rs1255, 0;
	@%p1885 bra 	$L__BB0_4396;
	not.b32 	%r34476, %r5356;
	shr.u32 	%r34477, %r5357, 16;
	and.b32  	%r34478, %r34477, 15;
	add.s32 	%r34479, %r34478, 2;
	shf.r.wrap.b32 	%r34480, %r34476, %r34476, %r34479;
	add.s32 	%r56613, %r34480, %r56611;
	bra.uni 	$L__BB0_4397;
$L__BB0_4393:
	setp.eq.s16 	%p1884, %rs1255, 2;
	@%p1884 bra 	$L__BB0_4395;
	and.b32  	%r34468, %r5357, 15;
	add.s32 	%r34469, %r34468, 2;
	shf.r.wrap.b32 	%r34470, %r5356, %r5356, %r34469;
	xor.b32  	%r56613, %r34470, %r56611;
	bra.uni 	$L__BB0_4397;
$L__BB0_4395:
	not.b32 	%r34471, %r5356;
	shr.u32 	%r34472, %r5357, 8;
	and.b32  	%r34473, %r34472, 15;
	add.s32 	%r34474, %r34473, 2;
	shf.r.wrap.b32 	%r34475, %r34471, %r34471, %r34474;
	and.b32  	%r56613, %r34475, %r56611;
	bra.uni 	$L__BB0_4397;
$L__BB0_4396:
	add.s32 	%r34481, %r5358, 2;
	shf.r.wrap.b32 	%r34482, %r5356, %r5356, %r34481;
	xor.b32  	%r56613, %r34482, %r56611;
$L__BB0_4397:
	add.s32 	%r34483, %r5365, %r56613;
	xor.b32  	%r5371, %r5356, %r34483;
	ld.const.u32 	%r5372, [hefty_gpu_constantTable+132];
	shr.u32 	%r34484, %r5371, 4;
	xor.b32  	%r5373, %r34484, %r5371;
	shr.u32 	%r34485, %r5373, 24;
	and.b32  	%r5374, %r34485, 15;
	shf.r.wrap.b32 	%r34486, %r5371, %r5371, %r5374;
	xor.b32  	%r5375, %r34486, %r5359;
	shr.u32 	%r34487, %r5375, 16;
	xor.b32  	%r34488, %r34487, %r5375;
	shr.u32 	%r34489, %r34488, 12;
	shr.u32 	%r34490, %r34488, 4;
	shr.u32 	%r34491, %r34488, 8;
	xor.b32  	%r34492, %r34490, %r34489;
	xor.b32  	%r34493, %r34492, %r34491;
	xor.b32  	%r34494, %r34493, %r34488;
	shr.u32 	%r34495, %r34494, 2;
	xor.b32  	%r34496, %r34495, %r34494;
	cvt.u16.u32 	%rs1258, %r34496;
	and.b16  	%rs1257, %rs1258, 3;
	setp.gt.s16 	%p1886, %rs1257, 1;
	@%p1886 bra 	$L__BB0_4400;
	setp.eq.s16 	%p1888, %rs1257, 0;
	@%p1888 bra 	$L__BB0_4403;
	not.b32 	%r34511, %r5371;
	shr.u32 	%r34512, %r5373, 16;
	and.b32  	%r34513, %r34512, 15;
	add.s32 	%r34514, %r34513, 1;
	shr.u32 	%r34515, %r34511, %r34514;
	xor.b32  	%r34516, %r34513, 31;
	shl.b32 	%r34517, %r34511, %r34516;
	or.b32  	%r34518, %r34515, %r34517;
	add.s32 	%r56614, %r34518, %r56612;
	bra.uni 	$L__BB0_4404;
$L__BB0_4400:
	setp.eq.s16 	%p1887, %rs1257, 2;
	@%p1887 bra 	$L__BB0_4402;
	and.b32  	%r34497, %r5373, 15;
	add.s32 	%r34498, %r34497, 1;
	shr.u32 	%r34499, %r5371, %r34498;
	xor.b32  	%r34500, %r34497, 31;
	shl.b32 	%r34501, %r5371, %r34500;
	or.b32  	%r34502, %r34499, %r34501;
	xor.b32  	%r56614, %r34502, %r56612;
	bra.uni 	$L__BB0_4404;
$L__BB0_4402:
	not.b32 	%r34503, %r5371;
	shr.u32 	%r34504, %r5373, 8;
	and.b32  	%r34505, %r34504, 15;
	add.s32 	%r34506, %r34505, 1;
	shr.u32 	%r34507, %r34503, %r34506;
	xor.b32  	%r34508, %r34505, 31;
	shl.b32 	%r34509, %r34503, %r34508;
	or.b32  	%r34510, %r34507, %r34509;
	and.b32  	%r56614, %r34510, %r56612;
	bra.uni 	$L__BB0_4404;
$L__BB0_4403:
	add.s32 	%r34519, %r5374, 1;
	shr.u32 	%r34520, %r5371, %r34519;
	xor.b32  	%r34521, %r5374, 31;
	shl.b32 	%r34522, %r5371, %r34521;
	or.b32  	%r34523, %r34520, %r34522;
	xor.b32  	%r56614, %r34523, %r56612;
$L__BB0_4404:
	xor.b32  	%r5381, %r56614, %r5375;
	shr.u32 	%r34524, %r5381, 16;
	xor.b32  	%r34525, %r34524, %r5381;
	shr.u32 	%r34526, %r34525, 12;
	shr.u32 	%r34527, %r34525, 4;
	shr.u32 	%r34528, %r34525, 8;
	xor.b32  	%r34529, %r34527, %r34526;
	xor.b32  	%r34530, %r34529, %r34528;
	xor.b32  	%r34531, %r34530, %r34525;
	shr.u32 	%r34532, %r34531, 2;
	xor.b32  	%r34533, %r34532, %r34531;
	cvt.u16.u32 	%rs1260, %r34533;
	and.b16  	%rs1259, %rs1260, 3;
	setp.gt.s16 	%p1889, %rs1259, 1;
	@%p1889 bra 	$L__BB0_4407;
	setp.eq.s16 	%p1891, %rs1259, 0;
	@%p1891 bra 	$L__BB0_4410;
	not.b32 	%r34542, %r5371;
	shr.u32 	%r34543, %r5373, 16;
	and.b32  	%r34544, %r34543, 15;
	add.s32 	%r34545, %r34544, 2;
	shf.r.wrap.b32 	%r34546, %r34542, %r34542, %r34545;
	add.s32 	%r56615, %r34546, %r56613;
	bra.uni 	$L__BB0_4411;
$L__BB0_4407:
	setp.eq.s16 	%p1890, %rs1259, 2;
	@%p1890 bra 	$L__BB0_4409;
	and.b32  	%r34534, %r5373, 15;
	add.s32 	%r34535, %r34534, 2;
	shf.r.wrap.b32 	%r34536, %r5371, %r5371, %r34535;
	xor.b32  	%r56615, %r34536, %r56613;
	bra.uni 	$L__BB0_4411;
$L__BB0_4409:
	not.b32 	%r34537, %r5371;
	shr.u32 	%r34538, %r5373, 8;
	and.b32  	%r34539, %r34538, 15;
	add.s32 	%r34540, %r34539, 2;
	shf.r.wrap.b32 	%r34541, %r34537, %r34537, %r34540;
	and.b32  	%r56615, %r34541, %r56613;
	bra.uni 	$L__BB0_4411;
$L__BB0_4410:
	add.s32 	%r34547, %r5374, 2;
	shf.r.wrap.b32 	%r34548, %r5371, %r5371, %r34547;
	xor.b32  	%r56615, %r34548, %r56613;
$L__BB0_4411:
	add.s32 	%r34549, %r5381, %r56615;
	xor.b32  	%r5387, %r5371, %r34549;
	shr.u32 	%r34550, %r5371, 8;
	and.b32  	%r34551, %r34550, 31;
	mov.b32 	%r34552, 1;
	shl.b32 	%r34553, %r34552, %r34551;
	not.b32 	%r34554, %r34553;
	and.b32  	%r34555, %r5033, %r34554;
	or.b32  	%r34556, %r34553, %r5033;
	xor.b32  	%r34557, %r34553, %r5033;
	st.local.v4.u32 	[%rd8], {%r5033, %r34555, %r34556, %r34557};
	shl.b32 	%r34558, %r5371, 2;
	cvt.u64.u32 	%rd826, %r34558;
	and.b64  	%rd827, %rd826, 12;
	add.s64 	%rd828, %rd8, %rd827;
	ld.local.u32 	%r5388, [%rd828];
	shr.u32 	%r34559, %r5387, 4;
	xor.b32  	%r5389, %r34559, %r5387;
	shr.u32 	%r34560, %r5389, 24;
	and.b32  	%r5390, %r34560, 15;
	shf.r.wrap.b32 	%r34561, %r5387, %r5387, %r5390;
	xor.b32  	%r5391, %r34561, %r5375;
	shr.u32 	%r34562, %r5391, 16;
	xor.b32  	%r34563, %r34562, %r5391;
	shr.u32 	%r34564, %r34563, 12;
	shr.u32 	%r34565, %r34563, 4;
	shr.u32 	%r34566, %r34563, 8;
	xor.b32  	%r34567, %r34565, %r34564;
	xor.b32  	%r34568, %r34567, %r34566;
	xor.b32  	%r34569, %r34568, %r34563;
	shr.u32 	%r34570, %r34569, 2;
	xor.b32  	%r34571, %r34570, %r34569;
	cvt.u16.u32 	%rs1262, %r34571;
	and.b16  	%rs1261, %rs1262, 3;
	setp.gt.s16 	%p1892, %rs1261, 1;
	@%p1892 bra 	$L__BB0_4414;
	setp.eq.s16 	%p1894, %rs1261, 0;
	@%p1894 bra 	$L__BB0_4417;
	not.b32 	%r34586, %r5387;
	shr.u32 	%r34587, %r5389, 16;
	and.b32  	%r34588, %r34587, 15;
	add.s32 	%r34589, %r34588, 1;
	shr.u32 	%r34590, %r34586, %r34589;
	xor.b32  	%r34591, %r34588, 31;
	shl.b32 	%r34592, %r34586, %r34591;
	or.b32  	%r34593, %r34590, %r34592;
	add.s32 	%r56616, %r34593, %r56614;
	bra.uni 	$L__BB0_4418;
$L__BB0_4414:
	setp.eq.s16 	%p1893, %rs1261, 2;
	@%p1893 bra 	$L__BB0_4416;
	and.b32  	%r34572, %r5389, 15;
	add.s32 	%r34573, %r34572, 1;
	shr.u32 	%r34574, %r5387, %r34573;
	xor.b32  	%r34575, %r34572, 31;
	shl.b32 	%r34576, %r5387, %r34575;
	or.b32  	%r34577, %r34574, %r34576;
	xor.b32  	%r56616, %r34577, %r56614;
	bra.uni 	$L__BB0_4418;
$L__BB0_4416:
	not.b32 	%r34578, %r5387;
	shr.u32 	%r34579, %r5389, 8;
	and.b32  	%r34580, %r34579, 15;
	add.s32 	%r34581, %r34580, 1;
	shr.u32 	%r34582, %r34578, %r34581;
	xor.b32  	%r34583, %r34580, 31;
	shl.b32 	%r34584, %r34578, %r34583;
	or.b32  	%r34585, %r34582, %r34584;
	and.b32  	%r56616, %r34585, %r56614;
	bra.uni 	$L__BB0_4418;
$L__BB0_4417:
	add.s32 	%r34594, %r5390, 1;
	shr.u32 	%r34595, %r5387, %r34594;
	xor.b32  	%r34596, %r5390, 31;
	shl.b32 	%r34597, %r5387, %r34596;
	or.b32  	%r34598, %r34595, %r34597;
	xor.b32  	%r56616, %r34598, %r56614;
$L__BB0_4418:
	xor.b32  	%r5397, %r56616, %r5391;
	shr.u32 	%r34599, %r5397, 16;
	xor.b32  	%r34600, %r34599, %r5397;
	shr.u32 	%r34601, %r34600, 12;
	shr.u32 	%r34602, %r34600, 4;
	shr.u32 	%r34603, %r34600, 8;
	xor.b32  	%r34604, %r34602, %r34601;
	xor.b32  	%r34605, %r34604, %r34603;
	xor.b32  	%r34606, %r34605, %r34600;
	shr.u32 	%r34607, %r34606, 2;
	xor.b32  	%r34608, %r34607, %r34606;
	cvt.u16.u32 	%rs1264, %r34608;
	and.b16  	%rs1263, %rs1264, 3;
	setp.gt.s16 	%p1895, %rs1263, 1;
	@%p1895 bra 	$L__BB0_4421;
	setp.eq.s16 	%p1897, %rs1263, 0;
	@%p1897 bra 	$L__BB0_4424;
	not.b32 	%r34617, %r5387;
	shr.u32 	%r34618, %r5389, 16;
	and.b32  	%r34619, %r34618, 15;
	add.s32 	%r34620, %r34619, 2;
	shf.r.wrap.b32 	%r34621, %r34617, %r34617, %r34620;
	add.s32 	%r56617, %r34621, %r56615;
	bra.uni 	$L__BB0_4425;
$L__BB0_4421:
	setp.eq.s16 	%p1896, %rs1263, 2;
	@%p1896 bra 	$L__BB0_4423;
	and.b32  	%r34609, %r5389, 15;
	add.s32 	%r34610, %r34609, 2;
	shf.r.wrap.b32 	%r34611, %r5387, %r5387, %r34610;
	xor.b32  	%r56617, %r34611, %r56615;
	bra.uni 	$L__BB0_4425;
$L__BB0_4423:
	not.b32 	%r34612, %r5387;
	shr.u32 	%r34613, %r5389, 8;
	and.b32  	%r34614, %r34613, 15;
	add.s32 	%r34615, %r34614, 2;
	shf.r.wrap.b32 	%r34616, %r34612, %r34612, %r34615;
	and.b32  	%r56617, %r34616, %r56615;
	bra.uni 	$L__BB0_4425;
$L__BB0_4424:
	add.s32 	%r34622, %r5390, 2;
	shf.r.wrap.b32 	%r34623, %r5387, %r5387, %r34622;
	xor.b32  	%r56617, %r34623, %r56615;
$L__BB0_4425:
	add.s32 	%r34624, %r5397, %r56617;
	xor.b32  	%r5403, %r5387, %r34624;
	shr.u32 	%r34625, %r5387, 8;
	and.b32  	%r34626, %r34625, 31;
	mov.b32 	%r34627, 1;
	shl.b32 	%r34628, %r34627, %r34626;
	not.b32 	%r34629, %r34628;
	and.b32  	%r34630, %r5186, %r34629;
	or.b32  	%r34631, %r34628, %r5186;
	xor.b32  	%r34632, %r34628, %r5186;
	st.local.v4.u32 	[%rd7], {%r5186, %r34630, %r34631, %r34632};
	shl.b32 	%r34633, %r5387, 2;
	cvt.u64.u32 	%rd829, %r34633;
	and.b64  	%rd830, %rd829, 12;
	add.s64 	%rd831, %rd7, %rd830;
	ld.local.u32 	%r34634, [%rd831];
	xor.b32  	%r34635, %r34634, %r5388;
	and.b32  	%r34636, %r5355, %r34635;
	xor.b32  	%r5404, %r34636, %r5388;
	shr.u32 	%r34637, %r5403, 4;
	xor.b32  	%r5405, %r34637, %r5403;
	shr.u32 	%r34638, %r5405, 24;
	and.b32  	%r5406, %r34638, 15;
	shf.r.wrap.b32 	%r34639, %r5403, %r5403, %r5406;
	xor.b32  	%r5407, %r34639, %r5391;
	shr.u32 	%r34640, %r5407, 16;
	xor.b32  	%r34641, %r34640, %r5407;
	shr.u32 	%r34642, %r34641, 12;
	shr.u32 	%r34643, %r34641, 4;
	shr.u32 	%r34644, %r34641, 8;
	xor.b32  	%r34645, %r34643, %r34642;
	xor.b32  	%r34646, %r34645, %r34644;
	xor.b32  	%r34647, %r34646, %r34641;
	shr.u32 	%r34648, %r34647, 2;
	xor.b32  	%r34649, %r34648, %r34647;
	cvt.u16.u32 	%rs1266, %r34649;
	and.b16  	%rs1265, %rs1266, 3;
	setp.gt.s16 	%p1898, %rs1265, 1;
	@%p1898 bra 	$L__BB0_4428;
	setp.eq.s16 	%p1900, %rs1265, 0;
	@%p1900 bra 	$L__BB0_4431;
	not.b32 	%r34664, %r5403;
	shr.u32 	%r34665, %r5405, 16;
	and.b32  	%r34666, %r34665, 15;
	add.s32 	%r34667, %r34666, 1;
	shr.u32 	%r34668, %r34664, %r34667;
	xor.b32  	%r34669, %r34666, 31;
	shl.b32 	%r34670, %r34664, %r34669;
	or.b32  	%r34671, %r34668, %r34670;
	add.s32 	%r56618, %r34671, %r56616;
	bra.uni 	$L__BB0_4432;
$L__BB0_4428:
	setp.eq.s16 	%p1899, %rs1265, 2;
	@%p1899 bra 	$L__BB0_4430;
	and.b32  	%r34650, %r5405, 15;
	add.s32 	%r34651, %r34650, 1;
	shr.u32 	%r34652, %r5403, %r34651;
	xor.b32  	%r34653, %r34650, 31;
	shl.b32 	%r34654, %r5403, %r34653;
	or.b32  	%r34655, %r34652, %r34654;
	xor.b32  	%r56618, %r34655, %r56616;
	bra.uni 	$L__BB0_4432;
$L__BB0_4430:
	not.b32 	%r34656, %r5403;
	shr.u32 	%r34657, %r5405, 8;
	and.b32  	%r34658, %r34657, 15;
	add.s32 	%r34659, %r34658, 1;
	shr.u32 	%r34660, %r34656, %r34659;
	xor.b32  	%r34661, %r34658, 31;
	shl.b32 	%r34662, %r34656, %r34661;
	or.b32  	%r34663, %r34660, %r34662;
	and.b32  	%r56618, %r34663, %r56616;
	bra.uni 	$L__BB0_4432;
$L__BB0_4431:
	add.s32 	%r34672, %r5406, 1;
	shr.u32 	%r34673, %r5403, %r34672;
	xor.b32  	%r34674, %r5406, 31;
	shl.b32 	%r34675, %r5403, %r34674;
	or.b32  	%r34676, %r34673, %r34675;
	xor.b32  	%r56618, %r34676, %r56616;
$L__BB0_4432:
	xor.b32  	%r5413, %r56618, %r5407;
	shr.u32 	%r34677, %r5413, 16;
	xor.b32  	%r34678, %r34677, %r5413;
	shr.u32 	%r34679, %r34678, 12;
	shr.u32 	%r34680, %r34678, 4;
	shr.u32 	%r34681, %r34678, 8;
	xor.b32  	%r34682, %r34680, %r34679;
	xor.b32  	%r34683, %r34682, %r34681;
	xor.b32  	%r34684, %r34683, %r34678;
	shr.u32 	%r34685, %r34684, 2;
	xor.b32  	%r34686, %r34685, %r34684;
	cvt.u16.u32 	%rs1268, %r34686;
	and.b16  	%rs1267, %rs1268, 3;
	setp.gt.s16 	%p1901, %rs1267, 1;
	@%p1901 bra 	$L__BB0_4435;
	setp.eq.s16 	%p1903, %rs1267, 0;
	@%p1903 bra 	$L__BB0_4438;
	not.b32 	%r34695, %r5403;
	shr.u32 	%r34696, %r5405, 16;
	and.b32  	%r34697, %r34696, 15;
	add.s32 	%r34698, %r34697, 2;
	shf.r.wrap.b32 	%r34699, %r34695, %r34695, %r34698;
	add.s32 	%r56619, %r34699, %r56617;
	bra.uni 	$L__BB0_4439;
$L__BB0_4435:
	setp.eq.s16 	%p1902, %rs1267, 2;
	@%p1902 bra 	$L__BB0_4437;
	and.b32  	%r34687, %r5405, 15;
	add.s32 	%r34688, %r34687, 2;
	shf.r.wrap.b32 	%r34689, %r5403, %r5403, %r34688;
	xor.b32  	%r56619, %r34689, %r56617;
	bra.uni 	$L__BB0_4439;
$L__BB0_4437:
	not.b32 	%r34690, %r5403;
	shr.u32 	%r34691, %r5405, 8;
	and.b32  	%r34692, %r34691, 15;
	add.s32 	%r34693, %r34692, 2;
	shf.r.wrap.b32 	%r34694, %r34690, %r34690, %r34693;
	and.b32  	%r56619, %r34694, %r56617;
	bra.uni 	$L__BB0_4439;
$L__BB0_4438:
	add.s32 	%r34700, %r5406, 2;
	shf.r.wrap.b32 	%r34701, %r5403, %r5403, %r34700;
	xor.b32  	%r56619, %r34701, %r56617;
$L__BB0_4439:
	add.s32 	%r34702, %r5413, %r56619;
	xor.b32  	%r5419, %r5403, %r34702;
	shr.u32 	%r34703, %r5403, 8;
	and.b32  	%r34704, %r34703, 31;
	mov.b32 	%r34705, 1;
	shl.b32 	%r34706, %r34705, %r34704;
	not.b32 	%r34707, %r34706;
	and.b32  	%r34708, %r5355, %r34707;
	or.b32  	%r34709, %r34706, %r5355;
	xor.b32  	%r34710, %r34706, %r5355;
	st.local.v4.u32 	[%rd6], {%r5355, %r34708, %r34709, %r34710};
	shl.b32 	%r34711, %r5403, 2;
	cvt.u64.u32 	%rd832, %r34711;
	and.b64  	%rd833, %rd832, 12;
	add.s64 	%rd834, %rd6, %rd833;
	ld.local.u32 	%r34712, [%rd834];
	shf.l.wrap.b32 	%r34713, %r34712, %r34712, 26;
	shf.l.wrap.b32 	%r34714, %r34712, %r34712, 21;
	xor.b32  	%r34715, %r34713, %r34714;
	shf.l.wrap.b32 	%r34716, %r34712, %r34712, 7;
	xor.b32  	%r34717, %r34715, %r34716;
	add.s32 	%r34718, %r5372, %r5188;
	add.s32 	%r34719, %r34718, %r4880;
	add.s32 	%r34720, %r34719, %r5404;
	add.s32 	%r5424, %r34720, %r34717;
	shr.u32 	%r34721, %r5419, 4;
	xor.b32  	%r5425, %r34721, %r5419;
	shr.u32 	%r34722, %r5425, 24;
	and.b32  	%r5426, %r34722, 15;
	shf.r.wrap.b32 	%r34723, %r5419, %r5419, %r5426;
	xor.b32  	%r5427, %r34723, %r5407;
	shr.u32 	%r34724, %r5427, 16;
	xor.b32  	%r34725, %r34724, %r5427;
	shr.u32 	%r34726, %r34725, 12;
	shr.u32 	%r34727, %r34725, 4;
	shr.u32 	%r34728, %r34725, 8;
	xor.b32  	%r34729, %r34727, %r34726;
	xor.b32  	%r34730, %r34729, %r34728;
	xor.b32  	%r34731, %r34730, %r34725;
	shr.u32 	%r34732, %r34731, 2;
	xor.b32  	%r34733, %r34732, %r34731;
	cvt.u16.u32 	%rs1270, %r34733;
	and.b16  	%rs1269, %rs1270, 3;
	setp.gt.s16 	%p1904, %rs1269, 1;
	@%p1904 bra 	$L__BB0_4442;
	setp.eq.s16 	%p1906, %rs1269, 0;
	@%p1906 bra 	$L__BB0_4445;
	not.b32 	%r34748, %r5419;
	shr.u32 	%r34749, %r5425, 16;
	and.b32  	%r34750, %r34749, 15;
	add.s32 	%r34751, %r34750, 1;
	shr.u32 	%r34752, %r34748, %r34751;
	xor.b32  	%r34753, %r34750, 31;
	shl.b32 	%r34754, %r34748, %r34753;
	or.b32  	%r34755, %r34752, %r34754;
	add.s32 	%r56620, %r34755, %r56618;
	bra.uni 	$L__BB0_4446;
$L__BB0_4442:
	setp.eq.s16 	%p1905, %rs1269, 2;
	@%p1905 bra 	$L__BB0_4444;
	and.b32  	%r34734, %r5425, 15;
	add.s32 	%r34735, %r34734, 1;
	shr.u32 	%r34736, %r5419, %r34735;
	xor.b32  	%r34737, %r34734, 31;
	shl.b32 	%r34738, %r5419, %r34737;
	or.b32  	%r34739, %r34736, %r34738;
	xor.b32  	%r56620, %r34739, %r56618;
	bra.uni 	$L__BB0_4446;
$L__BB0_4444:
	not.b32 	%r34740, %r5419;
	shr.u32 	%r34741, %r5425, 8;
	and.b32  	%r34742, %r34741, 15;
	add.s32 	%r34743, %r34742, 1;
	shr.u32 	%r34744, %r34740, %r34743;
	xor.b32  	%r34745, %r34742, 31;
	shl.b32 	%r34746, %r34740, %r34745;
	or.b32  	%r34747, %r34744, %r34746;
	and.b32  	%r56620, %r34747, %r56618;
	bra.uni 	$L__BB0_4446;
$L__BB0_4445:
	add.s32 	%r34756, %r5426, 1;
	shr.u32 	%r34757, %r5419, %r34756;
	xor.b32  	%r34758, %r5426, 31;
	shl.b32 	%r34759, %r5419, %r34758;
	or.b32  	%r34760, %r34757, %r34759;
	xor.b32  	%r56620, %r34760, %r56618;
$L__BB0_4446:
	xor.b32  	%r5433, %r56620, %r5427;
	shr.u32 	%r34761, %r5433, 16;
	xor.b32  	%r34762, %r34761, %r5433;
	shr.u32 	%r34763, %r34762, 12;
	shr.u32 	%r34764, %r34762, 4;
	shr.u32 	%r34765, %r34762, 8;
	xor.b32  	%r34766, %r34764, %r34763;
	xor.b32  	%r34767, %r34766, %r34765;
	xor.b32  	%r34768, %r34767, %r34762;
	shr.u32 	%r34769, %r34768, 2;
	xor.b32  	%r34770, %r34769, %r34768;
	cvt.u16.u32 	%rs1272, %r34770;
	and.b16  	%rs1271, %rs1272, 3;
	setp.gt.s16 	%p1907, %rs1271, 1;
	@%p1907 bra 	$L__BB0_4449;
	setp.eq.s16 	%p1909, %rs1271, 0;
	@%p1909 bra 	$L__BB0_4452;
	not.b32 	%r34779, %r5419;
	shr.u32 	%r34780, %r5425, 16;
	and.b32  	%r34781, %r34780, 15;
	add.s32 	%r34782, %r34781, 2;
	shf.r.wrap.b32 	%r34783, %r34779, %r34779, %r34782;
	add.s32 	%r56621, %r34783, %r56619;
	bra.uni 	$L__BB0_4453;
$L__BB0_4449:
	setp.eq.s16 	%p1908, %rs1271, 2;
	@%p1908 bra 	$L__BB0_4451;
	and.b32  	%r34771, %r5425, 15;
	add.s32 	%r34772, %r34771, 2;
	shf.r.wrap.b32 	%r34773, %r5419, %r5419, %r34772;
	xor.b32  	%r56621, %r34773, %r56619;
	bra.uni 	$L__BB0_4453;
$L__BB0_4451:
	not.b32 	%r34774, %r5419;
	shr.u32 	%r34775, %r5425, 8;
	and.b32  	%r34776, %r34775, 15;
	add.s32 	%r34777, %r34776, 2;
	shf.r.wrap.b32 	%r34778, %r34774, %r34774, %r34777;
	and.b32  	%r56621, %r34778, %r56619;
	bra.uni 	$L__BB0_4453;
$L__BB0_4452:
	add.s32 	%r34784, %r5426, 2;
	shf.r.wrap.b32 	%r34785, %r5419, %r5419, %r34784;
	xor.b32  	%r56621, %r34785, %r56619;
$L__BB0_4453:
	add.s32 	%r34786, %r5433, %r56621;
	xor.b32  	%r5439, %r5419, %r34786;
	shr.u32 	%r34787, %r5419, 8;
	and.b32  	%r34788, %r34787, 31;
	mov.b32 	%r34789, 1;
	shl.b32 	%r34790, %r34789, %r34788;
	not.b32 	%r34791, %r34790;
	and.b32  	%r34792, %r5032, %r34791;
	or.b32  	%r34793, %r34790, %r5032;
	xor.b32  	%r34794, %r34790, %r5032;
	st.local.v4.u32 	[%rd5], {%r5032, %r34792, %r34793, %r34794};
	shl.b32 	%r34795, %r5419, 2;
	cvt.u64.u32 	%rd835, %r34795;
	and.b64  	%rd836, %rd835, 12;
	add.s64 	%rd837, %rd5, %rd836;
	ld.local.u32 	%r5440, [%rd837];
	shr.u32 	%r34796, %r5439, 4;
	xor.b32  	%r5441, %r34796, %r5439;
	shr.u32 	%r34797, %r5441, 24;
	and.b32  	%r5442, %r34797, 15;
	shf.r.wrap.b32 	%r34798, %r5439, %r5439, %r5442;
	xor.b32  	%r5443, %r34798, %r5427;
	shr.u32 	%r34799, %r5443, 16;
	xor.b32  	%r34800, %r34799, %r5443;
	shr.u32 	%r34801, %r34800, 12;
	shr.u32 	%r34802, %r34800, 4;
	shr.u32 	%r34803, %r34800, 8;
	xor.b32  	%r34804, %r34802, %r34801;
	xor.b32  	%r34805, %r34804, %r34803;
	xor.b32  	%r34806, %r34805, %r34800;
	shr.u32 	%r34807, %r34806, 2;
	xor.b32  	%r34808, %r34807, %r34806;
	cvt.u16.u32 	%rs1274, %r34808;
	and.b16  	%rs1273, %rs1274, 3;
	setp.gt.s16 	%p1910, %rs1273, 1;
	@%p1910 bra 	$L__BB0_4456;
	setp.eq.s16 	%p1912, %rs1273, 0;
	@%p1912 bra 	$L__BB0_4459;
	not.b32 	%r34823, %r5439;
	shr.u32 	%r34824, %r5441, 16;
	and.b32  	%r34825, %r34824, 15;
	add.s32 	%r34826, %r34825, 1;
	shr.u32 	%r34827, %r34823, %r34826;
	xor.b32  	%r34828, %r34825, 31;
	shl.b32 	%r34829, %r34823, %r34828;
	or.b32  	%r34830, %r34827, %r34829;
	add.s32 	%r56622, %r34830, %r56620;
	bra.uni 	$L__BB0_4460;
$L__BB0_4456:
	setp.eq.s16 	%p1911, %rs1273, 2;
	@%p1911 bra 	$L__BB0_4458;
	and.b32  	%r34809, %r5441, 15;
	add.s32 	%r34810, %r34809, 1;
	shr.u32 	%r34811, %r5439, %r34810;
	xor.b32  	%r34812, %r34809, 31;
	shl.b32 	%r34813, %r5439, %r34812;
	or.b32  	%r34814, %r34811, %r34813;
	xor.b32  	%r56622, %r34814, %r56620;
	bra.uni 	$L__BB0_4460;
$L__BB0_4458:
	not.b32 	%r34815, %r5439;
	shr.u32 	%r34816, %r5441, 8;
	and.b32  	%r34817, %r34816, 15;
	add.s32 	%r34818, %r34817, 1;
	shr.u32 	%r34819, %r34815, %r34818;
	xor.b32  	%r34820, %r34817, 31;
	shl.b32 	%r34821, %r34815, %r34820;
	or.b32  	%r34822, %r34819, %r34821;
	and.b32  	%r56622, %r34822, %r56620;
	bra.uni 	$L__BB0_4460;
$L__BB0_4459:
	add.s32 	%r34831, %r5442, 1;
	shr.u32 	%r34832, %r5439, %r34831;
	xor.b32  	%r34833, %r5442, 31;
	shl.b32 	%r34834, %r5439, %r34833;
	or.b32  	%r34835, %r34832, %r34834;
	xor.b32  	%r56622, %r34835, %r56620;
$L__BB0_4460:
	xor.b32  	%r5449, %r56622, %r5443;
	shr.u32 	%r34836, %r5449, 16;
	xor.b32  	%r34837, %r34836, %r5449;
	shr.u32 	%r34838, %r34837, 12;
	shr.u32 	%r34839, %r34837, 4;
	shr.u32 	%r34840, %r34837, 8;
	xor.b32  	%r34841, %r34839, %r34838;
	xor.b32  	%r34842, %r34841, %r34840;
	xor.b32  	%r34843, %r34842, %r34837;
	shr.u32 	%r34844, %r34843, 2;
	xor.b32  	%r34845, %r34844, %r34843;
	cvt.u16.u32 	%rs1276, %r34845;
	and.b16  	%rs1275, %rs1276, 3;
	setp.gt.s16 	%p1913, %rs1275, 1;
	@%p1913 bra 	$L__BB0_4463;
	setp.eq.s16 	%p1915, %rs1275, 0;
	@%p1915 bra 	$L__BB0_4466;
	not.b32 	%r34854, %r5439;
	shr.u32 	%r34855, %r5441, 16;
	and.b32  	%r34856, %r34855, 15;
	add.s32 	%r34857, %r34856, 2;
	shf.r.wrap.b32 	%r34858, %r34854, %r34854, %r34857;
	add.s32 	%r56623, %r34858, %r56621;
	bra.uni 	$L__BB0_4467;
$L__BB0_4463:
	setp.eq.s16 	%p1914, %rs1275, 2;
	@%p1914 bra 	$L__BB0_4465;
	and.b32  	%r34846, %r5441, 15;
	add.s32 	%r34847, %r34846, 2;
	shf.r.wrap.b32 	%r34848, %r5439, %r5439, %r34847;
	xor.b32  	%r56623, %r34848, %r56621;
	bra.uni 	$L__BB0_4467;
$L__BB0_4465:
	not.b32 	%r34849, %r5439;
	shr.u32 	%r34850, %r5441, 8;
	and.b32  	%r34851, %r34850, 15;
	add.s32 	%r34852, %r34851, 2;
	shf.r.wrap.b32 	%r34853, %r34849, %r34849, %r34852;
	and.b32  	%r56623, %r34853, %r56621;
	bra.uni 	$L__BB0_4467;
$L__BB0_4466:
	add.s32 	%r34859, %r5442, 2;
	shf.r.wrap.b32 	%r34860, %r5439, %r5439, %r34859;
	xor.b32  	%r56623, %r34860, %r56621;
$L__BB0_4467:
	add.s32 	%r34861, %r5449, %r56623;
	xor.b32  	%r5455, %r5439, %r34861;
	shr.u32 	%r34862, %r5439, 8;
	and.b32  	%r34863, %r34862, 31;
	mov.b32 	%r34864, 1;
	shl.b32 	%r34865, %r34864, %r34863;
	not.b32 	%r34866, %r34865;
	and.b32  	%r34867, %r5185, %r34866;
	or.b32  	%r34868, %r34865, %r5185;
	xor.b32  	%r34869, %r34865, %r5185;
	st.local.v4.u32 	[%rd4], {%r5185, %r34867, %r34868, %r34869};
	shl.b32 	%r34870, %r5439, 2;
	cvt.u64.u32 	%rd838, %r34870;
	and.b64  	%rd839, %rd838, 12;
	add.s64 	%rd840, %rd4, %rd839;
	ld.local.u32 	%r5456, [%rd840];
	shr.u32 	%r34871, %r5455, 4;
	xor.b32  	%r5457, %r34871, %r5455;
	shr.u32 	%r34872, %r5457, 24;
	and.b32  	%r5458, %r34872, 15;
	shf.r.wrap.b32 	%r34873, %r5455, %r5455, %r5458;
	xor.b32  	%r5459, %r34873, %r5443;
	shr.u32 	%r34874, %r5459, 16;
	xor.b32  	%r34875, %r34874, %r5459;
	shr.u32 	%r34876, %r34875, 12;
	shr.u32 	%r34877, %r34875, 4;
	shr.u32 	%r34878, %r34875, 8;
	xor.b32  	%r34879, %r34877, %r34876;
	xor.b32  	%r34880, %r34879, %r34878;
	xor.b32  	%r34881, %r34880, %r34875;
	shr.u32 	%r34882, %r34881, 2;
	xor.b32  	%r34883, %r34882, %r34881;
	cvt.u16.u32 	%rs1278, %r34883;
	and.b16  	%rs1277, %rs1278, 3;
	setp.gt.s16 	%p1916, %rs1277, 1;
	@%p1916 bra 	$L__BB0_4470;
	setp.eq.s16 	%p1918, %rs1277, 0;
	@%p1918 bra 	$L__BB0_4473;
	not.b32 	%r34898, %r5455;
	shr.u32 	%r34899, %r5457, 16;
	and.b32  	%r34900, %r34899, 15;
	add.s32 	%r34901, %r34900, 1;
	shr.u32 	%r34902, %r34898, %r34901;
	xor.b32  	%r34903, %r34900, 31;
	shl.b32 	%r34904, %r34898, %r34903;
	or.b32  	%r34905, %r34902, %r34904;
	add.s32 	%r56624, %r34905, %r56622;
	bra.uni 	$L__BB0_4474;
$L__BB0_4470:
	setp.eq.s16 	%p1917, %rs1277, 2;
	@%p1917 bra 	$L__BB0_4472;
	and.b32  	%r34884, %r5457, 15;
	add.s32 	%r34885, %r34884, 1;
	shr.u32 	%r34886, %r5455, %r34885;
	xor.b32  	%r34887, %r34884, 31;
	shl.b32 	%r34888, %r5455, %r34887;
	or.b32  	%r34889, %r34886, %r34888;
	xor.b32  	%r56624, %r34889, %r56622;
	bra.uni 	$L__BB0_4474;
$L__BB0_4472:
	not.b32 	%r34890, %r5455;
	shr.u32 	%r34891, %r5457, 8;
	and.b32  	%r34892, %r34891, 15;
	add.s32 	%r34893, %r34892, 1;
	shr.u32 	%r34894, %r34890, %r34893;
	xor.b32  	%r34895, %r34892, 31;
	shl.b32 	%r34896, %r34890, %r34895;
	or.b32  	%r34897, %r34894, %r34896;
	and.b32  	%r56624, %r34897, %r56622;
	bra.uni 	$L__BB0_4474;
$L__BB0_4473:
	add.s32 	%r34906, %r5458, 1;
	shr.u32 	%r34907, %r5455, %r34906;
	xor.b32  	%r34908, %r5458, 31;
	shl.b32 	%r34909, %r5455, %r34908;
	or.b32  	%r34910, %r34907, %r34909;
	xor.b32  	%r56624, %r34910, %r56622;
$L__BB0_4474:
	xor.b32  	%r5465, %r56624, %r5459;
	shr.u32 	%r34911, %r5465, 16;
	xor.b32  	%r34912, %r34911, %r5465;
	shr.u32 	%r34913, %r34912, 12;
	shr.u32 	%r34914, %r34912, 4;
	shr.u32 	%r34915, %r34912, 8;
	xor.b32  	%r34916, %r34914, %r34913;
	xor.b32  	%r34917, %r34916, %r34915;
	xor.b32  	%r34918, %r34917, %r34912;
	shr.u32 	%r34919, %r34918, 2;
	xor.b32  	%r34920, %r34919, %r34918;
	cvt.u16.u32 	%rs1280, %r34920;
	and.b16  	%rs1279, %rs1280, 3;
	setp.gt.s16 	%p1919, %rs1279, 1;
	@%p1919 bra 	$L__BB0_4477;
	setp.eq.s16 	%p1921, %rs1279, 0;
	@%p1921 bra 	$L__BB0_4480;
	not.b32 	%r34929, %r5455;
	shr.u32 	%r34930, %r5457, 16;
	and.b32  	%r34931, %r34930, 15;
	add.s32 	%r34932, %r34931, 2;
	shf.r.wrap.b32 	%r34933, %r34929, %r34929, %r34932;
	add.s32 	%r56625, %r34933, %r56623;
	bra.uni 	$L__BB0_4481;
$L__BB0_4477:
	setp.eq.s16 	%p1920, %rs1279, 2;
	@%p1920 bra 	$L__BB0_4479;
	and.b32  	%r34921, %r5457, 15;
	add.s32 	%r34922, %r34921, 2;
	shf.r.wrap.b32 	%r34923, %r5455, %r5455, %r34922;
	xor.b32  	%r56625, %r34923, %r56623;
	bra.uni 	$L__BB0_4481;
$L__BB0_4479:
	not.b32 	%r34924, %r5455;
	shr.u32 	%r34925, %r5457, 8;
	and.b32  	%r34926, %r34925, 15;
	add.s32 	%r34927, %r34926, 2;
	shf.r.wrap.b32 	%r34928, %r34924, %r34924, %r34927;
	and.b32  	%r56625, %r34928, %r56623;
	bra.uni 	$L__BB0_4481;
$L__BB0_4480:
	add.s32 	%r34934, %r5458, 2;
	shf.r.wrap.b32 	%r34935, %r5455, %r5455, %r34934;
	xor.b32  	%r56625, %r34935, %r56623;
$L__BB0_4481:
	add.s32 	%r34936, %r5465, %r56625;
	xor.b32  	%r5471, %r5455, %r34936;
	shr.u32 	%r34937, %r5455, 8;
	and.b32  	%r34938, %r34937, 31;
	mov.b32 	%r34939, 1;
	shl.b32 	%r34940, %r34939, %r34938;
	not.b32 	%r34941, %r34940;
	and.b32  	%r34942, %r5354, %r34941;
	or.b32  	%r34943, %r34940, %r5354;
	xor.b32  	%r34944, %r34940, %r5354;
	st.local.v4.u32 	[%rd3], {%r5354, %r34942, %r34943, %r34944};
	shl.b32 	%r34945, %r5455, 2;
	cvt.u64.u32 	%rd841, %r34945;
	and.b64  	%rd842, %rd841, 12;
	add.s64 	%rd843, %rd3, %rd842;
	ld.local.u32 	%r34946, [%rd843];
	or.b32  	%r34947, %r5456, %r5440;
	and.b32  	%r34948, %r34946, %r34947;
	and.b32  	%r34949, %r5456, %r5440;
	or.b32  	%r5476, %r34948, %r34949;
	shr.u32 	%r34950, %r5471, 4;
	xor.b32  	%r5477, %r34950, %r5471;
	shr.u32 	%r34951, %r5477, 24;
	and.b32  	%r5478, %r34951, 15;
	shf.r.wrap.b32 	%r34952, %r5471, %r5471, %r5478;
	xor.b32  	%r5479, %r34952, %r5459;
	shr.u32 	%r34953, %r5479, 16;
	xor.b32  	%r34954, %r34953, %r5479;
	shr.u32 	%r34955, %r34954, 12;
	shr.u32 	%r34956, %r34954, 4;
	shr.u32 	%r34957, %r34954, 8;
	xor.b32  	%r34958, %r34956, %r34955;
	xor.b32  	%r34959, %r34958, %r34957;
	xor.b32  	%r34960, %r34959, %r34954;
	shr.u32 	%r34961, %r34960, 2;
	xor.b32  	%r34962, %r34961, %r34960;
	cvt.u16.u32 	%rs1282, %r34962;
	and.b16  	%rs1281, %rs1282, 3;
	setp.gt.s16 	%p1922, %rs1281, 1;
	@%p1922 bra 	$L__BB0_4484;
	setp.eq.s16 	%p1924, %rs1281, 0;
	@%p1924 bra 	$L__BB0_4487;
	not.b32 	%r34977, %r5471;
	shr.u32 	%r34978, %r5477, 16;
	and.b32  	%r34979, %r34978, 15;
	add.s32 	%r34980, %r34979, 1;
	shr.u32 	%r34981, %r34977, %r34980;
	xor.b32  	%r34982, %r34979, 31;
	shl.b32 	%r34983, %r34977, %r34982;
	or.b32  	%r34984, %r34981, %r34983;
	add.s32 	%r56626, %r34984, %r56624;
	bra.uni 	$L__BB0_4488;
$L__BB0_4484:
	setp.eq.s16 	%p1923, %rs1281, 2;
	@%p1923 bra 	$L__BB0_4486;
	and.b32  	%r34963, %r5477, 15;
	add.s32 	%r34964, %r34963, 1;
	shr.u32 	%r34965, %r5471, %r34964;
	xor.b32  	%r34966, %r34963, 31;
	shl.b32 	%r34967, %r5471, %r34966;
	or.b32  	%r34968, %r34965, %r34967;
	xor.b32  	%r56626, %r34968, %r56624;
	bra.uni 	$L__BB0_4488;
$L__BB0_4486:
	not.b32 	%r34969, %r5471;
	shr.u32 	%r34970, %r5477, 8;
	and.b32  	%r34971, %r34970, 15;
	add.s32 	%r34972, %r34971, 1;
	shr.u32 	%r34973, %r34969, %r34972;
	xor.b32  	%r34974, %r34971, 31;
	shl.b32 	%r34975, %r34969, %r34974;
	or.b32  	%r34976, %r34973, %r34975;
	and.b32  	%r56626, %r34976, %r56624;
	bra.uni 	$L__BB0_4488;
$L__BB0_4487:
	add.s32 	%r34985, %r5478, 1;
	shr.u32 	%r34986, %r5471, %r34985;
	xor.b32  	%r34987, %r5478, 31;
	shl.b32 	%r34988, %r5471, %r34987;
	or.b32  	%r34989, %r34986, %r34988;
	xor.b32  	%r56626, %r34989, %r56624;
$L__BB0_4488:
	xor.b32  	%r5485, %r56626, %r5479;
	shr.u32 	%r34990, %r5485, 16;
	xor.b32  	%r34991, %r34990, %r5485;
	shr.u32 	%r34992, %r34991, 12;
	shr.u32 	%r34993, %r34991, 4;
	shr.u32 	%r34994, %r34991, 8;
	xor.b32  	%r34995, %r34993, %r34992;
	xor.b32  	%r34996, %r34995, %r34994;
	xor.b32  	%r34997, %r34996, %r34991;
	shr.u32 	%r34998, %r34997, 2;
	xor.b32  	%r34999, %r34998, %r34997;
	cvt.u16.u32 	%rs1284, %r34999;
	and.b16  	%rs1283, %rs1284, 3;
	setp.gt.s16 	%p1925, %rs1283, 1;
	@%p1925 bra 	$L__BB0_4491;
	setp.eq.s16 	%p1927, %rs1283, 0;
	@%p1927 bra 	$L__BB0_4494;
	not.b32 	%r35008, %r5471;
	shr.u32 	%r35009, %r5477, 16;
	and.b32  	%r35010, %r35009, 15;
	add.s32 	%r35011, %r35010, 2;
	shf.r.wrap.b32 	%r35012, %r35008, %r35008, %r35011;
	add.s32 	%r56627, %r35012, %r56625;
	bra.uni 	$L__BB0_4495;
$L__BB0_4491:
	setp.eq.s16 	%p1926, %rs1283, 2;
	@%p1926 bra 	$L__BB0_4493;
	and.b32  	%r35000, %r5477, 15;
	add.s32 	%r35001, %r35000, 2;
	shf.r.wrap.b32 	%r35002, %r5471, %r5471, %r35001;
	xor.b32  	%r56627, %r35002, %r56625;
	bra.uni 	$L__BB0_4495;
$L__BB0_4493:
	not.b32 	%r35003, %r5471;
	shr.u32 	%r35004, %r5477, 8;
	and.b32  	%r35005, %r35004, 15;
	add.s32 	%r35006, %r35005, 2;
	shf.r.wrap.b32 	%r35007, %r35003, %r35003, %r35006;
	and.b32  	%r56627, %r35007, %r56625;
	bra.uni 	$L__BB0_4495;
$L__BB0_4494:
	add.s32 	%r35013, %r5478, 2;
	shf.r.wrap.b32 	%r35014, %r5471, %r5471, %r35013;
	xor.b32  	%r56627, %r35014, %r56625;
$L__BB0_4495:
	add.s32 	%r35015, %r5485, %r56627;
	xor.b32  	%r5491, %r5471, %r35015;
	shr.u32 	%r35016, %r5471, 8;
	and.b32  	%r35017, %r35016, 31;
	mov.b32 	%r35018, 1;
	shl.b32 	%r35019, %r35018, %r35017;
	not.b32 	%r35020, %r35019;
	and.b32  	%r35021, %r5354, %r35020;
	or.b32  	%r35022, %r35019, %r5354;
	xor.b32  	%r35023, %r35019, %r5354;
	st.local.v4.u32 	[%rd2], {%r5354, %r35021, %r35022, %r35023};
	shl.b32 	%r35024, %r5471, 2;
	cvt.u64.u32 	%rd844, %r35024;
	and.b64  	%rd845, %rd844, 12;
	add.s64 	%rd846, %rd2, %rd845;
	ld.local.u32 	%r5492, [%rd846];
	shr.u32 	%r35025, %r5491, 4;
	xor.b32  	%r5493, %r35025, %r5491;
	shr.u32 	%r35026, %r5493, 24;
	and.b32  	%r5494, %r35026, 15;
	shf.r.wrap.b32 	%r35027, %r5491, %r5491, %r5494;
	xor.b32  	%r5495, %r35027, %r5479;
	shr.u32 	%r35028, %r5495, 16;
	xor.b32  	%r35029, %r35028, %r5495;
	shr.u32 	%r35030, %r35029, 12;
	shr.u32 	%r35031, %r35029, 4;
	shr.u32 	%r35032, %r35029, 8;
	xor.b32  	%r35033, %r35031, %r35030;
	xor.b32  	%r35034, %r35033, %r35032;
	xor.b32  	%r35035, %r35034, %r35029;
	shr.u32 	%r35036, %r35035, 2;
	xor.b32  	%r35037, %r35036, %r35035;
	cvt.u16.u32 	%rs1286, %r35037;
	and.b16  	%rs1285, %rs1286, 3;
	setp.gt.s16 	%p1928, %rs1285, 1;
	@%p1928 bra 	$L__BB0_4498;
	setp.eq.s16 	%p1930, %rs1285, 0;
	@%p1930 bra 	$L__BB0_4501;
	not.b32 	%r35052, %r5491;
	shr.u32 	%r35053, %r5493, 16;
	and.b32  	%r35054, %r35053, 15;
	add.s32 	%r35055, %r35054, 1;
	shr.u32 	%r35056, %r35052, %r35055;
	xor.b32  	%r35057, %r35054, 31;
	shl.b32 	%r35058, %r35052, %r35057;
	or.b32  	%r35059, %r35056, %r35058;
	add.s32 	%r56628, %r35059, %r56626;
	bra.uni 	$L__BB0_4502;
$L__BB0_4498:
	setp.eq.s16 	%p1929, %rs1285, 2;
	@%p1929 bra 	$L__BB0_4500;
	and.b32  	%r35038, %r5493, 15;
	add.s32 	%r35039, %r35038, 1;
	shr.u32 	%r35040, %r5491, %r35039;
	xor.b32  	%r35041, %r35038, 31;
	shl.b32 	%r35042, %r5491, %r35041;
	or.b32  	%r35043, %r35040, %r35042;
	xor.b32  	%r56628, %r35043, %r56626;
	bra.uni 	$L__BB0_4502;
$L__BB0_4500:
	not.b32 	%r35044, %r5491;
	shr.u32 	%r35045, %r5493, 8;
	and.b32  	%r35046, %r35045, 15;
	add.s32 	%r35047, %r35046, 1;
	shr.u32 	%r35048, %r35044, %r35047;
	xor.b32  	%r35049, %r35046, 31;
	shl.b32 	%r35050, %r35044, %r35049;
	or.b32  	%r35051, %r35048, %r35050;
	and.b32  	%r56628, %r35051, %r56626;
	bra.uni 	$L__BB0_4502;
$L__BB0_4501:
	add.s32 	%r35060, %r5494, 1;
	shr.u32 	%r35061, %r5491, %r35060;
	xor.b32  	%r35062, %r5494, 31;
	shl.b32 	%r35063, %r5491, %r35062;
	or.b32  	%r35064, %r35061, %r35063;
	xor.b32  	%r56628, %r35064, %r56626;
$L__BB0_4502:
	xor.b32  	%r5501, %r56628, %r5495;
	shr.u32 	%r35065, %r5501, 16;
	xor.b32  	%r35066, %r35065, %r5501;
	shr.u32 	%r35067, %r35066, 12;
	shr.u32 	%r35068, %r35066, 4;
	shr.u32 	%r35069, %r35066, 8;
	xor.b32  	%r35070, %r35068, %r35067;
	xor.b32  	%r35071, %r35070, %r35069;
	xor.b32  	%r35072, %r35071, %r35066;
	shr.u32 	%r35073, %r35072, 2;
	xor.b32  	%r35074, %r35073, %r35072;
	cvt.u16.u32 	%rs1288, %r35074;
	and.b16  	%rs1287, %rs1288, 3;
	setp.gt.s16 	%p1931, %rs1287, 1;
	@%p1931 bra 	$L__BB0_4505;
	setp.eq.s16 	%p1933, %rs1287, 0;
	@%p1933 bra 	$L__BB0_4508;
	not.b32 	%r35083, %r5491;
	shr.u32 	%r35084, %r5493, 16;
	and.b32  	%r35085, %r35084, 15;
	add.s32 	%r35086, %r35085, 2;
	shf.r.wrap.b32 	%r35087, %r35083, %r35083, %r35086;
	add.s32 	%r56629, %r35087, %r56627;
	bra.uni 	$L__BB0_4509;
$L__BB0_4505:
	setp.eq.s16 	%p1932, %rs1287, 2;
	@%p1932 bra 	$L__BB0_4507;
	and.b32  	%r35075, %r5493, 15;
	add.s32 	%r35076, %r35075, 2;
	shf.r.wrap.b32 	%r35077, %r5491, %r5491, %r35076;
	xor.b32  	%r56629, %r35077, %r56627;
	bra.uni 	$L__BB0_4509;
$L__BB0_4507:
	not.b32 	%r35078, %r5491;
	shr.u32 	%r35079, %r5493, 8;
	and.b32  	%r35080, %r35079, 15;
	add.s32 	%r35081, %r35080, 2;
	shf.r.wrap.b32 	%r35082, %r35078, %r35078, %r35081;
	and.b32  	%r56629, %r35082, %r56627;
	bra.uni 	$L__BB0_4509;
$L__BB0_4508:
	add.s32 	%r35088, %r5494, 2;
	shf.r.wrap.b32 	%r35089, %r5491, %r5491, %r35088;
	xor.b32  	%r56629, %r35089, %r56627;
$L__BB0_4509:
	add.s32 	%r35090, %r5501, %r56629;
	shr.u32 	%r35091, %r5491, 8;
	and.b32  	%r35092, %r35091, 31;
	mov.b32 	%r35093, 1;
	shl.b32 	%r35094, %r35093, %r35092;
	not.b32 	%r35095, %r35094;
	and.b32  	%r35096, %r5424, %r35095;
	or.b32  	%r35097, %r35094, %r5424;
	xor.b32  	%r35098, %r35094, %r5424;
	st.local.v4.u32 	[%rd1], {%r5424, %r35096, %r35097, %r35098};
	shl.b32 	%r35099, %r5491, 2;
	cvt.u64.u32 	%rd847, %r35099;
	and.b64  	%rd848, %rd847, 12;
	add.s64 	%rd849, %rd1, %rd848;
	ld.local.u32 	%r35100, [%rd849];
	add.s32 	%r35101, %r5476, %r5424;
	shf.l.wrap.b32 	%r35102, %r5492, %r5492, 10;
	shf.l.wrap.b32 	%r35103, %r5492, %r5492, 19;
	shf.l.wrap.b32 	%r35104, %r5492, %r5492, 30;
	xor.b32  	%r35105, %r35104, %r35103;
	xor.b32  	%r35106, %r35105, %r35102;
	add.s32 	%r5507, %r35101, %r35106;
	add.s32 	%r5508, %r4879, %r35100;
	add.s32 	%r35107, %r5033, %r5032;
	xor.b32  	%r35108, %r35090, %r35107;
	xor.b32  	%r5509, %r35108, %r5491;
	shr.u32 	%r35109, %r5509, 4;
	xor.b32  	%r5510, %r35109, %r5509;
	shr.u32 	%r35110, %r5510, 24;
	and.b32  	%r5511, %r35110, 15;
	shf.r.wrap.b32 	%r35111, %r5509, %r5509, %r5511;
	xor.b32  	%r5512, %r35111, %r5495;
	shr.u32 	%r35112, %r5512, 16;
	xor.b32  	%r35113, %r35112, %r5512;
	shr.u32 	%r35114, %r35113, 12;
	shr.u32 	%r35115, %r35113, 4;
	shr.u32 	%r35116, %r35113, 8;
	xor.b32  	%r35117, %r35115, %r35114;
	xor.b32  	%r35118, %r35117, %r35116;
	xor.b32  	%r35119, %r35118, %r35113;
	shr.u32 	%r35120, %r35119, 2;
	xor.b32  	%r35121, %r35120, %r35119;
	cvt.u16.u32 	%rs1290, %r35121;
	and.b16  	%rs1289, %rs1290, 3;
	setp.gt.s16 	%p1934, %rs1289, 1;
	@%p1934 bra 	$L__BB0_4512;
	setp.eq.s16 	%p1936, %rs1289, 0;
	@%p1936 bra 	$L__BB0_4515;
	not.b32 	%r35136, %r5509;
	shr.u32 	%r35137, %r5510, 16;
	and.b32  	%r35138, %r35137, 15;
	add.s32 	%r35139, %r35138, 1;
	shr.u32 	%r35140, %r35136, %r35139;
	xor.b32  	%r35141, %r35138, 31;
	shl.b32 	%r35142, %r35136, %r35141;
	or.b32  	%r35143, %r35140, %r35142;
	add.s32 	%r56630, %r35143, %r56628;
	bra.uni 	$L__BB0_4516;
$L__BB0_4512:
	setp.eq.s16 	%p1935, %rs1289, 2;
	@%p1935 bra 	$L__BB0_4514;
	and.b32  	%r35122, %r5510, 15;
	add.s32 	%r35123, %r35122, 1;
	shr.u32 	%r35124, %r5509, %r35123;
	xor.b32  	%r35125, %r35122, 31;
	shl.b32 	%r35126, %r5509, %r35125;
	or.b32  	%r35127, %r35124, %r35126;
	xor.b32  	%r56630, %r35127, %r56628;
	bra.uni 	$L__BB0_4516;
$L__BB0_4514:
	not.b32 	%r35128, %r5509;
	shr.u32 	%r35129, %r5510, 8;
	and.b32  	%r35130, %r35129, 15;
	add.s32 	%r35131, %r35130, 1;
	shr.u32 	%r35132, %r35128, %r35131;
	xor.b32  	%r35133, %r35130, 31;
	shl.b32 	%r35134, %r35128, %r35133;
	or.b32  	%r35135, %r35132, %r35134;
	and.b32  	%r56630, %r35135, %r56628;
	bra.uni 	$L__BB0_4516;
$L__BB0_4515:
	add.s32 	%r35144, %r5511, 1;
	shr.u32 	%r35145, %r5509, %r35144;
	xor.b32  	%r35146, %r5511, 31;
	shl.b32 	%r35147, %r5509, %r35146;
	or.b32  	%r35148, %r35145, %r35147;
	xor.b32  	%r56630, %r35148, %r56628;
$L__BB0_4516:
	xor.b32  	%r5518, %r56630, %r5512;
	shr.u32 	%r35149, %r5518, 16;
	xor.b32  	%r35150, %r35149, %r5518;
	shr.u32 	%r35151, %r35150, 12;
	shr.u32 	%r35152, %r35150, 4;
	shr.u32 	%r35153, %r35150, 8;
	xor.b32  	%r35154, %r35152, %r35151;
	xor.b32  	%r35155, %r35154, %r35153;
	xor.b32  	%r35156, %r35155, %r35150;
	shr.u32 	%r35157, %r35156, 2;
	xor.b32  	%r35158, %r35157, %r35156;
	cvt.u16.u32 	%rs1292, %r35158;
	and.b16  	%rs1291, %rs1292, 3;
	setp.gt.s16 	%p1937, %rs1291, 1;
	@%p1937 bra 	$L__BB0_4519;
	setp.eq.s16 	%p1939, %rs1291, 0;
	@%p1939 bra 	$L__BB0_4522;
	not.b32 	%r35167, %r5509;
	shr.u32 	%r35168, %r5510, 16;
	and.b32  	%r35169, %r35168, 15;
	add.s32 	%r35170, %r35169, 2;
	shf.r.wrap.b32 	%r35171, %r35167, %r35167, %r35170;
	add.s32 	%r56631, %r35171, %r56629;
	bra.uni 	$L__BB0_4523;
$L__BB0_4519:
	setp.eq.s16 	%p1938, %rs1291, 2;
	@%p1938 bra 	$L__BB0_4521;
	and.b32  	%r35159, %r5510, 15;
	add.s32 	%r35160, %r35159, 2;
	shf.r.wrap.b32 	%r35161, %r5509, %r5509, %r35160;
	xor.b32  	%r56631, %r35161, %r56629;
	bra.uni 	$L__BB0_4523;
$L__BB0_4521:
	not.b32 	%r35162, %r5509;
	shr.u32 	%r35163, %r5510, 8;
	and.b32  	%r35164, %r35163, 15;
	add.s32 	%r35165, %r35164, 2;
	shf.r.wrap.b32 	%r35166, %r35162, %r35162, %r35165;
	and.b32  	%r56631, %r35166, %r56629;
	bra.uni 	$L__BB0_4523;
$L__BB0_4522:
	add.s32 	%r35172, %r5511, 2;
	shf.r.wrap.b32 	%r35173, %r5509, %r5509, %r35172;
	xor.b32  	%r56631, %r35173, %r56629;
$L__BB0_4523:
	add.s32 	%r35174, %r5518, %r56631;
	xor.b32  	%r5524, %r5509, %r35174;
	ld.const.u32 	%r5525, [hefty_gpu_constantTable+136];
	shr.u32 	%r35175, %r5524, 4;
	xor.b32  	%r5526, %r35175, %r5524;
	shr.u32 	%r35176, %r5526, 24;
	and.b32  	%r5527, %r35176, 15;
	shf.r.wrap.b32 	%r35177, %r5524, %r5524, %r5527;
	xor.b32  	%r5528, %r35177, %r5512;
	shr.u32 	%r35178, %r5528, 16;
	xor.b32  	%r35179, %r35178, %r5528;
	shr.u32 	%r35180, %r35179, 12;
	shr.u32 	%r35181, %r35179, 4;
	shr.u32 	%r35182, %r35179, 8;
	xor.b32  	%r35183, %r35181, %r35180;
	xor.b32  	%r35184, %r35183, %r35182;
	xor.b32  	%r35185, %r35184, %r35179;
	shr.u32 	%r35186, %r35185, 2;
	xor.b32  	%r35187, %r35186, %r35185;
	cvt.u16.u32 	%rs1294, %r35187;
	and.b16  	%rs1293, %rs1294, 3;
	setp.gt.s16 	%p1940, %rs1293, 1;
	@%p1940 bra 	$L__BB0_4526;
	setp.eq.s16 	%p1942, %rs1293, 0;
	@%p1942 bra 	$L__BB0_4529;
	not.b32 	%r35202, %r5524;
	shr.u32 	%r35203, %r5526, 16;
	and.b32  	%r35204, %r35203, 15;
	add.s32 	%r35205, %r35204, 1;
	shr.u32 	%r35206, %r35202, %r35205;
	xor.b32  	%r35207, %r35204, 31;
	shl.b32 	%r35208, %r35202, %r35207;
	or.b32  	%r35209, %r35206, %r35208;
	add.s32 	%r56632, %r35209, %r56630;
	bra.uni 	$L__BB0_4530;
$L__BB0_4526:
	setp.eq.s16 	%p1941, %rs1293, 2;
	@%p1941 bra 	$L__BB0_4528;
	and.b32  	%r35188, %r5526, 15;
	add.s32 	%r35189, %r35188, 1;
	shr.u32 	%r35190, %r5524, %r35189;
	xor.b32  	%r35191, %r35188, 31;
	shl.b32 	%r35192, %r5524, %r35191;
	or.b32  	%r35193, %r35190, %r35192;
	xor.b32  	%r56632, %r35193, %r56630;
	bra.uni 	$L__BB0_4530;
$L__BB0_4528:
	not.b32 	%r35194, %r5524;
	shr.u32 	%r35195, %r5526, 8;
	and.b32  	%r35196, %r35195, 15;
	add.s32 	%r35197, %r35196, 1;
	shr.u32 	%r35198, %r35194, %r35197;
	xor.b32  	%r35199, %r35196, 31;
	shl.b32 	%r35200, %r35194, %r35199;
	or.b32  	%r35201, %r35198, %r35200;
	and.b32  	%r56632, %r35201, %r56630;
	bra.uni 	$L__BB0_4530;
$L__BB0_4529:
	add.s32 	%r35210, %r5527, 1;
	shr.u32 	%r35211, %r5524, %r35210;
	xor.b32  	%r35212, %r5527, 31;
	shl.b32 	%r35213, %r5524, %r35212;
	or.b32  	%r35214, %r35211, %r35213;
	xor.b32  	%r56632, %r35214, %r56630;
$L__BB0_4530:
	xor.b32  	%r5534, %r56632, %r5528;
	shr.u32 	%r35215, %r5534, 16;
	xor.b32  	%r35216, %r35215, %r5534;
	shr.u32 	%r35217, %r35216, 12;
	shr.u32 	%r35218, %r35216, 4;
	shr.u32 	%r35219, %r35216, 8;
	xor.b32  	%r35220, %r35218, %r35217;
	xor.b32  	%r35221, %r35220, %r35219;
	xor.b32  	%r35222, %r35221, %r35216;
	shr.u32 	%r35223, %r35222, 2;
	xor.b32  	%r35224, %r35223, %r35222;
	cvt.u16.u32 	%rs1296, %r35224;
	and.b16  	%rs1295, %rs1296, 3;
	setp.gt.s16 	%p1943, %rs1295, 1;
	@%p1943 bra 	$L__BB0_4533;
	setp.eq.s16 	%p1945, %rs1295, 0;
	@%p1945 bra 	$L__BB0_4536;
	not.b32 	%r35233, %r5524;
	shr.u32 	%r35234, %r5526, 16;
	and.b32  	%r35235, %r35234, 15;
	add.s32 	%r35236, %r35235, 2;
	shf.r.wrap.b32 	%r35237, %r35233, %r35233, %r35236;
	add.s32 	%r56633, %r35237, %r56631;
	bra.uni 	$L__BB0_4537;
$L__BB0_4533:
	setp.eq.s16 	%p1944, %rs1295, 2;
	@%p1944 bra 	$L__BB0_4535;
	and.b32  	%r35225, %r5526, 15;
	add.s32 	%r35226, %r35225, 2;
	shf.r.wrap.b32 	%r35227, %r5524, %r5524, %r35226;
	xor.b32  	%r56633, %r35227, %r56631;
	bra.uni 	$L__BB0_4537;
$L__BB0_4535:
	not.b32 	%r35228, %r5524;
	shr.u32 	%r35229, %r5526, 8;
	and.b32  	%r35230, %r35229, 15;
	add.s32 	%r35231, %r35230, 2;
	shf.r.wrap.b32 	%r35232, %r35228, %r35228, %r35231;
	and.b32  	%r56633, %r35232, %r56631;
	bra.uni 	$L__BB0_4537;
$L__BB0_4536:
	add.s32 	%r35238, %r5527, 2;
	shf.r.wrap.b32 	%r35239, %r5524, %r5524, %r35238;
	xor.b32  	%r56633, %r35239, %r56631;
$L__BB0_4537:
	add.s32 	%r35240, %r5534, %r56633;
	xor.b32  	%r5540, %r5524, %r35240;
	shr.u32 	%r35241, %r5524, 8;
	and.b32  	%r35242, %r35241, 31;
	mov.b32 	%r35243, 1;
	shl.b32 	%r35244, %r35243, %r35242;
	not.b32 	%r35245, %r35244;
	and.b32  	%r35246, %r5186, %r35245;
	or.b32  	%r35247, %r35244, %r5186;
	xor.b32  	%r35248, %r35244, %r5186;
	st.local.v4.u32 	[%rd8], {%r5186, %r35246, %r35247, %r35248};
	shl.b32 	%r35249, %r5524, 2;
	cvt.u64.u32 	%rd850, %r35249;
	and.b64  	%rd851, %rd850, 12;
	add.s64 	%rd852, %rd8, %rd851;
	ld.local.u32 	%r5541, [%rd852];
	shr.u32 	%r35250, %r5540, 4;
	xor.b32  	%r5542, %r35250, %r5540;
	shr.u32 	%r35251, %r5542, 24;
	and.b32  	%r5543, %r35251, 15;
	shf.r.wrap.b32 	%r35252, %r5540, %r5540, %r5543;
	xor.b32  	%r5544, %r35252, %r5528;
	shr.u32 	%r35253, %r5544, 16;
	xor.b32  	%r35254, %r35253, %r5544;
	shr.u32 	%r35255, %r35254, 12;
	shr.u32 	%r35256, %r35254, 4;
	shr.u32 	%r35257, %r35254, 8;
	xor.b32  	%r35258, %r35256, %r35255;
	xor.b32  	%r35259, %r35258, %r35257;
	xor.b32  	%r35260, %r35259, %r35254;
	shr.u32 	%r35261, %r35260, 2;
	xor.b32  	%r35262, %r35261, %r35260;
	cvt.u16.u32 	%rs1298, %r35262;
	and.b16  	%rs1297, %rs1298, 3;
	setp.gt.s16 	%p1946, %rs1297, 1;
	@%p1946 bra 	$L__BB0_4540;
	setp.eq.s16 	%p1948, %rs1297, 0;
	@%p1948 bra 	$L__BB0_4543;
	not.b32 	%r35277, %r5540;
	shr.u32 	%r35278, %r5542, 16;
	and.b32  	%r35279, %r35278, 15;
	add.s32 	%r35280, %r35279, 1;
	shr.u32 	%r35281, %r35277, %r35280;
	xor.b32  	%r35282, %r35279, 31;
	shl.b32 	%r35283, %r35277, %r35282;
	or.b32  	%r35284, %r35281, %r35283;
	add.s32 	%r56634, %r35284, %r56632;
	bra.uni 	$L__BB0_4544;
$L__BB0_4540:
	setp.eq.s16 	%p1947, %rs1297, 2;
	@%p1947 bra 	$L__BB0_4542;
	and.b32  	%r35263, %r5542, 15;
	add.s32 	%r35264, %r35263, 1;
	shr.u32 	%r35265, %r5540, %r35264;
	xor.b32  	%r35266, %r35263, 31;
	shl.b32 	%r35267, %r5540, %r35266;
	or.b32  	%r35268, %r35265, %r35267;
	xor.b32  	%r56634, %r35268, %r56632;
	bra.uni 	$L__BB0_4544;
$L__BB0_4542:
	not.b32 	%r35269, %r5540;
	shr.u32 	%r35270, %r5542, 8;
	and.b32  	%r35271, %r35270, 15;
	add.s32 	%r35272, %r35271, 1;
	shr.u32 	%r35273, %r35269, %r35272;
	xor.b32  	%r35274, %r35271, 31;
	shl.b32 	%r35275, %r35269, %r35274;
	or.b32  	%r35276, %r35273, %r35275;
	and.b32  	%r56634, %r35276, %r56632;
	bra.uni 	$L__BB0_4544;
$L__BB0_4543:
	add.s32 	%r35285, %r5543, 1;
	shr.u32 	%r35286, %r5540, %r35285;
	xor.b32  	%r35287, %r5543, 31;
	shl.b32 	%r35288, %r5540, %r35287;
	or.b32  	%r35289, %r35286, %r35288;
	xor.b32  	%r56634, %r35289, %r56632;
$L__BB0_4544:
	xor.b32  	%r5550, %r56634, %r5544;
	shr.u32 	%r35290, %r5550, 16;
	xor.b32  	%r35291, %r35290, %r5550;
	shr.u32 	%r35292, %r35291, 12;
	shr.u32 	%r35293, %r35291, 4;
	shr.u32 	%r35294, %r35291, 8;
	xor.b32  	%r35295, %r35293, %r35292;
	xor.b32  	%r35296, %r35295, %r35294;
	xor.b32  	%r35297, %r35296, %r35291;
	shr.u32 	%r35298, %r35297, 2;
	xor.b32  	%r35299, %r35298, %r35297;
	cvt.u16.u32 	%rs1300, %r35299;
	and.b16  	%rs1299, %rs1300, 3;
	setp.gt.s16 	%p1949, %rs1299, 1;
	@%p1949 bra 	$L__BB0_4547;
	setp.eq.s16 	%p1951, %rs1299, 0;
	@%p1951 bra 	$L__BB0_4550;
	not.b32 	%r35308, %r5540;
	shr.u32 	%r35309, %r5542, 16;
	and.b32  	%r35310, %r35309, 15;
	add.s32 	%r35311, %r35310, 2;
	shf.r.wrap.b32 	%r35312, %r35308, %r35308, %r35311;
	add.s32 	%r56635, %r35312, %r56633;
	bra.uni 	$L__BB0_4551;
$L__BB0_4547:
	setp.eq.s16 	%p1950, %rs1299, 2;
	@%p1950 bra 	$L__BB0_4549;
	and.b32  	%r35300, %r5542, 15;
	add.s32 	%r35301, %r35300, 2;
	shf.r.wrap.b32 	%r35302, %r5540, %r5540, %r35301;
	xor.b32  	%r56635, %r35302, %r56633;
	bra.uni 	$L__BB0_4551;
$L__BB0_4549:
	not.b32 	%r35303, %r5540;
	shr.u32 	%r35304, %r5542, 8;
	and.b32  	%r35305, %r35304, 15;
	add.s32 	%r35306, %r35305, 2;
	shf.r.wrap.b32 	%r35307, %r35303, %r35303, %r35306;
	and.b32  	%r56635, %r35307, %r56633;
	bra.uni 	$L__BB0_4551;
$L__BB0_4550:
	add.s32 	%r35313, %r5543, 2;
	shf.r.wrap.b32 	%r35314, %r5540, %r5540, %r35313;
	xor.b32  	%r56635, %r35314, %r56633;
$L__BB0_4551:
	add.s32 	%r35315, %r5550, %r56635;
	xor.b32  	%r5556, %r5540, %r35315;
	shr.u32 	%r35316, %r5540, 8;
	and.b32  	%r35317, %r35316, 31;
	mov.b32 	%r35318, 1;
	shl.b32 	%r35319, %r35318, %r35317;
	not.b32 	%r35320, %r35319;
	and.b32  	%r35321, %r5355, %r35320;
	or.b32  	%r35322, %r35319, %r5355;
	xor.b32  	%r35323, %r35319, %r5355;
	st.local.v4.u32 	[%rd7], {%r5355, %r35321, %r35322, %r35323};
	shl.b32 	%r35324, %r5540, 2;
	cvt.u64.u32 	%rd853, %r35324;
	and.b64  	%rd854, %rd853, 12;
	add.s64 	%rd855, %rd7, %rd854;
	ld.local.u32 	%r35325, [%rd855];
	xor.b32  	%r35326, %r35325, %r5541;
	and.b32  	%r35327, %r5508, %r35326;
	xor.b32  	%r5557, %r35327, %r5541;
	shr.u32 	%r35328, %r5556, 4;
	xor.b32  	%r5558, %r35328, %r5556;
	shr.u32 	%r35329, %r5558, 24;
	and.b32  	%r5559, %r35329, 15;
	shf.r.wrap.b32 	%r35330, %r5556, %r5556, %r5559;
	xor.b32  	%r5560, %r35330, %r5544;
	shr.u32 	%r35331, %r5560, 16;
	xor.b32  	%r35332, %r35331, %r5560;
	shr.u32 	%r35333, %r35332, 12;
	shr.u32 	%r35334, %r35332, 4;
	shr.u32 	%r35335, %r35332, 8;
	xor.b32  	%r35336, %r35334, %r35333;
	xor.b32  	%r35337, %r35336, %r35335;
	xor.b32  	%r35338, %r35337, %r35332;
	shr.u32 	%r35339, %r35338, 2;
	xor.b32  	%r35340, %r35339, %r35338;
	cvt.u16.u32 	%rs1302, %r35340;
	and.b16  	%rs1301, %rs1302, 3;
	setp.gt.s16 	%p1952, %rs1301, 1;
	@%p1952 bra 	$L__BB0_4554;
	setp.eq.s16 	%p1954, %rs1301, 0;
	@%p1954 bra 	$L__BB0_4557;
	not.b32 	%r35355, %r5556;
	shr.u32 	%r35356, %r5558, 16;
	and.b32  	%r35357, %r35356, 15;
	add.s32 	%r35358, %r35357, 1;
	shr.u32 	%r35359, %r35355, %r35358;
	xor.b32  	%r35360, %r35357, 31;
	shl.b32 	%r35361, %r35355, %r35360;
	or.b32  	%r35362, %r35359, %r35361;
	add.s32 	%r56636, %r35362, %r56634;
	bra.uni 	$L__BB0_4558;
$L__BB0_4554:
	setp.eq.s16 	%p1953, %rs1301, 2;
	@%p1953 bra 	$L__BB0_4556;
	and.b32  	%r35341, %r5558, 15;
	add.s32 	%r35342, %r35341, 1;
	shr.u32 	%r35343, %r5556, %r35342;
	xor.b32  	%r35344, %r35341, 31;
	shl.b32 	%r35345, %r5556, %r35344;
	or.b32  	%r35346, %r35343, %r35345;
	xor.b32  	%r56636, %r35346, %r56634;
	bra.uni 	$L__BB0_4558;
$L__BB0_4556:
	not.b32 	%r35347, %r5556;
	shr.u32 	%r35348, %r5558, 8;
	and.b32  	%r35349, %r35348, 15;
	add.s32 	%r35350, %r35349, 1;
	shr.u32 	%r35351, %r35347, %r35350;
	xor.b32  	%r35352, %r35349, 31;
	shl.b32 	%r35353, %r35347, %r35352;
	or.b32  	%r35354, %r35351, %r35353;
	and.b32  	%r56636, %r35354, %r56634;
	bra.uni 	$L__BB0_4558;
$L__BB0_4557:
	add.s32 	%r35363, %r5559, 1;
	shr.u32 	%r35364, %r5556, %r35363;
	xor.b32  	%r35365, %r5559, 31;
	shl.b32 	%r35366, %r5556, %r35365;
	or.b32  	%r35367, %r35364, %r35366;
	xor.b32  	%r56636, %r35367, %r56634;
$L__BB0_4558:
	xor.b32  	%r5566, %r56636, %r5560;
	shr.u32 	%r35368, %r5566, 16;
	xor.b32  	%r35369, %r35368, %r5566;
	shr.u32 	%r35370, %r35369, 12;
	shr.u32 	%r35371, %r35369, 4;
	shr.u32 	%r35372, %r35369, 8;
	xor.b32  	%r35373, %r35371, %r35370;
	xor.b32  	%r35374, %r35373, %r35372;
	xor.b32  	%r35375, %r35374, %r35369;
	shr.u32 	%r35376, %r35375, 2;
	xor.b32  	%r35377, %r35376, %r35375;
	cvt.u16.u32 	%rs1304, %r35377;
	and.b16  	%rs1303, %rs1304, 3;
	setp.gt.s16 	%p1955, %rs1303, 1;
	@%p1955 bra 	$L__BB0_4561;
	setp.eq.s16 	%p1957, %rs1303, 0;
	@%p1957 bra 	$L__BB0_4564;
	not.b32 	%r35386, %r5556;
	shr.u32 	%r35387, %r5558, 16;
	and.b32  	%r35388, %r35387, 15;
	add.s32 	%r35389, %r35388, 2;
	shf.r.wrap.b32 	%r35390, %r35386, %r35386, %r35389;
	add.s32 	%r56637, %r35390, %r56635;
	bra.uni 	$L__BB0_4565;
$L__BB0_4561:
	setp.eq.s16 	%p1956, %rs1303, 2;
	@%p1956 bra 	$L__BB0_4563;
	and.b32  	%r35378, %r5558, 15;
	add.s32 	%r35379, %r35378, 2;
	shf.r.wrap.b32 	%r35380, %r5556, %r5556, %r35379;
	xor.b32  	%r56637, %r35380, %r56635;
	bra.uni 	$L__BB0_4565;
$L__BB0_4563:
	not.b32 	%r35381, %r5556;
	shr.u32 	%r35382, %r5558, 8;
	and.b32  	%r35383, %r35382, 15;
	add.s32 	%r35384, %r35383, 2;
	shf.r.wrap.b32 	%r35385, %r35381, %r35381, %r35384;
	and.b32  	%r56637, %r35385, %r56635;
	bra.uni 	$L__BB0_4565;
$L__BB0_4564:
	add.s32 	%r35391, %r5559, 2;
	shf.r.wrap.b32 	%r35392, %r5556, %r5556, %r35391;
	xor.b32  	%r56637, %r35392, %r56635;
$L__BB0_4565:
	add.s32 	%r35393, %r5566, %r56637;
	xor.b32  	%r5572, %r5556, %r35393;
	shr.u32 	%r35394, %r5556, 8;
	and.b32  	%r35395, %r35394, 31;
	mov.b32 	%r35396, 1;
	shl.b32 	%r35397, %r35396, %r35395;
	not.b32 	%r35398, %r35397;
	and.b32  	%r35399, %r5508, %r35398;
	or.b32  	%r35400, %r35397, %r5508;
	xor.b32  	%r35401, %r35397, %r5508;
	st.local.v4.u32 	[%rd6], {%r5508, %r35399, %r35400, %r35401};
	shl.b32 	%r35402, %r5556, 2;
	cvt.u64.u32 	%rd856, %r35402;
	and.b64  	%rd857, %rd856, 12;
	add.s64 	%rd858, %rd6, %rd857;
	ld.local.u32 	%r35403, [%rd858];
	shf.l.wrap.b32 	%r35404, %r35403, %r35403, 26;
	shf.l.wrap.b32 	%r35405, %r35403, %r35403, 21;
	xor.b32  	%r35406, %r35404, %r35405;
	shf.l.wrap.b32 	%r35407, %r35403, %r35403, 7;
	xor.b32  	%r35408, %r35406, %r35407;
	add.s32 	%r35409, %r5525, %r5189;
	add.s32 	%r35410, %r35409, %r5033;
	add.s32 	%r35411, %r35410, %r5557;
	add.s32 	%r5577, %r35411, %r35408;
	shr.u32 	%r35412, %r5572, 4;
	xor.b32  	%r5578, %r35412, %r5572;
	shr.u32 	%r35413, %r5578, 24;
	and.b32  	%r5579, %r35413, 15;
	shf.r.wrap.b32 	%r35414, %r5572, %r5572, %r5579;
	xor.b32  	%r5580, %r35414, %r5560;
	shr.u32 	%r35415, %r5580, 16;
	xor.b32  	%r35416, %r35415, %r5580;
	shr.u32 	%r35417, %r35416, 12;
	shr.u32 	%r35418, %r35416, 4;
	shr.u32 	%r35419, %r35416, 8;
	xor.b32  	%r35420, %r35418, %r35417;
	xor.b32  	%r35421, %r35420, %r35419;
	xor.b32  	%r35422, %r35421, %r35416;
	shr.u32 	%r35423, %r35422, 2;
	xor.b32  	%r35424, %r35423, %r35422;
	cvt.u16.u32 	%rs1306, %r35424;
	and.b16  	%rs1305, %rs1306, 3;
	setp.gt.s16 	%p1958, %rs1305, 1;
	@%p1958 bra 	$L__BB0_4568;
	setp.eq.s16 	%p1960, %rs1305, 0;
	@%p1960 bra 	$L__BB0_4571;
	not.b32 	%r35439, %r5572;
	shr.u32 	%r35440, %r5578, 16;
	and.b32  	%r35441, %r35440, 15;
	add.s32 	%r35442, %r35441, 1;
	shr.u32 	%r35443, %r35439, %r35442;
	xor.b32  	%r35444, %r35441, 31;
	shl.b32 	%r35445, %r35439, %r35444;
	or.b32  	%r35446, %r35443, %r35445;
	add.s32 	%r56638, %r35446, %r56636;
	bra.uni 	$L__BB0_4572;
$L__BB0_4568:
	setp.eq.s16 	%p1959, %rs1305, 2;
	@%p1959 bra 	$L__BB0_4570;
	and.b32  	%r35425, %r5578, 15;
	add.s32 	%r35426, %r35425, 1;
	shr.u32 	%r35427, %r5572, %r35426;
	xor.b32  	%r35428, %r35425, 31;
	shl.b32 	%r35429, %r5572, %r35428;
	or.b32  	%r35430, %r35427, %r35429;
	xor.b32  	%r56638, %r35430, %r56636;
	bra.uni 	$L__BB0_4572;
$L__BB0_4570:
	not.b32 	%r35431, %r5572;
	shr.u32 	%r35432, %r5578, 8;
	and.b32  	%r35433, %r35432, 15;
	add.s32 	%r35434, %r35433, 1;
	shr.u32 	%r35435, %r35431, %r35434;
	xor.b32  	%r35436, %r35433, 31;
	shl.b32 	%r35437, %r35431, %r35436;
	or.b32  	%r35438, %r35435, %r35437;
	and.b32  	%r56638, %r35438, %r56636;
	bra.uni 	$L__BB0_4572;
$L__BB0_4571:
	add.s32 	%r35447, %r5579, 1;
	shr.u32 	%r35448, %r5572, %r35447;
	xor.b32  	%r35449, %r5579, 31;
	shl.b32 	%r35450, %r5572, %r35449;
	or.b32  	%r35451, %r35448, %r35450;
	xor.b32  	%r56638, %r35451, %r56636;
$L__BB0_4572:
	xor.b32  	%r5586, %r56638, %r5580;
	shr.u32 	%r35452, %r5586, 16;
	xor.b32  	%r35453, %r35452, %r5586;
	shr.u32 	%r35454, %r35453, 12;
	shr.u32 	%r35455, %r35453, 4;
	shr.u32 	%r35456, %r35453, 8;
	xor.b32  	%r35457, %r35455, %r35454;
	xor.b32  	%r35458, %r35457, %r35456;
	xor.b32  	%r35459, %r35458, %r35453;
	shr.u32 	%r35460, %r35459, 2;
	xor.b32  	%r35461, %r35460, %r35459;
	cvt.u16.u32 	%rs1308, %r35461;
	and.b16  	%rs1307, %rs1308, 3;
	setp.gt.s16 	%p1961, %rs1307, 1;
	@%p1961 bra 	$L__BB0_4575;
	setp.eq.s16 	%p1963, %rs1307, 0;
	@%p1963 bra 	$L__BB0_4578;
	not.b32 	%r35470, %r5572;
	shr.u32 	%r35471, %r5578, 16;
	and.b32  	%r35472, %r35471, 15;
	add.s32 	%r35473, %r35472, 2;
	shf.r.wrap.b32 	%r35474, %r35470, %r35470, %r35473;
	add.s32 	%r56639, %r35474, %r56637;
	bra.uni 	$L__BB0_4579;
$L__BB0_4575:
	setp.eq.s16 	%p1962, %rs1307, 2;
	@%p1962 bra 	$L__BB0_4577;
	and.b32  	%r35462, %r5578, 15;
	add.s32 	%r35463, %r35462, 2;
	shf.r.wrap.b32 	%r35464, %r5572, %r5572, %r35463;
	xor.b32  	%r56639, %r35464, %r56637;
	bra.uni 	$L__BB0_4579;
$L__BB0_4577:
	not.b32 	%r35465, %r5572;
	shr.u32 	%r35466, %r5578, 8;
	and.b32  	%r35467, %r35466, 15;
	add.s32 	%r35468, %r35467, 2;
	shf.r.wrap.b32 	%r35469, %r35465, %r35465, %r35468;
	and.b32  	%r56639, %r35469, %r56637;
	bra.uni 	$L__BB0_4579;
$L__BB0_4578:
	add.s32 	%r35475, %r5579, 2;
	shf.r.wrap.b32 	%r35476, %r5572, %r5572, %r35475;
	xor.b32  	%r56639, %r35476, %r56637;
$L__BB0_4579:
	add.s32 	%r35477, %r5586, %r56639;
	xor.b32  	%r5592, %r5572, %r35477;
	shr.u32 	%r35478, %r5572, 8;
	and.b32  	%r35479, %r35478, 31;
	mov.b32 	%r35480, 1;
	shl.b32 	%r35481, %r35480, %r35479;
	not.b32 	%r35482, %r35481;
	and.b32  	%r35483, %r5185, %r35482;
	or.b32  	%r35484, %r35481, %r5185;
	xor.b32  	%r35485, %r35481, %r5185;
	st.local.v4.u32 	[%rd5], {%r5185, %r35483, %r35484, %r35485};
	shl.b32 	%r35486, %r5572, 2;
	cvt.u64.u32 	%rd859, %r35486;
	and.b64  	%rd860, %rd859, 12;
	add.s64 	%rd861, %rd5, %rd860;
	ld.local.u32 	%r5593, [%rd861];
	shr.u32 	%r35487, %r5592, 4;
	xor.b32  	%r5594, %r35487, %r5592;
	shr.u32 	%r35488, %r5594, 24;
	and.b32  	%r5595, %r35488, 15;
	shf.r.wrap.b32 	%r35489, %r5592, %r5592, %r5595;
	xor.b32  	%r5596, %r35489, %r5580;
	shr.u32 	%r35490, %r5596, 16;
	xor.b32  	%r35491, %r35490, %r5596;
	shr.u32 	%r35492, %r35491, 12;
	shr.u32 	%r35493, %r35491, 4;
	shr.u32 	%r35494, %r35491, 8;
	xor.b32  	%r35495, %r35493, %r35492;
	xor.b32  	%r35496, %r35495, %r35494;
	xor.b32  	%r35497, %r35496, %r35491;
	shr.u32 	%r35498, %r35497, 2;
	xor.b32  	%r35499, %r35498, %r35497;
	cvt.u16.u32 	%rs1310, %r35499;
	and.b16  	%rs1309, %rs1310, 3;
	setp.gt.s16 	%p1964, %rs1309, 1;
	@%p1964 bra 	$L__BB0_4582;
	setp.eq.s16 	%p1966, %rs1309, 0;
	@%p1966 bra 	$L__BB0_4585;
	not.b32 	%r35514, %r5592;
	shr.u32 	%r35515, %r5594, 16;
	and.b32  	%r35516, %r35515, 15;
	add.s32 	%r35517, %r35516, 1;
	shr.u32 	%r35518, %r35514, %r35517;
	xor.b32  	%r35519, %r35516, 31;
	shl.b32 	%r35520, %r35514, %r35519;
	or.b32  	%r35521, %r35518, %r35520;
	add.s32 	%r56640, %r35521, %r56638;
	bra.uni 	$L__BB0_4586;
$L__BB0_4582:
	setp.eq.s16 	%p1965, %rs1309, 2;
	@%p1965 bra 	$L__BB0_4584;
	and.b32  	%r35500, %r5594, 15;
	add.s32 	%r35501, %r35500, 1;
	shr.u32 	%r35502, %r5592, %r35501;
	xor.b32  	%r35503, %r35500, 31;
	shl.b32 	%r35504, %r5592, %r35503;
	or.b32  	%r35505, %r35502, %r35504;
	xor.b32  	%r56640, %r35505, %r56638;
	bra.uni 	$L__BB0_4586;
$L__BB0_4584:
	not.b32 	%r35506, %r5592;
	shr.u32 	%r35507, %r5594, 8;
	and.b32  	%r35508, %r35507, 15;
	add.s32 	%r35509, %r35508, 1;
	shr.u32 	%r35510, %r35506, %r35509;
	xor.b32  	%r35511, %r35508, 31;
	shl.b32 	%r35512, %r35506, %r35511;
	or.b32  	%r35513, %r35510, %r35512;
	and.b32  	%r56640, %r35513, %r56638;
	bra.uni 	$L__BB0_4586;
$L__BB0_4585:
	add.s32 	%r35522, %r5595, 1;
	shr.u32 	%r35523, %r5592, %r35522;
	xor.b32  	%r35524, %r5595, 31;
	shl.b32 	%r35525, %r5592, %r35524;
	or.b32  	%r35526, %r35523, %r35525;
	xor.b32  	%r56640, %r35526, %r56638;
$L__BB0_4586:
	xor.b32  	%r5602, %r56640, %r5596;
	shr.u32 	%r35527, %r5602, 16;
	xor.b32  	%r35528, %r35527, %r5602;
	shr.u32 	%r35529, %r35528, 12;
	shr.u32 	%r35530, %r35528, 4;
	shr.u32 	%r35531, %r35528, 8;
	xor.b32  	%r35532, %r35530, %r35529;
	xor.b32  	%r35533, %r35532, %r35531;
	xor.b32  	%r35534, %r35533, %r35528;
	shr.u32 	%r35535, %r35534, 2;
	xor.b32  	%r35536, %r35535, %r35534;
	cvt.u16.u32 	%rs1312, %r35536;
	and.b16  	%rs1311, %rs1312, 3;
	setp.gt.s16 	%p1967, %rs1311, 1;
	@%p1967 bra 	$L__BB0_4589;
	setp.eq.s16 	%p1969, %rs1311, 0;
	@%p1969 bra 	$L__BB0_4592;
	not.b32 	%r35545, %r5592;
	shr.u32 	%r35546, %r5594, 16;
	and.b32  	%r35547, %r35546, 15;
	add.s32 	%r35548, %r35547, 2;
	shf.r.wrap.b32 	%r35549, %r35545, %r35545, %r35548;
	add.s32 	%r56641, %r35549, %r56639;
	bra.uni 	$L__BB0_4593;
$L__BB0_4589:
	setp.eq.s16 	%p1968, %rs1311, 2;
	@%p1968 bra 	$L__BB0_4591;
	and.b32  	%r35537, %r5594, 15;
	add.s32 	%r35538, %r35537, 2;
	shf.r.wrap.b32 	%r35539, %r5592, %r5592, %r35538;
	xor.b32  	%r56641, %r35539, %r56639;
	bra.uni 	$L__BB0_4593;
$L__BB0_4591:
	not.b32 	%r35540, %r5592;
	shr.u32 	%r35541, %r5594, 8;
	and.b32  	%r35542, %r35541, 15;
	add.s32 	%r35543, %r35542, 2;
	shf.r.wrap.b32 	%r35544, %r35540, %r35540, %r35543;
	and.b32  	%r56641, %r35544, %r56639;
	bra.uni 	$L__BB0_4593;
$L__BB0_4592:
	add.s32 	%r35550, %r5595, 2;
	shf.r.wrap.b32 	%r35551, %r5592, %r5592, %r35550;
	xor.b32  	%r56641, %r35551, %r56639;
$L__BB0_4593:
	add.s32 	%r35552, %r5602, %r56641;
	xor.b32  	%r5608, %r5592, %r35552;
	shr.u32 	%r35553, %r5592, 8;
	and.b32  	%r35554, %r35553, 31;
	mov.b32 	%r35555, 1;
	shl.b32 	%r35556, %r35555, %r35554;
	not.b32 	%r35557, %r35556;
	and.b32  	%r35558, %r5354, %r35557;
	or.b32  	%r35559, %r35556, %r5354;
	xor.b32  	%r35560, %r35556, %r5354;
	st.local.v4.u32 	[%rd4], {%r5354, %r35558, %r35559, %r35560};
	shl.b32 	%r35561, %r5592, 2;
	cvt.u64.u32 	%rd862, %r35561;
	and.b64  	%rd863, %rd862, 12;
	add.s64 	%rd864, %rd4, %rd863;
	ld.local.u32 	%r5609, [%rd864];
	shr.u32 	%r35562, %r5608, 4;
	xor.b32  	%r5610, %r35562, %r5608;
	shr.u32 	%r35563, %r5610, 24;
	and.b32  	%r5611, %r35563, 15;
	shf.r.wrap.b32 	%r35564, %r5608, %r5608, %r5611;
	xor.b32  	%r5612, %r35564, %r5596;
	shr.u32 	%r35565, %r5612, 16;
	xor.b32  	%r35566, %r35565, %r5612;
	shr.u32 	%r35567, %r35566, 12;
	shr.u32 	%r35568, %r35566, 4;
	shr.u32 	%r35569, %r35566, 8;
	xor.b32  	%r35570, %r35568, %r35567;
	xor.b32  	%r35571, %r35570, %r35569;
	xor.b32  	%r35572, %r35571, %r35566;
	shr.u32 	%r35573, %r35572, 2;
	xor.b32  	%r35574, %r35573, %r35572;
	cvt.u16.u32 	%rs1314, %r35574;
	and.b16  	%rs1313, %rs1314, 3;
	setp.gt.s16 	%p1970, %rs1313, 1;
	@%p1970 bra 	$L__BB0_4596;
	setp.eq.s16 	%p1972, %rs1313, 0;
	@%p1972 bra 	$L__BB0_4599;
	not.b32 	%r35589, %r5608;
	shr.u32 	%r35590, %r5610, 16;
	and.b32  	%r35591, %r35590, 15;
	add.s32 	%r35592, %r35591, 1;
	shr.u32 	%r35593, %r35589, %r35592;
	xor.b32  	%r35594, %r35591, 31;
	shl.b32 	%r35595, %r35589, %r35594;
	or.b32  	%r35596, %r35593, %r35595;
	add.s32 	%r56642, %r35596, %r56640;
	bra.uni 	$L__BB0_4600;
$L__BB0_4596:
	setp.eq.s16 	%p1971, %rs1313, 2;
	@%p1971 bra 	$L__BB0_4598;
	and.b32  	%r35575, %r5610, 15;
	add.s32 	%r35576, %r35575, 1;
	shr.u32 	%r35577, %r5608, %r35576;
	xor.b32  	%r35578, %r35575, 31;
	shl.b32 	%r35579, %r5608, %r35578;
	or.b32  	%r35580, %r35577, %r35579;
	xor.b32  	%r56642, %r35580, %r56640;
	bra.uni 	$L__BB0_4600;
$L__BB0_4598:
	not.b32 	%r35581, %r5608;
	shr.u32 	%r35582, %r5610, 8;
	and.b32  	%r35583, %r35582, 15;
	add.s32 	%r35584, %r35583, 1;
	shr.u32 	%r35585, %r35581, %r35584;
	xor.b32  	%r35586, %r35583, 31;
	shl.b32 	%r35587, %r35581, %r35586;
	or.b32  	%r35588, %r35585, %r35587;
	and.b32  	%r56642, %r35588, %r56640;
	bra.uni 	$L__BB0_4600;
$L__BB0_4599:
	add.s32 	%r35597, %r5611, 1;
	shr.u32 	%r35598, %r5608, %r35597;
	xor.b32  	%r35599, %r5611, 31;
	shl.b32 	%r35600, %r5608, %r35599;
	or.b32  	%r35601, %r35598, %r35600;
	xor.b32  	%r56642, %r35601, %r56640;
$L__BB0_4600:
	xor.b32  	%r5618, %r56642, %r5612;
	shr.u32 	%r35602, %r5618, 16;
	xor.b32  	%r35603, %r35602, %r5618;
	shr.u32 	%r35604, %r35603, 12;
	shr.u32 	%r35605, %r35603, 4;
	shr.u32 	%r35606, %r35603, 8;
	xor.b32  	%r35607, %r35605, %r35604;
	xor.b32  	%r35608, %r35607, %r35606;
	xor.b32  	%r35609, %r35608, %r35603;
	shr.u32 	%r35610, %r35609, 2;
	xor.b32  	%r35611, %r35610, %r35609;
	cvt.u16.u32 	%rs1316, %r35611;
	and.b16  	%rs1315, %rs1316, 3;
	setp.gt.s16 	%p1973, %rs1315, 1;
	@%p1973 bra 	$L__BB0_4603;
	setp.eq.s16 	%p1975, %rs1315, 0;
	@%p1975 bra 	$L__BB0_4606;
	not.b32 	%r35620, %r5608;
	shr.u32 	%r35621, %r5610, 16;
	and.b32  	%r35622, %r35621, 15;
	add.s32 	%r35623, %r35622, 2;
	shf.r.wrap.b32 	%r35624, %r35620, %r35620, %r35623;
	add.s32 	%r56643, %r35624, %r56641;
	bra.uni 	$L__BB0_4607;
$L__BB0_4603:
	setp.eq.s16 	%p1974, %rs1315, 2;
	@%p1974 bra 	$L__BB0_4605;
	and.b32  	%r35612, %r5610, 15;
	add.s32 	%r35613, %r35612, 2;
	shf.r.wrap.b32 	%r35614, %r5608, %r5608, %r35613;
	xor.b32  	%r56643, %r35614, %r56641;
	bra.uni 	$L__BB0_4607;
$L__BB0_4605:
	not.b32 	%r35615, %r5608;
	shr.u32 	%r35616, %r5610, 8;
	and.b32  	%r35617, %r35616, 15;
	add.s32 	%r35618, %r35617, 2;
	shf.r.wrap.b32 	%r35619, %r35615, %r35615, %r35618;
	and.b32  	%r56643, %r35619, %r56641;
	bra.uni 	$L__BB0_4607;
$L__BB0_4606:
	add.s32 	%r35625, %r5611, 2;
	shf.r.wrap.b32 	%r35626, %r5608, %r5608, %r35625;
	xor.b32  	%r56643, %r35626, %r56641;
$L__BB0_4607:
	add.s32 	%r35627, %r5618, %r56643;
	xor.b32  	%r5624, %r5608, %r35627;
	shr.u32 	%r35628, %r5608, 8;
	and.b32  	%r35629, %r35628, 31;
	mov.b32 	%r35630, 1;
	shl.b32 	%r35631, %r35630, %r35629;
	not.b32 	%r35632, %r35631;
	and.b32  	%r35633, %r5507, %r35632;
	or.b32  	%r35634, %r35631, %r5507;
	xor.b32  	%r35635, %r35631, %r5507;
	st.local.v4.u32 	[%rd3], {%r5507, %r35633, %r35634, %r35635};
	shl.b32 	%r35636, %r5608, 2;
	cvt.u64.u32 	%rd865, %r35636;
	and.b64  	%rd866, %rd865, 12;
	add.s64 	%rd867, %rd3, %rd866;
	ld.local.u32 	%r35637, [%rd867];
	or.b32  	%r35638, %r5609, %r5593;
	and.b32  	%r35639, %r35637, %r35638;
	and.b32  	%r35640, %r5609, %r5593;
	or.b32  	%r5629, %r35639, %r35640;
	shr.u32 	%r35641, %r5624, 4;
	xor.b32  	%r5630, %r35641, %r5624;
	shr.u32 	%r35642, %r5630, 24;
	and.b32  	%r5631, %r35642, 15;
	shf.r.wrap.b32 	%r35643, %r5624, %r5624, %r5631;
	xor.b32  	%r5632, %r35643, %r5612;
	shr.u32 	%r35644, %r5632, 16;
	xor.b32  	%r35645, %r35644, %r5632;
	shr.u32 	%r35646, %r35645, 12;
	shr.u32 	%r35647, %r35645, 4;
	shr.u32 	%r35648, %r35645, 8;
	xor.b32  	%r35649, %r35647, %r35646;
	xor.b32  	%r35650, %r35649, %r35648;
	xor.b32  	%r35651, %r35650, %r35645;
	shr.u32 	%r35652, %r35651, 2;
	xor.b32  	%r35653, %r35652, %r35651;
	cvt.u16.u32 	%rs1318, %r35653;
	and.b16  	%rs1317, %rs1318, 3;
	setp.gt.s16 	%p1976, %rs1317, 1;
	@%p1976 bra 	$L__BB0_4610;
	setp.eq.s16 	%p1978, %rs1317, 0;
	@%p1978 bra 	$L__BB0_4613;
	not.b32 	%r35668, %r5624;
	shr.u32 	%r35669, %r5630, 16;
	and.b32  	%r35670, %r35669, 15;
	add.s32 	%r35671, %r35670, 1;
	shr.u32 	%r35672, %r35668, %r35671;
	xor.b32  	%r35673, %r35670, 31;
	shl.b32 	%r35674, %r35668, %r35673;
	or.b32  	%r35675, %r35672, %r35674;
	add.s32 	%r56644, %r35675, %r56642;
	bra.uni 	$L__BB0_4614;
$L__BB0_4610:
	setp.eq.s16 	%p1977, %rs1317, 2;
	@%p1977 bra 	$L__BB0_4612;
	and.b32  	%r35654, %r5630, 15;
	add.s32 	%r35655, %r35654, 1;
	shr.u32 	%r35656, %r5624, %r35655;
	xor.b32  	%r35657, %r35654, 31;
	shl.b32 	%r35658, %r5624, %r35657;
	or.b32  	%r35659, %r35656, %r35658;
	xor.b32  	%r56644, %r35659, %r56642;
	bra.uni 	$L__BB0_4614;
$L__BB0_4612:
	not.b32 	%r35660, %r5624;
	shr.u32 	%r35661, %r5630, 8;
	and.b32  	%r35662, %r35661, 15;
	add.s32 	%r35663, %r35662, 1;
	shr.u32 	%r35664, %r35660, %r35663;
	xor.b32  	%r35665, %r35662, 31;
	shl.b32 	%r35666, %r35660, %r35665;
	or.b32  	%r35667, %r35664, %r35666;
	and.b32  	%r56644, %r35667, %r56642;
	bra.uni 	$L__BB0_4614;
$L__BB0_4613:
	add.s32 	%r35676, %r5631, 1;
	shr.u32 	%r35677, %r5624, %r35676;
	xor.b32  	%r35678, %r5631, 31;
	shl.b32 	%r35679, %r5624, %r35678;
	or.b32  	%r35680, %r35677, %r35679;
	xor.b32  	%r56644, %r35680, %r56642;
$L__BB0_4614:
	xor.b32  	%r5638, %r56644, %r5632;
	shr.u32 	%r35681, %r5638, 16;
	xor.b32  	%r35682, %r35681, %r5638;
	shr.u32 	%r35683, %r35682, 12;
	shr.u32 	%r35684, %r35682, 4;
	shr.u32 	%r35685, %r35682, 8;
	xor.b32  	%r35686, %r35684, %r35683;
	xor.b32  	%r35687, %r35686, %r35685;
	xor.b32  	%r35688, %r35687, %r35682;
	shr.u32 	%r35689, %r35688, 2;
	xor.b32  	%r35690, %r35689, %r35688;
	cvt.u16.u32 	%rs1320, %r35690;
	and.b16  	%rs1319, %rs1320, 3;
	setp.gt.s16 	%p1979, %rs1319, 1;
	@%p1979 bra 	$L__BB0_4617;
	setp.eq.s16 	%p1981, %rs1319, 0;
	@%p1981 bra 	$L__BB0_4620;
	not.b32 	%r35699, %r5624;
	shr.u32 	%r35700, %r5630, 16;
	and.b32  	%r35701, %r35700, 15;
	add.s32 	%r35702, %r35701, 2;
	shf.r.wrap.b32 	%r35703, %r35699, %r35699, %r35702;
	add.s32 	%r56645, %r35703, %r56643;
	bra.uni 	$L__BB0_4621;
$L__BB0_4617:
	setp.eq.s16 	%p1980, %rs1319, 2;
	@%p1980 bra 	$L__BB0_4619;
	and.b32  	%r35691, %r5630, 15;
	add.s32 	%r35692, %r35691, 2;
	shf.r.wrap.b32 	%r35693, %r5624, %r5624, %r35692;
	xor.b32  	%r56645, %r35693, %r56643;
	bra.uni 	$L__BB0_4621;
$L__BB0_4619:
	not.b32 	%r35694, %r5624;
	shr.u32 	%r35695, %r5630, 8;
	and.b32  	%r35696, %r35695, 15;
	add.s32 	%r35697, %r35696, 2;
	shf.r.wrap.b32 	%r35698, %r35694, %r35694, %r35697;
	and.b32  	%r56645, %r35698, %r56643;
	bra.uni 	$L__BB0_4621;
$L__BB0_4620:
	add.s32 	%r35704, %r5631, 2;
	shf.r.wrap.b32 	%r35705, %r5624, %r5624, %r35704;
	xor.b32  	%r56645, %r35705, %r56643;
$L__BB0_4621:
	add.s32 	%r35706, %r5638, %r56645;
	xor.b32  	%r5644, %r5624, %r35706;
	shr.u32 	%r35707, %r5624, 8;
	and.b32  	%r35708, %r35707, 31;
	mov.b32 	%r35709, 1;
	shl.b32 	%r35710, %r35709, %r35708;
	not.b32 	%r35711, %r35710;
	and.b32  	%r35712, %r5507, %r35711;
	or.b32  	%r35713, %r35710, %r5507;
	xor.b32  	%r35714, %r35710, %r5507;
	st.local.v4.u32 	[%rd2], {%r5507, %r35712, %r35713, %r35714};
	shl.b32 	%r35715, %r5624, 2;
	cvt.u64.u32 	%rd868, %r35715;
	and.b64  	%rd869, %rd868, 12;
	add.s64 	%rd870, %rd2, %rd869;
	ld.local.u32 	%r5645, [%rd870];
	shr.u32 	%r35716, %r5644, 4;
	xor.b32  	%r5646, %r35716, %r5644;
	shr.u32 	%r35717, %r5646, 24;
	and.b32  	%r5647, %r35717, 15;
	shf.r.wrap.b32 	%r35718, %r5644, %r5644, %r5647;
	xor.b32  	%r5648, %r35718, %r5632;
	shr.u32 	%r35719, %r5648, 16;
	xor.b32  	%r35720, %r35719, %r5648;
	shr.u32 	%r35721, %r35720, 12;
	shr.u32 	%r35722, %r35720, 4;
	shr.u32 	%r35723, %r35720, 8;
	xor.b32  	%r35724, %r35722, %r35721;
	xor.b32  	%r35725, %r35724, %r35723;
	xor.b32  	%r35726, %r35725, %r35720;
	shr.u32 	%r35727, %r35726, 2;
	xor.b32  	%r35728, %r35727, %r35726;
	cvt.u16.u32 	%rs1322, %r35728;
	and.b16  	%rs1321, %rs1322, 3;
	setp.gt.s16 	%p1982, %rs1321, 1;
	@%p1982 bra 	$L__BB0_4624;
	setp.eq.s16 	%p1984, %rs1321, 0;
	@%p1984 bra 	$L__BB0_4627;
	not.b32 	%r35743, %r5644;
	shr.u32 	%r35744, %r5646, 16;
	and.b32  	%r35745, %r35744, 15;
	add.s32 	%r35746, %r35745, 1;
	shr.u32 	%r35747, %r35743, %r35746;
	xor.b32  	%r35748, %r35745, 31;
	shl.b32 	%r35749, %r35743, %r35748;
	or.b32  	%r35750, %r35747, %r35749;
	add.s32 	%r56646, %r35750, %r56644;
	bra.uni 	$L__BB0_4628;
$L__BB0_4624:
	setp.eq.s16 	%p1983, %rs1321, 2;
	@%p1983 bra 	$L__BB0_4626;
	and.b32  	%r35729, %r5646, 15;
	add.s32 	%r35730, %r35729, 1;
	shr.u32 	%r35731, %r5644, %r35730;
	xor.b32  	%r35732, %r35729, 31;
	shl.b32 	%r35733, %r5644, %r35732;
	or.b32  	%r35734, %r35731, %r35733;
	xor.b32  	%r56646, %r35734, %r56644;
	bra.uni 	$L__BB0_4628;
$L__BB0_4626:
	not.b32 	%r35735, %r5644;
	shr.u32 	%r35736, %r5646, 8;
	and.b32  	%r35737, %r35736, 15;
	add.s32 	%r35738, %r35737, 1;
	shr.u32 	%r35739, %r35735, %r35738;
	xor.b32  	%r35740, %r35737, 31;
	shl.b32 	%r35741, %r35735, %r35740;
	or.b32  	%r35742, %r35739, %r35741;
	and.b32  	%r56646, %r35742, %r56644;
	bra.uni 	$L__BB0_4628;
$L__BB0_4627:
	add.s32 	%r35751, %r5647, 1;
	shr.u32 	%r35752, %r5644, %r35751;
	xor.b32  	%r35753, %r5647, 31;
	shl.b32 	%r35754, %r5644, %r35753;
	or.b32  	%r35755, %r35752, %r35754;
	xor.b32  	%r56646, %r35755, %r56644;
$L__BB0_4628:
	xor.b32  	%r5654, %r56646, %r5648;
	shr.u32 	%r35756, %r5654, 16;
	xor.b32  	%r35757, %r35756, %r5654;
	shr.u32 	%r35758, %r35757, 12;
	shr.u32 	%r35759, %r35757, 4;
	shr.u32 	%r35760, %r35757, 8;
	xor.b32  	%r35761, %r35759, %r35758;
	xor.b32  	%r35762, %r35761, %r35760;
	xor.b32  	%r35763, %r35762, %r35757;
	shr.u32 	%r35764, %r35763, 2;
	xor.b32  	%r35765, %r35764, %r35763;
	cvt.u16.u32 	%rs1324, %r35765;
	and.b16  	%rs1323, %rs1324, 3;
	setp.gt.s16 	%p1985, %rs1323, 1;
	@%p1985 bra 	$L__BB0_4631;
	setp.eq.s16 	%p1987, %rs1323, 0;
	@%p1987 bra 	$L__BB0_4634;
	not.b32 	%r35774, %r5644;
	shr.u32 	%r35775, %r5646, 16;
	and.b32  	%r35776, %r35775, 15;
	add.s32 	%r35777, %r35776, 2;
	shf.r.wrap.b32 	%r35778, %r35774, %r35774, %r35777;
	add.s32 	%r56647, %r35778, %r56645;
	bra.uni 	$L__BB0_4635;
$L__BB0_4631:
	setp.eq.s16 	%p1986, %rs1323, 2;
	@%p1986 bra 	$L__BB0_4633;
	and.b32  	%r35766, %r5646, 15;
	add.s32 	%r35767, %r35766, 2;
	shf.r.wrap.b32 	%r35768, %r5644, %r5644, %r35767;
	xor.b32  	%r56647, %r35768, %r56645;
	bra.uni 	$L__BB0_4635;
$L__BB0_4633:
	not.b32 	%r35769, %r5644;
	shr.u32 	%r35770, %r5646, 8;
	and.b32  	%r35771, %r35770, 15;
	add.s32 	%r35772, %r35771, 2;
	shf.r.wrap.b32 	%r35773, %r35769, %r35769, %r35772;
	and.b32  	%r56647, %r35773, %r56645;
	bra.uni 	$L__BB0_4635;
$L__BB0_4634:
	add.s32 	%r35779, %r5647, 2;
	shf.r.wrap.b32 	%r35780, %r5644, %r5644, %r35779;
	xor.b32  	%r56647, %r35780, %r56645;
$L__BB0_4635:
	add.s32 	%r35781, %r5654, %r56647;
	shr.u32 	%r35782, %r5644, 8;
	and.b32  	%r35783, %r35782, 31;
	mov.b32 	%r35784, 1;
	shl.b32 	%r35785, %r35784, %r35783;
	not.b32 	%r35786, %r35785;
	and.b32  	%r35787, %r5577, %r35786;
	or.b32  	%r35788, %r35785, %r5577;
	xor.b32  	%r35789, %r35785, %r5577;
	st.local.v4.u32 	[%rd1], {%r5577, %r35787, %r35788, %r35789};
	shl.b32 	%r35790, %r5644, 2;
	cvt.u64.u32 	%rd871, %r35790;
	and.b64  	%rd872, %rd871, 12;
	add.s64 	%rd873, %rd1, %rd872;
	ld.local.u32 	%r35791, [%rd873];
	add.s32 	%r35792, %r5629, %r5577;
	shf.l.wrap.b32 	%r35793, %r5645, %r5645, 10;
	shf.l.wrap.b32 	%r35794, %r5645, %r5645, 19;
	shf.l.wrap.b32 	%r35795, %r5645, %r5645, 30;
	xor.b32  	%r35796, %r35795, %r35794;
	xor.b32  	%r35797, %r35796, %r35793;
	add.s32 	%r5660, %r35792, %r35797;
	add.s32 	%r5661, %r5032, %r35791;
	add.s32 	%r35798, %r5186, %r5185;
	xor.b32  	%r35799, %r35781, %r35798;
	xor.b32  	%r5662, %r35799, %r5644;
	shr.u32 	%r35800, %r5662, 4;
	xor.b32  	%r5663, %r35800, %r5662;
	shr.u32 	%r35801, %r5663, 24;
	and.b32  	%r5664, %r35801, 15;
	shf.r.wrap.b32 	%r35802, %r5662, %r5662, %r5664;
	xor.b32  	%r5665, %r35802, %r5648;
	shr.u32 	%r35803, %r5665, 16;
	xor.b32  	%r35804, %r35803, %r5665;
	shr.u32 	%r35805, %r35804, 12;
	shr.u32 	%r35806, %r35804, 4;
	shr.u32 	%r35807, %r35804, 8;
	xor.b32  	%r35808, %r35806, %r35805;
	xor.b32  	%r35809, %r35808, %r35807;
	xor.b32  	%r35810, %r35809, %r35804;
	shr.u32 	%r35811, %r35810, 2;
	xor.b32  	%r35812, %r35811, %r35810;
	cvt.u16.u32 	%rs1326, %r35812;
	and.b16  	%rs1325, %rs1326, 3;
	setp.gt.s16 	%p1988, %rs1325, 1;
	@%p1988 bra 	$L__BB0_4638;
	setp.eq.s16 	%p1990, %rs1325, 0;
	@%p1990 bra 	$L__BB0_4641;
	not.b32 	%r35827, %r5662;
	shr.u32 	%r35828, %r5663, 16;
	and.b32  	%r35829, %r35828, 15;
	add.s32 	%r35830, %r35829, 1;
	shr.u32 	%r35831, %r35827, %r35830;
	xor.b32  	%r35832, %r35829, 31;
	shl.b32 	%r35833, %r35827, %r35832;
	or.b32  	%r35834, %r35831, %r35833;
	add.s32 	%r56648, %r35834, %r56646;
	bra.uni 	$L__BB0_4642;
$L__BB0_4638:
	setp.eq.s16 	%p1989, %rs1325, 2;
	@%p1989 bra 	$L__BB0_4640;
	and.b32  	%r35813, %r5663, 15;
	add.s32 	%r35814, %r35813, 1;
	shr.u32 	%r35815, %r5662, %r35814;
	xor.b32  	%r35816, %r35813, 31;
	shl.b32 	%r35817, %r5662, %r35816;
	or.b32  	%r35818, %r35815, %r35817;
	xor.b32  	%r56648, %r35818, %r56646;
	bra.uni 	$L__BB0_4642;
$L__BB0_4640:
	not.b32 	%r35819, %r5662;
	shr.u32 	%r35820, %r5663, 8;
	and.b32  	%r35821, %r35820, 15;
	add.s32 	%r35822, %r35821, 1;
	shr.u32 	%r35823, %r35819, %r35822;
	xor.b32  	%r35824, %r35821, 31;
	shl.b32 	%r35825, %r35819, %r35824;
	or.b32  	%r35826, %r35823, %r35825;
	and.b32  	%r56648, %r35826, %r56646;
	bra.uni 	$L__BB0_4642;
$L__BB0_4641:
	add.s32 	%r35835, %r5664, 1;
	shr.u32 	%r35836, %r5662, %r35835;
	xor.b32  	%r35837, %r5664, 31;
	shl.b32 	%r35838, %r5662, %r35837;
	or.b32  	%r35839, %r35836, %r35838;
	xor.b32  	%r56648, %r35839, %r56646;
$L__BB0_4642:
	xor.b32  	%r5671, %r56648, %r5665;
	shr.u32 	%r35840, %r5671, 16;
	xor.b32  	%r35841, %r35840, %r5671;
	shr.u32 	%r35842, %r35841, 12;
	shr.u32 	%r35843, %r35841, 4;
	shr.u32 	%r35844, %r35841, 8;
	xor.b32  	%r35845, %r35843, %r35842;
	xor.b32  	%r35846, %r35845, %r35844;
	xor.b32  	%r35847, %r35846, %r35841;
	shr.u32 	%r35848, %r35847, 2;
	xor.b32  	%r35849, %r35848, %r35847;
	cvt.u16.u32 	%rs1328, %r35849;
	and.b16  	%rs1327, %rs1328, 3;
	setp.gt.s16 	%p1991, %rs1327, 1;
	@%p1991 bra 	$L__BB0_4645;
	setp.eq.s16 	%p1993, %rs1327, 0;
	@%p1993 bra 	$L__BB0_4648;
	not.b32 	%r35858, %r5662;
	shr.u32 	%r35859, %r5663, 16;
	and.b32  	%r35860, %r35859, 15;
	add.s32 	%r35861, %r35860, 2;
	shf.r.wrap.b32 	%r35862, %r35858, %r35858, %r35861;
	add.s32 	%r56649, %r35862, %r56647;
	bra.uni 	$L__BB0_4649;
$L__BB0_4645:
	setp.eq.s16 	%p1992, %rs1327, 2;
	@%p1992 bra 	$L__BB0_4647;
	and.b32  	%r35850, %r5663, 15;
	add.s32 	%r35851, %r35850, 2;
	shf.r.wrap.b32 	%r35852, %r5662, %r5662, %r35851;
	xor.b32  	%r56649, %r35852, %r56647;
	bra.uni 	$L__BB0_4649;
$L__BB0_4647:
	not.b32 	%r35853, %r5662;
	shr.u32 	%r35854, %r5663, 8;
	and.b32  	%r35855, %r35854, 15;
	add.s32 	%r35856, %r35855, 2;
	shf.r.wrap.b32 	%r35857, %r35853, %r35853, %r35856;
	and.b32  	%r56649, %r35857, %r56647;
	bra.uni 	$L__BB0_4649;
$L__BB0_4648:
	add.s32 	%r35863, %r5664, 2;
	shf.r.wrap.b32 	%r35864, %r5662, %r5662, %r35863;
	xor.b32  	%r56649, %r35864, %r56647;
$L__BB0_4649:
	add.s32 	%r35865, %r5671, %r56649;
	xor.b32  	%r5677, %r5662, %r35865;
	ld.const.u32 	%r5678, [hefty_gpu_constantTable+140];
	shr.u32 	%r35866, %r5677, 4;
	xor.b32  	%r5679, %r35866, %r5677;
	shr.u32 	%r35867, %r5679, 24;
	and.b32  	%r5680, %r35867, 15;
	shf.r.wrap.b32 	%r35868, %r5677, %r5677, %r5680;
	xor.b32  	%r5681, %r35868, %r5665;
	shr.u32 	%r35869, %r5681, 16;
	xor.b32  	%r35870, %r35869, %r5681;
	shr.u32 	%r35871, %r35870, 12;
	shr.u32 	%r35872, %r35870, 4;
	shr.u32 	%r35873, %r35870, 8;
	xor.b32  	%r35874, %r35872, %r35871;
	xor.b32  	%r35875, %r35874, %r35873;
	xor.b32  	%r35876, %r35875, %r35870;
	shr.u32 	%r35877, %r35876, 2;
	xor.b32  	%r35878, %r35877, %r35876;
	cvt.u16.u32 	%rs1330, %r35878;
	and.b16  	%rs1329, %rs1330, 3;
	setp.gt.s16 	%p1994, %rs1329, 1;
	@%p1994 bra 	$L__BB0_4652;
	setp.eq.s16 	%p1996, %rs1329, 0;
	@%p1996 bra 	$L__BB0_4655;
	not.b32 	%r35893, %r5677;
	shr.u32 	%r35894, %r5679, 16;
	and.b32  	%r35895, %r35894, 15;
	add.s32 	%r35896, %r35895, 1;
	shr.u32 	%r35897, %r35893, %r35896;
	xor.b32  	%r35898, %r35895, 31;
	shl.b32 	%r35899, %r35893, %r35898;
	or.b32  	%r35900, %r35897, %r35899;
	add.s32 	%r56650, %r35900, %r56648;
	bra.uni 	$L__BB0_4656;
$L__BB0_4652:
	setp.eq.s16 	%p1995, %rs1329, 2;
	@%p1995 bra 	$L__BB0_4654;
	and.b32  	%r35879, %r5679, 15;
	add.s32 	%r35880, %r35879, 1;
	shr.u32 	%r35881, %r5677, %r35880;
	xor.b32  	%r35882, %r35879, 31;
	shl.b32 	%r35883, %r5677, %r35882;
	or.b32  	%r35884, %r35881, %r35883;
	xor.b32  	%r56650, %r35884, %r56648;
	bra.uni 	$L__BB0_4656;
$L__BB0_4654:
	not.b32 	%r35885, %r5677;
	shr.u32 	%r35886, %r5679, 8;
	and.b32  	%r35887, %r35886, 15;
	add.s32 	%r35888, %r35887, 1;
	shr.u32 	%r35889, %r35885, %r35888;
	xor.b32  	%r35890, %r35887, 31;
	shl.b32 	%r35891, %r35885, %r35890;
	or.b32  	%r35892, %r35889, %r35891;
	and.b32  	%r56650, %r35892, %r56648;
	bra.uni 	$L__BB0_4656;
$L__BB0_4655:
	add.s32 	%r35901, %r5680, 1;
	shr.u32 	%r35902, %r5677, %r35901;
	xor.b32  	%r35903, %r5680, 31;
	shl.b32 	%r35904, %r5677, %r35903;
	or.b32  	%r35905, %r35902, %r35904;
	xor.b32  	%r56650, %r35905, %r56648;
$L__BB0_4656:
	xor.b32  	%r5687, %r56650, %r5681;
	shr.u32 	%r35906, %r5687, 16;
	xor.b32  	%r35907, %r35906, %r5687;
	shr.u32 	%r35908, %r35907, 12;
	shr.u32 	%r35909, %r35907, 4;
	shr.u32 	%r35910, %r35907, 8;
	xor.b32  	%r35911, %r35909, %r35908;
	xor.b32  	%r35912, %r35911, %r35910;
	xor.b32  	%r35913, %r35912, %r35907;
	shr.u32 	%r35914, %r35913, 2;
	xor.b32  	%r35915, %r35914, %r35913;
	cvt.u16.u32 	%rs1332, %r35915;
	and.b16  	%rs1331, %rs1332, 3;
	setp.gt.s16 	%p1997, %rs1331, 1;
	@%p1997 bra 	$L__BB0_4659;
	setp.eq.s16 	%p1999, %rs1331, 0;
	@%p1999 bra 	$L__BB0_4662;
	not.b32 	%r35924, %r5677;
	shr.u32 	%r35925, %r5679, 16;
	and.b32  	%r35926, %r35925, 15;
	add.s32 	%r35927, %r35926, 2;
	shf.r.wrap.b32 	%r35928, %r35924, %r35924, %r35927;
	add.s32 	%r56651, %r35928, %r56649;
	bra.uni 	$L__BB0_4663;
$L__BB0_4659:
	setp.eq.s16 	%p1998, %rs1331, 2;
	@%p1998 bra 	$L__BB0_4661;
	and.b32  	%r35916, %r5679, 15;
	add.s32 	%r35917, %r35916, 2;
	shf.r.wrap.b32 	%r35918, %r5677, %r5677, %r35917;
	xor.b32  	%r56651, %r35918, %r56649;
	bra.uni 	$L__BB0_4663;
$L__BB0_4661:
	not.b32 	%r35919, %r5677;
	shr.u32 	%r35920, %r5679, 8;
	and.b32  	%r35921, %r35920, 15;
	add.s32 	%r35922, %r35921, 2;
	shf.r.wrap.b32 	%r35923, %r35919, %r35919, %r35922;
	and.b32  	%r56651, %r35923, %r56649;
	bra.uni 	$L__BB0_4663;
$L__BB0_4662:
	add.s32 	%r35929, %r5680, 2;
	shf.r.wrap.b32 	%r35930, %r5677, %r5677, %r35929;
	xor.b32  	%r56651, %r35930, %r56649;
$L__BB0_4663:
	add.s32 	%r35931, %r5687, %r56651;
	xor.b32  	%r5693, %r5677, %r35931;
	shr.u32 	%r35932, %r5677, 8;
	and.b32  	%r35933, %r35932, 31;
	mov.b32 	%r35934, 1;
	shl.b32 	%r35935, %r35934, %r35933;
	not.b32 	%r35936, %r35935;
	and.b32  	%r35937, %r5355, %r35936;
	or.b32  	%r35938, %r35935, %r5355;
	xor.b32  	%r35939, %r35935, %r5355;
	st.local.v4.u32 	[%rd8], {%r5355, %r35937, %r35938, %r35939};
	shl.b32 	%r35940, %r5677, 2;
	cvt.u64.u32 	%rd874, %r35940;
	and.b64  	%rd875, %rd874, 12;
	add.s64 	%rd876, %rd8, %rd875;
	ld.local.u32 	%r5694, [%rd876];
	shr.u32 	%r35941, %r5693, 4;
	xor.b32  	%r5695, %r35941, %r5693;
	shr.u32 	%r35942, %r5695, 24;
	and.b32  	%r5696, %r35942, 15;
	shf.r.wrap.b32 	%r35943, %r5693, %r5693, %r5696;
	xor.b32  	%r5697, %r35943, %r5681;
	shr.u32 	%r35944, %r5697, 16;
	xor.b32  	%r35945, %r35944, %r5697;
	shr.u32 	%r35946, %r35945, 12;
	shr.u32 	%r35947, %r35945, 4;
	shr.u32 	%r35948, %r35945, 8;
	xor.b32  	%r35949, %r35947, %r35946;
	xor.b32  	%r35950, %r35949, %r35948;
	xor.b32  	%r35951, %r35950, %r35945;
	shr.u32 	%r35952, %r35951, 2;
	xor.b32  	%r35953, %r35952, %r35951;
	cvt.u16.u32 	%rs1334, %r35953;
	and.b16  	%rs1333, %rs1334, 3;
	setp.gt.s16 	%p2000, %rs1333, 1;
	@%p2000 bra 	$L__BB0_4666;
	setp.eq.s16 	%p2002, %rs1333, 0;
	@%p2002 bra 	$L__BB0_4669;
	not.b32 	%r35968, %r5693;
	shr.u32 	%r35969, %r5695, 16;
	and.b32  	%r35970, %r35969, 15;
	add.s32 	%r35971, %r35970, 1;
	shr.u32 	%r35972, %r35968, %r35971;
	xor.b32  	%r35973, %r35970, 31;
	shl.b32 	%r35974, %r35968, %r35973;
	or.b32  	%r35975, %r35972, %r35974;
	add.s32 	%r56652, %r35975, %r56650;
	bra.uni 	$L__BB0_4670;
$L__BB0_4666:
	setp.eq.s16 	%p2001, %rs1333, 2;
	@%p2001 bra 	$L__BB0_4668;
	and.b32  	%r35954, %r5695, 15;
	add.s32 	%r35955, %r35954, 1;
	shr.u32 	%r35956, %r5693, %r35955;
	xor.b32  	%r35957, %r35954, 31;
	shl.b32 	%r35958, %r5693, %r35957;
	or.b32  	%r35959, %r35956, %r35958;
	xor.b32  	%r56652, %r35959, %r56650;
	bra.uni 	$L__BB0_4670;
$L__BB0_4668:
	not.b32 	%r35960, %r5693;
	shr.u32 	%r35961, %r5695, 8;
	and.b32  	%r35962, %r35961, 15;
	add.s32 	%r35963, %r35962, 1;
	shr.u32 	%r35964, %r35960, %r35963;
	xor.b32  	%r35965, %r35962, 31;
	shl.b32 	%r35966, %r35960, %r35965;
	or.b32  	%r35967, %r35964, %r35966;
	and.b32  	%r56652, %r35967, %r56650;
	bra.uni 	$L__BB0_4670;
$L__BB0_4669:
	add.s32 	%r35976, %r5696, 1;
	shr.u32 	%r35977, %r5693, %r35976;
	xor.b32  	%r35978, %r5696, 31;
	shl.b32 	%r35979, %r5693, %r35978;
	or.b32  	%r35980, %r35977, %r35979;
	xor.b32  	%r56652, %r35980, %r56650;
$L__BB0_4670:
	xor.b32  	%r5703, %r56652, %r5697;
	shr.u32 	%r35981, %r5703, 16;
	xor.b32  	%r35982, %r35981, %r5703;
	shr.u32 	%r35983, %r35982, 12;
	shr.u32 	%r35984, %r35982, 4;
	shr.u32 	%r35985, %r35982, 8;
	xor.b32  	%r35986, %r35984, %r35983;
	xor.b32  	%r35987, %r35986, %r35985;
	xor.b32  	%r35988, %r35987, %r35982;
	shr.u32 	%r35989, %r35988, 2;
	xor.b32  	%r35990, %r35989, %r35988;
	cvt.u16.u32 	%rs1336, %r35990;
	and.b16  	%rs1335, %rs1336, 3;
	setp.gt.s16 	%p2003, %rs1335, 1;
	@%p2003 bra 	$L__BB0_4673;
	setp.eq.s16 	%p2005, %rs1335, 0;
	@%p2005 bra 	$L__BB0_4676;
	not.b32 	%r35999, %r5693;
	shr.u32 	%r36000, %r5695, 16;
	and.b32  	%r36001, %r36000, 15;
	add.s32 	%r36002, %r36001, 2;
	shf.r.wrap.b32 	%r36003, %r35999, %r35999, %r36002;
	add.s32 	%r56653, %r36003, %r56651;
	bra.uni 	$L__BB0_4677;
$L__BB0_4673:
	setp.eq.s16 	%p2004, %rs1335, 2;
	@%p2004 bra 	$L__BB0_4675;
	and.b32  	%r35991, %r5695, 15;
	add.s32 	%r35992, %r35991, 2;
	shf.r.wrap.b32 	%r35993, %r5693, %r5693, %r35992;
	xor.b32  	%r56653, %r35993, %r56651;
	bra.uni 	$L__BB0_4677;
$L__BB0_4675:
	not.b32 	%r35994, %r5693;
	shr.u32 	%r35995, %r5695, 8;
	and.b32  	%r35996, %r35995, 15;
	add.s32 	%r35997, %r35996, 2;
	shf.r.wrap.b32 	%r35998, %r35994, %r35994, %r35997;
	and.b32  	%r56653, %r35998, %r56651;
	bra.uni 	$L__BB0_4677;
$L__BB0_4676:
	add.s32 	%r36004, %r5696, 2;
	shf.r.wrap.b32 	%r36005, %r5693, %r5693, %r36004;
	xor.b32  	%r56653, %r36005, %r56651;
$L__BB0_4677:
	add.s32 	%r36006, %r5703, %r56653;
	xor.b32  	%r5709, %r5693, %r36006;
	shr.u32 	%r36007, %r5693, 8;
	and.b32  	%r36008, %r36007, 31;
	mov.b32 	%r36009, 1;
	shl.b32 	%r36010, %r36009, %r36008;
	not.b32 	%r36011, %r36010;
	and.b32  	%r36012, %r5508, %r36011;
	or.b32  	%r36013, %r36010, %r5508;
	xor.b32  	%r36014, %r36010, %r5508;
	st.local.v4.u32 	[%rd7], {%r5508, %r36012, %r36013, %r36014};
	shl.b32 	%r36015, %r5693, 2;
	cvt.u64.u32 	%rd877, %r36015;
	and.b64  	%rd878, %rd877, 12;
	add.s64 	%rd879, %rd7, %rd878;
	ld.local.u32 	%r36016, [%rd879];
	xor.b32  	%r36017, %r36016, %r5694;
	and.b32  	%r36018, %r5661, %r36017;
	xor.b32  	%r5710, %r36018, %r5694;
	shr.u32 	%r36019, %r5709, 4;
	xor.b32  	%r5711, %r36019, %r5709;
	shr.u32 	%r36020, %r5711, 24;
	and.b32  	%r5712, %r36020, 15;
	shf.r.wrap.b32 	%r36021, %r5709, %r5709, %r5712;
	xor.b32  	%r5713, %r36021, %r5697;
	shr.u32 	%r36022, %r5713, 16;
	xor.b32  	%r36023, %r36022, %r5713;
	shr.u32 	%r36024, %r36023, 12;
	shr.u32 	%r36025, %r36023, 4;
	shr.u32 	%r36026, %r36023, 8;
	xor.b32  	%r36027, %r36025, %r36024;
	xor.b32  	%r36028, %r36027, %r36026;
	xor.b32  	%r36029, %r36028, %r36023;
	shr.u32 	%r36030, %r36029, 2;
	xor.b32  	%r36031, %r36030, %r36029;
	cvt.u16.u32 	%rs1338, %r36031;
	and.b16  	%rs1337, %rs1338, 3;
	setp.gt.s16 	%p2006, %rs1337, 1;
	@%p2006 bra 	$L__BB0_4680;
	setp.eq.s16 	%p2008, %rs1337, 0;
	@%p2008 bra 	$L__BB0_4683;
	not.b32 	%r36046, %r5709;
	shr.u32 	%r36047, %r5711, 16;
	and.b32  	%r36048, %r36047, 15;
	add.s32 	%r36049, %r36048, 1;
	shr.u32 	%r36050, %r36046, %r36049;
	xor.b32  	%r36051, %r36048, 31;
	shl.b32 	%r36052, %r36046, %r36051;
	or.b32  	%r36053, %r36050, %r36052;
	add.s32 	%r56654, %r36053, %r56652;
	bra.uni 	$L__BB0_4684;
$L__BB0_4680:
	setp.eq.s16 	%p2007, %rs1337, 2;
	@%p2007 bra 	$L__BB0_4682;
	and.b32  	%r36032, %r5711, 15;
	add.s32 	%r36033, %r36032, 1;
	shr.u32 	%r36034, %r5709, %r36033;
	xor.b32  	%r36035, %r36032, 31;
	shl.b32 	%r36036, %r5709, %r36035;
	or.b32  	%r36037, %r36034, %r36036;
	xor.b32  	%r56654, %r36037, %r56652;
	bra.uni 	$L__BB0_4684;
$L__BB0_4682:
	not.b32 	%r36038, %r5709;
	shr.u32 	%r36039, %r5711, 8;
	and.b32  	%r36040, %r36039, 15;
	add.s32 	%r36041, %r36040, 1;
	shr.u32 	%r36042, %r36038, %r36041;
	xor.b32  	%r36043, %r36040, 31;
	shl.b32 	%r36044, %r36038, %r36043;
	or.b32  	%r36045, %r36042, %r36044;
	and.b32  	%r56654, %r36045, %r56652;
	bra.uni 	$L__BB0_4684;
$L__BB0_4683:
	add.s32 	%r36054, %r5712, 1;
	shr.u32 	%r36055, %r5709, %r36054;
	xor.b32  	%r36056, %r5712, 31;
	shl.b32 	%r36057, %r5709, %r36056;
	or.b32  	%r36058, %r36055, %r36057;
	xor.b32  	%r56654, %r36058, %r56652;
$L__BB0_4684:
	xor.b32  	%r5719, %r56654, %r5713;
	shr.u32 	%r36059, %r5719, 16;
	xor.b32  	%r36060, %r36059, %r5719;
	shr.u32 	%r36061, %r36060, 12;
	shr.u32 	%r36062, %r36060, 4;
	shr.u32 	%r36063, %r36060, 8;
	xor.b32  	%r36064, %r36062, %r36061;
	xor.b32  	%r36065, %r36064, %r36063;
	xor.b32  	%r36066, %r36065, %r36060;
	shr.u32 	%r36067, %r36066, 2;
	xor.b32  	%r36068, %r36067, %r36066;
	cvt.u16.u32 	%rs1340, %r36068;
	and.b16  	%rs1339, %rs1340, 3;
	setp.gt.s16 	%p2009, %rs1339, 1;
	@%p2009 bra 	$L__BB0_4687;
	setp.eq.s16 	%p2011, %rs1339, 0;
	@%p2011 bra 	$L__BB0_4690;
	not.b32 	%r36077, %r5709;
	shr.u32 	%r36078, %r5711, 16;
	and.b32  	%r36079, %r36078, 15;
	add.s32 	%r36080, %r36079, 2;
	shf.r.wrap.b32 	%r36081, %r36077, %r36077, %r36080;
	add.s32 	%r56655, %r36081, %r56653;
	bra.uni 	$L__BB0_4691;
$L__BB0_4687:
	setp.eq.s16 	%p2010, %rs1339, 2;
	@%p2010 bra 	$L__BB0_4689;
	and.b32  	%r36069, %r5711, 15;
	add.s32 	%r36070, %r36069, 2;
	shf.r.wrap.b32 	%r36071, %r5709, %r5709, %r36070;
	xor.b32  	%r56655, %r36071, %r56653;
	bra.uni 	$L__BB0_4691;
$L__BB0_4689:
	not.b32 	%r36072, %r5709;
	shr.u32 	%r36073, %r5711, 8;
	and.b32  	%r36074, %r36073, 15;
	add.s32 	%r36075, %r36074, 2;
	shf.r.wrap.b32 	%r36076, %r36072, %r36072, %r36075;
	and.b32  	%r56655, %r36076, %r56653;
	bra.uni 	$L__BB0_4691;
$L__BB0_4690:
	add.s32 	%r36082, %r5712, 2;
	shf.r.wrap.b32 	%r36083, %r5709, %r5709, %r36082;
	xor.b32  	%r56655, %r36083, %r56653;
$L__BB0_4691:
	add.s32 	%r36084, %r5719, %r56655;
	xor.b32  	%r5725, %r5709, %r36084;
	shr.u32 	%r36085, %r5709, 8;
	and.b32  	%r36086, %r36085, 31;
	mov.b32 	%r36087, 1;
	shl.b32 	%r36088, %r36087, %r36086;
	not.b32 	%r36089, %r36088;
	and.b32  	%r36090, %r5661, %r36089;
	or.b32  	%r36091, %r36088, %r5661;
	xor.b32  	%r36092, %r36088, %r5661;
	st.local.v4.u32 	[%rd6], {%r5661, %r36090, %r36091, %r36092};
	shl.b32 	%r36093, %r5709, 2;
	cvt.u64.u32 	%rd880, %r36093;
	and.b64  	%rd881, %rd880, 12;
	add.s64 	%rd882, %rd6, %rd881;
	ld.local.u32 	%r36094, [%rd882];
	shf.l.wrap.b32 	%r36095, %r36094, %r36094, 26;
	shf.l.wrap.b32 	%r36096, %r36094, %r36094, 21;
	xor.b32  	%r36097, %r36095, %r36096;
	shf.l.wrap.b32 	%r36098, %r36094, %r36094, 7;
	xor.b32  	%r36099, %r36097, %r36098;
	add.s32 	%r36100, %r5678, %r5190;
	add.s32 	%r36101, %r36100, %r5186;
	add.s32 	%r36102, %r36101, %r5710;
	add.s32 	%r5730, %r36102, %r36099;
	shr.u32 	%r36103, %r5725, 4;
	xor.b32  	%r5731, %r36103, %r5725;
	shr.u32 	%r36104, %r5731, 24;
	and.b32  	%r5732, %r36104, 15;
	shf.r.wrap.b32 	%r36105, %r5725, %r5725, %r5732;
	xor.b32  	%r5733, %r36105, %r5713;
	shr.u32 	%r36106, %r5733, 16;
	xor.b32  	%r36107, %r36106, %r5733;
	shr.u32 	%r36108, %r36107, 12;
	shr.u32 	%r36109, %r36107, 4;
	shr.u32 	%r36110, %r36107, 8;
	xor.b32  	%r36111, %r36109, %r36108;
	xor.b32  	%r36112, %r36111, %r36110;
	xor.b32  	%r36113, %r36112, %r36107;
	shr.u32 	%r36114, %r36113, 2;
	xor.b32  	%r36115, %r36114, %r36113;
	cvt.u16.u32 	%rs1342, %r36115;
	and.b16  	%rs1341, %rs1342, 3;
	setp.gt.s16 	%p2012, %rs1341, 1;
	@%p2012 bra 	$L__BB0_4694;
	setp.eq.s16 	%p2014, %rs1341, 0;
	@%p2014 bra 	$L__BB0_4697;
	not.b32 	%r36130, %r5725;
	shr.u32 	%r36131, %r5731, 16;
	and.b32  	%r36132, %r36131, 15;
	add.s32 	%r36133, %r36132, 1;
	shr.u32 	%r36134, %r36130, %r36133;
	xor.b32  	%r36135, %r36132, 31;
	shl.b32 	%r36136, %r36130, %r36135;
	or.b32  	%r36137, %r36134, %r36136;
	add.s32 	%r56656, %r36137, %r56654;
	bra.uni 	$L__BB0_4698;
$L__BB0_4694:
	setp.eq.s16 	%p2013, %rs1341, 2;
	@%p2013 bra 	$L__BB0_4696;
	and.b32  	%r36116, %r5731, 15;
	add.s32 	%r36117, %r36116, 1;
	shr.u32 	%r36118, %r5725, %r36117;
	xor.b32  	%r36119, %r36116, 31;
	shl.b32 	%r36120, %r5725, %r36119;
	or.b32  	%r36121, %r36118, %r36120;
	xor.b32  	%r56656, %r36121, %r56654;
	bra.uni 	$L__BB0_4698;
$L__BB0_4696:
	not.b32 	%r36122, %r5725;
	shr.u32 	%r36123, %r5731, 8;
	and.b32  	%r36124, %r36123, 15;
	add.s32 	%r36125, %r36124, 1;
	shr.u32 	%r36126, %r36122, %r36125;
	xor.b32  	%r36127, %r36124, 31;
	shl.b32 	%r36128, %r36122, %r36127;
	or.b32  	%r36129, %r36126, %r36128;
	and.b32  	%r56656, %r36129, %r56654;
	bra.uni 	$L__BB0_4698;
$L__BB0_4697:
	add.s32 	%r36138, %r5732, 1;
	shr.u32 	%r36139, %r5725, %r36138;
	xor.b32  	%r36140, %r5732, 31;
	shl.b32 	%r36141, %r5725, %r36140;
	or.b32  	%r36142, %r36139, %r36141;
	xor.b32  	%r56656, %r36142, %r56654;
$L__BB0_4698:
	xor.b32  	%r5739, %r56656, %r5733;
	shr.u32 	%r36143, %r5739, 16;
	xor.b32  	%r36144, %r36143, %r5739;
	shr.u32 	%r36145, %r36144, 12;
	shr.u32 	%r36146, %r36144, 4;
	shr.u32 	%r36147, %r36144, 8;
	xor.b32  	%r36148, %r36146, %r36145;
	xor.b32  	%r36149, %r36148, %r36147;
	xor.b32  	%r36150, %r36149, %r36144;
	shr.u32 	%r36151, %r36150, 2;
	xor.b32  	%r36152, %r36151, %r36150;
	cvt.u16.u32 	%rs1344, %r36152;
	and.b16  	%rs1343, %rs1344, 3;
	setp.gt.s16 	%p2015, %rs1343, 1;
	@%p2015 bra 	$L__BB0_4701;
	setp.eq.s16 	%p2017, %rs1343, 0;
	@%p2017 bra 	$L__BB0_4704;
	not.b32 	%r36161, %r5725;
	shr.u32 	%r36162, %r5731, 16;
	and.b32  	%r36163, %r36162, 15;
	add.s32 	%r36164, %r36163, 2;
	shf.r.wrap.b32 	%r36165, %r36161, %r36161, %r36164;
	add.s32 	%r56657, %r36165, %r56655;
	bra.uni 	$L__BB0_4705;
$L__BB0_4701:
	setp.eq.s16 	%p2016, %rs1343, 2;
	@%p2016 bra 	$L__BB0_4703;
	and.b32  	%r36153, %r5731, 15;
	add.s32 	%r36154, %r36153, 2;
	shf.r.wrap.b32 	%r36155, %r5725, %r5725, %r36154;
	xor.b32  	%r56657, %r36155, %r56655;
	bra.uni 	$L__BB0_4705;
$L__BB0_4703:
	not.b32 	%r36156, %r5725;
	shr.u32 	%r36157, %r5731, 8;
	and.b32  	%r36158, %r36157, 15;
	add.s32 	%r36159, %r36158, 2;
	shf.r.wrap.b32 	%r36160, %r36156, %r36156, %r36159;
	and.b32  	%r56657, %r36160, %r56655;
	bra.uni 	$L__BB0_4705;
$L__BB0_4704:
	add.s32 	%r36166, %r5732, 2;
	shf.r.wrap.b32 	%r36167, %r5725, %r5725, %r36166;
	xor.b32  	%r56657, %r36167, %r56655;
$L__BB0_4705:
	add.s32 	%r36168, %r5739, %r56657;
	xor.b32  	%r5745, %r5725, %r36168;
	shr.u32 	%r36169, %r5725, 8;
	and.b32  	%r36170, %r36169, 31;
	mov.b32 	%r36171, 1;
	shl.b32 	%r36172, %r36171, %r36170;
	not.b32 	%r36173, %r36172;
	and.b32  	%r36174, %r5354, %r36173;
	or.b32  	%r36175, %r36172, %r5354;
	xor.b32  	%r36176, %r36172, %r5354;
	st.local.v4.u32 	[%rd5], {%r5354, %r36174, %r36175, %r36176};
	shl.b32 	%r36177, %r5725, 2;
	cvt.u64.u32 	%rd883, %r36177;
	and.b64  	%rd884, %rd883, 12;
	add.s64 	%rd885, %rd5, %rd884;
	ld.local.u32 	%r5746, [%rd885];
	shr.u32 	%r36178, %r5745, 4;
	xor.b32  	%r5747, %r36178, %r5745;
	shr.u32 	%r36179, %r5747, 24;
	and.b32  	%r5748, %r36179, 15;
	shf.r.wrap.b32 	%r36180, %r5745, %r5745, %r5748;
	xor.b32  	%r5749, %r36180, %r5733;
	shr.u32 	%r36181, %r5749, 16;
	xor.b32  	%r36182, %r36181, %r5749;
	shr.u32 	%r36183, %r36182, 12;
	shr.u32 	%r36184, %r36182, 4;
	shr.u32 	%r36185, %r36182, 8;
	xor.b32  	%r36186, %r36184, %r36183;
	xor.b32  	%r36187, %r36186, %r36185;
	xor.b32  	%r36188, %r36187, %r36182;
	shr.u32 	%r36189, %r36188, 2;
	xor.b32  	%r36190, %r36189, %r36188;
	cvt.u16.u32 	%rs1346, %r36190;
	and.b16  	%rs1345, %rs1346, 3;
	setp.gt.s16 	%p2018, %rs1345, 1;
	@%p2018 bra 	$L__BB0_4708;
	setp.eq.s16 	%p2020, %rs1345, 0;
	@%p2020 bra 	$L__BB0_4711;
	not.b32 	%r36205, %r5745;
	shr.u32 	%r36206, %r5747, 16;
	and.b32  	%r36207, %r36206, 15;
	add.s32 	%r36208, %r36207, 1;
	shr.u32 	%r36209, %r36205, %r36208;
	xor.b32  	%r36210, %r36207, 31;
	shl.b32 	%r36211, %r36205, %r36210;
	or.b32  	%r36212, %r36209, %r36211;
	add.s32 	%r56658, %r36212, %r56656;
	bra.uni 	$L__BB0_4712;
$L__BB0_4708:
	setp.eq.s16 	%p2019, %rs1345, 2;
	@%p2019 bra 	$L__BB0_4710;
	and.b32  	%r36191, %r5747, 15;
	add.s32 	%r36192, %r36191, 1;
	shr.u32 	%r36193, %r5745, %r36192;
	xor.b32  	%r36194, %r36191, 31;
	shl.b32 	%r36195, %r5745, %r36194;
	or.b32  	%r36196, %r36193, %r36195;
	xor.b32  	%r56658, %r36196, %r56656;
	bra.uni 	$L__BB0_4712;
$L__BB0_4710:
	not.b32 	%r36197, %r5745;
	shr.u32 	%r36198, %r5747, 8;
	and.b32  	%r36199, %r36198, 15;
	add.s32 	%r36200, %r36199, 1;
	shr.u32 	%r36201, %r36197, %r36200;
	xor.b32  	%r36202, %r36199, 31;
	shl.b32 	%r36203, %r36197, %r36202;
	or.b32  	%r36204, %r36201, %r36203;
	and.b32  	%r56658, %r36204, %r56656;
	bra.uni 	$L__BB0_4712;
$L__BB0_4711:
	add.s32 	%r36213, %r5748, 1;
	shr.u32 	%r36214, %r5745, %r36213;
	xor.b32  	%r36215, %r5748, 31;
	shl.b32 	%r36216, %r5745, %r36215;
	or.b32  	%r36217, %r36214, %r36216;
	xor.b32  	%r56658, %r36217, %r56656;
$L__BB0_4712:
	xor.b32  	%r5755, %r56658, %r5749;
	shr.u32 	%r36218, %r5755, 16;
	xor.b32  	%r36219, %r36218, %r5755;
	shr.u32 	%r36220, %r36219, 12;
	shr.u32 	%r36221, %r36219, 4;
	shr.u32 	%r36222, %r36219, 8;
	xor.b32  	%r36223, %r36221, %r36220;
	xor.b32  	%r36224, %r36223, %r36222;
	xor.b32  	%r36225, %r36224, %r36219;
	shr.u32 	%r36226, %r36225, 2;
	xor.b32  	%r36227, %r36226, %r36225;
	cvt.u16.u32 	%rs1348, %r36227;
	and.b16  	%rs1347, %rs1348, 3;
	setp.gt.s16 	%p2021, %rs1347, 1;
	@%p2021 bra 	$L__BB0_4715;
	setp.eq.s16 	%p2023, %rs1347, 0;
	@%p2023 bra 	$L__BB0_4718;
	not.b32 	%r36236, %r5745;
	shr.u32 	%r36237, %r5747, 16;
	and.b32  	%r36238, %r36237, 15;
	add.s32 	%r36239, %r36238, 2;
	shf.r.wrap.b32 	%r36240, %r36236, %r36236, %r36239;
	add.s32 	%r56659, %r36240, %r56657;
	bra.uni 	$L__BB0_4719;
$L__BB0_4715:
	setp.eq.s16 	%p2022, %rs1347, 2;
	@%p2022 bra 	$L__BB0_4717;
	and.b32  	%r36228, %r5747, 15;
	add.s32 	%r36229, %r36228, 2;
	shf.r.wrap.b32 	%r36230, %r5745, %r5745, %r36229;
	xor.b32  	%r56659, %r36230, %r56657;
	bra.uni 	$L__BB0_4719;
$L__BB0_4717:
	not.b32 	%r36231, %r5745;
	shr.u32 	%r36232, %r5747, 8;
	and.b32  	%r36233, %r36232, 15;
	add.s32 	%r36234, %r36233, 2;
	shf.r.wrap.b32 	%r36235, %r36231, %r36231, %r36234;
	and.b32  	%r56659, %r36235, %r56657;
	bra.uni 	$L__BB0_4719;
$L__BB0_4718:
	add.s32 	%r36241, %r5748, 2;
	shf.r.wrap.b32 	%r36242, %r5745, %r5745, %r36241;
	xor.b32  	%r56659, %r36242, %r56657;
$L__BB0_4719:
	add.s32 	%r36243, %r5755, %r56659;
	xor.b32  	%r5761, %r5745, %r36243;
	shr.u32 	%r36244, %r5745, 8;
	and.b32  	%r36245, %r36244, 31;
	mov.b32 	%r36246, 1;
	shl.b32 	%r36247, %r36246, %r36245;
	not.b32 	%r36248, %r36247;
	and.b32  	%r36249, %r5507, %r36248;
	or.b32  	%r36250, %r36247, %r5507;
	xor.b32  	%r36251, %r36247, %r5507;
	st.local.v4.u32 	[%rd4], {%r5507, %r36249, %r36250, %r36251};
	shl.b32 	%r36252, %r5745, 2;
	cvt.u64.u32 	%rd886, %r36252;
	and.b64  	%rd887, %rd886, 12;
	add.s64 	%rd888, %rd4, %rd887;
	ld.local.u32 	%r5762, [%rd888];
	shr.u32 	%r36253, %r5761, 4;
	xor.b32  	%r5763, %r36253, %r5761;
	shr.u32 	%r36254, %r5763, 24;
	and.b32  	%r5764, %r36254, 15;
	shf.r.wrap.b32 	%r36255, %r5761, %r5761, %r5764;
	xor.b32  	%r5765, %r36255, %r5749;
	shr.u32 	%r36256, %r5765, 16;
	xor.b32  	%r36257, %r36256, %r5765;
	shr.u32 	%r36258, %r36257, 12;
	shr.u32 	%r36259, %r36257, 4;
	shr.u32 	%r36260, %r36257, 8;
	xor.b32  	%r36261, %r36259, %r36258;
	xor.b32  	%r36262, %r36261, %r36260;
	xor.b32  	%r36263, %r36262, %r36257;
	shr.u32 	%r36264, %r36263, 2;
	xor.b32  	%r36265, %r36264, %r36263;
	cvt.u16.u32 	%rs1350, %r36265;
	and.b16  	%rs1349, %rs1350, 3;
	setp.gt.s16 	%p2024, %rs1349, 1;
	@%p2024 bra 	$L__BB0_4722;
	setp.eq.s16 	%p2026, %rs1349, 0;
	@%p2026 bra 	$L__BB0_4725;
	not.b32 	%r36280, %r5761;
	shr.u32 	%r36281, %r5763, 16;
	and.b32  	%r36282, %r36281, 15;
	add.s32 	%r36283, %r36282, 1;
	shr.u32 	%r36284, %r36280, %r36283;
	xor.b32  	%r36285, %r36282, 31;
	shl.b32 	%r36286, %r36280, %r36285;
	or.b32  	%r36287, %r36284, %r36286;
	add.s32 	%r56660, %r36287, %r56658;
	bra.uni 	$L__BB0_4726;
$L__BB0_4722:
	setp.eq.s16 	%p2025, %rs1349, 2;
	@%p2025 bra 	$L__BB0_4724;
	and.b32  	%r36266, %r5763, 15;
	add.s32 	%r36267, %r36266, 1;
	shr.u32 	%r36268, %r5761, %r36267;
	xor.b32  	%r36269, %r36266, 31;
	shl.b32 	%r36270, %r5761, %r36269;
	or.b32  	%r36271, %r36268, %r36270;
	xor.b32  	%r56660, %r36271, %r56658;
	bra.uni 	$L__BB0_4726;
$L__BB0_4724:
	not.b32 	%r36272, %r5761;
	shr.u32 	%r36273, %r5763, 8;
	and.b32  	%r36274, %r36273, 15;
	add.s32 	%r36275, %r36274, 1;
	shr.u32 	%r36276, %r36272, %r36275;
	xor.b32  	%r36277, %r36274, 31;
	shl.b32 	%r36278, %r36272, %r36277;
	or.b32  	%r36279, %r36276, %r36278;
	and.b32  	%r56660, %r36279, %r56658;
	bra.uni 	$L__BB0_4726;
$L__BB0_4725:
	add.s32 	%r36288, %r5764, 1;
	shr.u32 	%r36289, %r5761, %r36288;
	xor.b32  	%r36290, %r5764, 31;
	shl.b32 	%r36291, %r5761, %r36290;
	or.b32  	%r36292, %r36289, %r36291;
	xor.b32  	%r56660, %r36292, %r56658;
$L__BB0_4726:
	xor.b32  	%r5771, %r56660, %r5765;
	shr.u32 	%r36293, %r5771, 16;
	xor.b32  	%r36294, %r36293, %r5771;
	shr.u32 	%r36295, %r36294, 12;
	shr.u32 	%r36296, %r36294, 4;
	shr.u32 	%r36297, %r36294, 8;
	xor.b32  	%r36298, %r36296, %r36295;
	xor.b32  	%r36299, %r36298, %r36297;
	xor.b32  	%r36300, %r36299, %r36294;
	shr.u32 	%r36301, %r36300, 2;
	xor.b32  	%r36302, %r36301, %r36300;
	cvt.u16.u32 	%rs1352, %r36302;
	and.b16  	%rs1351, %rs1352, 3;
	setp.gt.s16 	%p2027, %rs1351, 1;
	@%p2027 bra 	$L__BB0_4729;
	setp.eq.s16 	%p2029, %rs1351, 0;
	@%p2029 bra 	$L__BB0_4732;
	not.b32 	%r36311, %r5761;
	shr.u32 	%r36312, %r5763, 16;
	and.b32  	%r36313, %r36312, 15;
	add.s32 	%r36314, %r36313, 2;
	shf.r.wrap.b32 	%r36315, %r36311, %r36311, %r36314;
	add.s32 	%r56661, %r36315, %r56659;
	bra.uni 	$L__BB0_4733;
$L__BB0_4729:
	setp.eq.s16 	%p2028, %rs1351, 2;
	@%p2028 bra 	$L__BB0_4731;
	and.b32  	%r36303, %r5763, 15;
	add.s32 	%r36304, %r36303, 2;
	shf.r.wrap.b32 	%r36305, %r5761, %r5761, %r36304;
	xor.b32  	%r56661, %r36305, %r56659;
	bra.uni 	$L__BB0_4733;
$L__BB0_4731:
	not.b32 	%r36306, %r5761;
	shr.u32 	%r36307, %r5763, 8;
	and.b32  	%r36308, %r36307, 15;
	add.s32 	%r36309, %r36308, 2;
	shf.r.wrap.b32 	%r36310, %r36306, %r36306, %r36309;
	and.b32  	%r56661, %r36310, %r56659;
	bra.uni 	$L__BB0_4733;
$L__BB0_4732:
	add.s32 	%r36316, %r5764, 2;
	shf.r.wrap.b32 	%r36317, %r5761, %r5761, %r36316;
	xor.b32  	%r56661, %r36317, %r56659;
$L__BB0_4733:
	add.s32 	%r36318, %r5771, %r56661;
	xor.b32  	%r5777, %r5761, %r36318;
	shr.u32 	%r36319, %r5761, 8;
	and.b32  	%r36320, %r36319, 31;
	mov.b32 	%r36321, 1;
	shl.b32 	%r36322, %r36321, %r36320;
	not.b32 	%r36323, %r36322;
	and.b32  	%r36324, %r5660, %r36323;
	or.b32  	%r36325, %r36322, %r5660;
	xor.b32  	%r36326, %r36322, %r5660;
	st.local.v4.u32 	[%rd3], {%r5660, %r36324, %r36325, %r36326};
	shl.b32 	%r36327, %r5761, 2;
	cvt.u64.u32 	%rd889, %r36327;
	and.b64  	%rd890, %rd889, 12;
	add.s64 	%rd891, %rd3, %rd890;
	ld.local.u32 	%r36328, [%rd891];
	or.b32  	%r36329, %r5762, %r5746;
	and.b32  	%r36330, %r36328, %r36329;
	and.b32  	%r36331, %r5762, %r5746;
	or.b32  	%r5782, %r36330, %r36331;
	shr.u32 	%r36332, %r5777, 4;
	xor.b32  	%r5783, %r36332, %r5777;
	shr.u32 	%r36333, %r5783, 24;
	and.b32  	%r5784, %r36333, 15;
	shf.r.wrap.b32 	%r36334, %r5777, %r5777, %r5784;
	xor.b32  	%r5785, %r36334, %r5765;
	shr.u32 	%r36335, %r5785, 16;
	xor.b32  	%r36336, %r36335, %r5785;
	shr.u32 	%r36337, %r36336, 12;
	shr.u32 	%r36338, %r36336, 4;
	shr.u32 	%r36339, %r36336, 8;
	xor.b32  	%r36340, %r36338, %r36337;
	xor.b32  	%r36341, %r36340, %r36339;
	xor.b32  	%r36342, %r36341, %r36336;
	shr.u32 	%r36343, %r36342, 2;
	xor.b32  	%r36344, %r36343, %r36342;
	cvt.u16.u32 	%rs1354, %r36344;
	and.b16  	%rs1353, %rs1354, 3;
	setp.gt.s16 	%p2030, %rs1353, 1;
	@%p2030 bra 	$L__BB0_4736;
	setp.eq.s16 	%p2032, %rs1353, 0;
	@%p2032 bra 	$L__BB0_4739;
	not.b32 	%r36359, %r5777;
	shr.u32 	%r36360, %r5783, 16;
	and.b32  	%r36361, %r36360, 15;
	add.s32 	%r36362, %r36361, 1;
	shr.u32 	%r36363, %r36359, %r36362;
	xor.b32  	%r36364, %r36361, 31;
	shl.b32 	%r36365, %r36359, %r36364;
	or.b32  	%r36366, %r36363, %r36365;
	add.s32 	%r56662, %r36366, %r56660;
	bra.uni 	$L__BB0_4740;
$L__BB0_4736:
	setp.eq.s16 	%p2031, %rs1353, 2;
	@%p2031 bra 	$L__BB0_4738;
	and.b32  	%r36345, %r5783, 15;
	add.s32 	%r36346, %r36345, 1;
	shr.u32 	%r36347, %r5777, %r36346;
	xor.b32  	%r36348, %r36345, 31;
	shl.b32 	%r36349, %r5777, %r36348;
	or.b32  	%r36350, %r36347, %r36349;
	xor.b32  	%r56662, %r36350, %r56660;
	bra.uni 	$L__BB0_4740;
$L__BB0_4738:
	not.b32 	%r36351, %r5777;
	shr.u32 	%r36352, %r5783, 8;
	and.b32  	%r36353, %r36352, 15;
	add.s32 	%r36354, %r36353, 1;
	shr.u32 	%r36355, %r36351, %r36354;
	xor.b32  	%r36356, %r36353, 31;
	shl.b32 	%r36357, %r36351, %r36356;
	or.b32  	%r36358, %r36355, %r36357;
	and.b32  	%r56662, %r36358, %r56660;
	bra.uni 	$L__BB0_4740;
$L__BB0_4739:
	add.s32 	%r36367, %r5784, 1;
	shr.u32 	%r36368, %r5777, %r36367;
	xor.b32  	%r36369, %r5784, 31;
	shl.b32 	%r36370, %r5777, %r36369;
	or.b32  	%r36371, %r36368, %r36370;
	xor.b32  	%r56662, %r36371, %r56660;
$L__BB0_4740:
	xor.b32  	%r5791, %r56662, %r5785;
	shr.u32 	%r36372, %r5791, 16;
	xor.b32  	%r36373, %r36372, %r5791;
	shr.u32 	%r36374, %r36373, 12;
	shr.u32 	%r36375, %r36373, 4;
	shr.u32 	%r36376, %r36373, 8;
	xor.b32  	%r36377, %r36375, %r36374;
	xor.b32  	%r36378, %r36377, %r36376;
	xor.b32  	%r36379, %r36378, %r36373;
	shr.u32 	%r36380, %r36379, 2;
	xor.b32  	%r36381, %r36380, %r36379;
	cvt.u16.u32 	%rs1356, %r36381;
	and.b16  	%rs1355, %rs1356, 3;
	setp.gt.s16 	%p2033, %rs1355, 1;
	@%p2033 bra 	$L__BB0_4743;
	setp.eq.s16 	%p2035, %rs1355, 0;
	@%p2035 bra 	$L__BB0_4746;
	not.b32 	%r36390, %r5777;
	shr.u32 	%r36391, %r5783, 16;
	and.b32  	%r36392, %r36391, 15;
	add.s32 	%r36393, %r36392, 2;
	shf.r.wrap.b32 	%r36394, %r36390, %r36390, %r36393;
	add.s32 	%r56663, %r36394, %r56661;
	bra.uni 	$L__BB0_4747;
$L__BB0_4743:
	setp.eq.s16 	%p2034, %rs1355, 2;
	@%p2034 bra 	$L__BB0_4745;
	and.b32  	%r36382, %r5783, 15;
	add.s32 	%r36383, %r36382, 2;
	shf.r.wrap.b32 	%r36384, %r5777, %r5777, %r36383;
	xor.b32  	%r56663, %r36384, %r56661;
	bra.uni 	$L__BB0_4747;
$L__BB0_4745:
	not.b32 	%r36385, %r5777;
	shr.u32 	%r36386, %r5783, 8;
	and.b32  	%r36387, %r36386, 15;
	add.s32 	%r36388, %r36387, 2;
	shf.r.wrap.b32 	%r36389, %r36385, %r36385, %r36388;
	and.b32  	%r56663, %r36389, %r56661;
	bra.uni 	$L__BB0_4747;
$L__BB0_4746:
	add.s32 	%r36395, %r5784, 2;
	shf.r.wrap.b32 	%r36396, %r5777, %r5777, %r36395;
	xor.b32  	%r56663, %r36396, %r56661;
$L__BB0_4747:
	add.s32 	%r36397, %r5791, %r56663;
	xor.b32  	%r5797, %r5777, %r36397;
	shr.u32 	%r36398, %r5777, 8;
	and.b32  	%r36399, %r36398, 31;
	mov.b32 	%r36400, 1;
	shl.b32 	%r36401, %r36400, %r36399;
	not.b32 	%r36402, %r36401;
	and.b32  	%r36403, %r5660, %r36402;
	or.b32  	%r36404, %r36401, %r5660;
	xor.b32  	%r36405, %r36401, %r5660;
	st.local.v4.u32 	[%rd2], {%r5660, %r36403, %r36404, %r36405};
	shl.b32 	%r36406, %r5777, 2;
	cvt.u64.u32 	%rd892, %r36406;
	and.b64  	%rd893, %rd892, 12;
	add.s64 	%rd894, %rd2, %rd893;
	ld.local.u32 	%r5798, [%rd894];
	shr.u32 	%r36407, %r5797, 4;
	xor.b32  	%r5799, %r36407, %r5797;
	shr.u32 	%r36408, %r5799, 24;
	and.b32  	%r5800, %r36408, 15;
	shf.r.wrap.b32 	%r36409, %r5797, %r5797, %r5800;
	xor.b32  	%r5801, %r36409, %r5785;
	shr.u32 	%r36410, %r5801, 16;
	xor.b32  	%r36411, %r36410, %r5801;
	shr.u32 	%r36412, %r36411, 12;
	shr.u32 	%r36413, %r36411, 4;
	shr.u32 	%r36414, %r36411, 8;
	xor.b32  	%r36415, %r36413, %r36412;
	xor.b32  	%r36416, %r36415, %r36414;
	xor.b32  	%r36417, %r36416, %r36411;
	shr.u32 	%r36418, %r36417, 2;
	xor.b32  	%r36419, %r36418, %r36417;
	cvt.u16.u32 	%rs1358, %r36419;
	and.b16  	%rs1357, %rs1358, 3;
	setp.gt.s16 	%p2036, %rs1357, 1;
	@%p2036 bra 	$L__BB0_4750;
	setp.eq.s16 	%p2038, %rs1357, 0;
	@%p2038 bra 	$L__BB0_4753;
	not.b32 	%r36434, %r5797;
	shr.u32 	%r36435, %r5799, 16;
	and.b32  	%r36436, %r36435, 15;
	add.s32 	%r36437, %r36436, 1;
	shr.u32 	%r36438, %r36434, %r36437;
	xor.b32  	%r36439, %r36436, 31;
	shl.b32 	%r36440, %r36434, %r36439;
	or.b32  	%r36441, %r36438, %r36440;
	add.s32 	%r56664, %r36441, %r56662;
	bra.uni 	$L__BB0_4754;
$L__BB0_4750:
	setp.eq.s16 	%p2037, %rs1357, 2;
	@%p2037 bra 	$L__BB0_4752;
	and.b32  	%r36420, %r5799, 15;
	add.s32 	%r36421, %r36420, 1;
	shr.u32 	%r36422, %r5797, %r36421;
	xor.b32  	%r36423, %r36420, 31;
	shl.b32 	%r36424, %r5797, %r36423;
	or.b32  	%r36425, %r36422, %r36424;
	xor.b32  	%r56664, %r36425, %r56662;
	bra.uni 	$L__BB0_4754;
$L__BB0_4752:
	not.b32 	%r36426, %r5797;
	shr.u32 	%r36427, %r5799, 8;
	and.b32  	%r36428, %r36427, 15;
	add.s32 	%r36429, %r36428, 1;
	shr.u32 	%r36430, %r36426, %r36429;
	xor.b32  	%r36431, %r36428, 31;
	shl.b32 	%r36432, %r36426, %r36431;
	or.b32  	%r36433, %r36430, %r36432;
	and.b32  	%r56664, %r36433, %r56662;
	bra.uni 	$L__BB0_4754;
$L__BB0_4753:
	add.s32 	%r36442, %r5800, 1;
	shr.u32 	%r36443, %r5797, %r36442;
	xor.b32  	%r36444, %r5800, 31;
	shl.b32 	%r36445, %r5797, %r36444;
	or.b32  	%r36446, %r36443, %r36445;
	xor.b32  	%r56664, %r36446, %r56662;
$L__BB0_4754:
	xor.b32  	%r5807, %r56664, %r5801;
	shr.u32 	%r36447, %r5807, 16;
	xor.b32  	%r36448, %r36447, %r5807;
	shr.u32 	%r36449, %r36448, 12;
	shr.u32 	%r36450, %r36448, 4;
	shr.u32 	%r36451, %r36448, 8;
	xor.b32  	%r36452, %r36450, %r36449;
	xor.b32  	%r36453, %r36452, %r36451;
	xor.b32  	%r36454, %r36453, %r36448;
	shr.u32 	%r36455, %r36454, 2;
	xor.b32  	%r36456, %r36455, %r36454;
	cvt.u16.u32 	%rs1360, %r36456;
	and.b16  	%rs1359, %rs1360, 3;
	setp.gt.s16 	%p2039, %rs1359, 1;
	@%p2039 bra 	$L__BB0_4757;
	setp.eq.s16 	%p2041, %rs1359, 0;
	@%p2041 bra 	$L__BB0_4760;
	not.b32 	%r36465, %r5797;
	shr.u32 	%r36466, %r5799, 16;
	and.b32  	%r36467, %r36466, 15;
	add.s32 	%r36468, %r36467, 2;
	shf.r.wrap.b32 	%r36469, %r36465, %r36465, %r36468;
	add.s32 	%r56665, %r36469, %r56663;
	bra.uni 	$L__BB0_4761;
$L__BB0_4757:
	setp.eq.s16 	%p2040, %rs1359, 2;
	@%p2040 bra 	$L__BB0_4759;
	and.b32  	%r36457, %r5799, 15;
	add.s32 	%r36458, %r36457, 2;
	shf.r.wrap.b32 	%r36459, %r5797, %r5797, %r36458;
	xor.b32  	%r56665, %r36459, %r56663;
	bra.uni 	$L__BB0_4761;
$L__BB0_4759:
	not.b32 	%r36460, %r5797;
	shr.u32 	%r36461, %r5799, 8;
	and.b32  	%r36462, %r36461, 15;
	add.s32 	%r36463, %r36462, 2;
	shf.r.wrap.b32 	%r36464, %r36460, %r36460, %r36463;
	and.b32  	%r56665, %r36464, %r56663;
	bra.uni 	$L__BB0_4761;
$L__BB0_4760:
	add.s32 	%r36470, %r5800, 2;
	shf.r.wrap.b32 	%r36471, %r5797, %r5797, %r36470;
	xor.b32  	%r56665, %r36471, %r56663;
$L__BB0_4761:
	add.s32 	%r36472, %r5807, %r56665;
	shr.u32 	%r36473, %r5797, 8;
	and.b32  	%r36474, %r36473, 31;
	mov.b32 	%r36475, 1;
	shl.b32 	%r36476, %r36475, %r36474;
	not.b32 	%r36477, %r36476;
	and.b32  	%r36478, %r5730, %r36477;
	or.b32  	%r36479, %r36476, %r5730;
	xor.b32  	%r36480, %r36476, %r5730;
	st.local.v4.u32 	[%rd1], {%r5730, %r36478, %r36479, %r36480};
	shl.b32 	%r36481, %r5797, 2;
	cvt.u64.u32 	%rd895, %r36481;
	and.b64  	%rd896, %rd895, 12;
	add.s64 	%rd897, %rd1, %rd896;
	ld.local.u32 	%r36482, [%rd897];
	add.s32 	%r36483, %r5782, %r5730;
	shf.l.wrap.b32 	%r36484, %r5798, %r5798, 10;
	shf.l.wrap.b32 	%r36485, %r5798, %r5798, 19;
	shf.l.wrap.b32 	%r36486, %r5798, %r5798, 30;
	xor.b32  	%r36487, %r36486, %r36485;
	xor.b32  	%r36488, %r36487, %r36484;
	add.s32 	%r5813, %r36483, %r36488;
	add.s32 	%r5814, %r5185, %r36482;
	add.s32 	%r36489, %r5355, %r5354;
	xor.b32  	%r36490, %r36472, %r36489;
	xor.b32  	%r5815, %r36490, %r5797;
	shr.u32 	%r36491, %r5815, 4;
	xor.b32  	%r5816, %r36491, %r5815;
	shr.u32 	%r36492, %r5816, 24;
	and.b32  	%r5817, %r36492, 15;
	shf.r.wrap.b32 	%r36493, %r5815, %r5815, %r5817;
	xor.b32  	%r5818, %r36493, %r5801;
	shr.u32 	%r36494, %r5818, 16;
	xor.b32  	%r36495, %r36494, %r5818;
	shr.u32 	%r36496, %r36495, 12;
	shr.u32 	%r36497, %r36495, 4;
	shr.u32 	%r36498, %r36495, 8;
	xor.b32  	%r36499, %r36497, %r36496;
	xor.b32  	%r36500, %r36499, %r36498;
	xor.b32  	%r36501, %r36500, %r36495;
	shr.u32 	%r36502, %r36501, 2;
	xor.b32  	%r36503, %r36502, %r36501;
	cvt.u16.u32 	%rs1362, %r36503;
	and.b16  	%rs1361, %rs1362, 3;
	setp.gt.s16 	%p2042, %rs1361, 1;
	@%p2042 bra 	$L__BB0_4764;
	setp.eq.s16 	%p2044, %rs1361, 0;
	@%p2044 bra 	$L__BB0_4767;
	not.b32 	%r36518, %r5815;
	shr.u32 	%r36519, %r5816, 16;
	and.b32  	%r36520, %r36519, 15;
	add.s32 	%r36521, %r36520, 1;
	shr.u32 	%r36522, %r36518, %r36521;
	xor.b32  	%r36523, %r36520, 31;
	shl.b32 	%r36524, %r36518, %r36523;
	or.b32  	%r36525, %r36522, %r36524;
	add.s32 	%r56666, %r36525, %r56664;
	bra.uni 	$L__BB0_4768;
$L__BB0_4764:
	setp.eq.s16 	%p2043, %rs1361, 2;
	@%p2043 bra 	$L__BB0_4766;
	and.b32  	%r36504, %r5816, 15;
	add.s32 	%r36505, %r36504, 1;
	shr.u32 	%r36506, %r5815, %r36505;
	xor.b32  	%r36507, %r36504, 31;
	shl.b32 	%r36508, %r5815, %r36507;
	or.b32  	%r36509, %r36506, %r36508;
	xor.b32  	%r56666, %r36509, %r56664;
	bra.uni 	$L__BB0_4768;
$L__BB0_4766:
	not.b32 	%r36510, %r5815;
	shr.u32 	%r36511, %r5816, 8;
	and.b32  	%r36512, %r36511, 15;
	add.s32 	%r36513, %r36512, 1;
	shr.u32 	%r36514, %r36510, %r36513;
	xor.b32  	%r36515, %r36512, 31;
	shl.b32 	%r36516, %r36510, %r36515;
	or.b32  	%r36517, %r36514, %r36516;
	and.b32  	%r56666, %r36517, %r56664;
	bra.uni 	$L__BB0_4768;
$L__BB0_4767:
	add.s32 	%r36526, %r5817, 1;
	shr.u32 	%r36527, %r5815, %r36526;
	xor.b32  	%r36528, %r5817, 31;
	shl.b32 	%r36529, %r5815, %r36528;
	or.b32  	%r36530, %r36527, %r36529;
	xor.b32  	%r56666, %r36530, %r56664;
$L__BB0_4768:
	xor.b32  	%r5824, %r56666, %r5818;
	shr.u32 	%r36531, %r5824, 16;
	xor.b32  	%r36532, %r36531, %r5824;
	shr.u32 	%r36533, %r36532, 12;
	shr.u32 	%r36534, %r36532, 4;
	shr.u32 	%r36535, %r36532, 8;
	xor.b32  	%r36536, %r36534, %r36533;
	xor.b32  	%r36537, %r36536, %r36535;
	xor.b32  	%r36538, %r36537, %r36532;
	shr.u32 	%r36539, %r36538, 2;
	xor.b32  	%r36540, %r36539, %r36538;
	cvt.u16.u32 	%rs1364, %r36540;
	and.b16  	%rs1363, %rs1364, 3;
	setp.gt.s16 	%p2045, %rs1363, 1;
	@%p2045 bra 	$L__BB0_4771;
	setp.eq.s16 	%p2047, %rs1363, 0;
	@%p2047 bra 	$L__BB0_4774;
	not.b32 	%r36549, %r5815;
	shr.u32 	%r36550, %r5816, 16;
	and.b32  	%r36551, %r36550, 15;
	add.s32 	%r36552, %r36551, 2;
	shf.r.wrap.b32 	%r36553, %r36549, %r36549, %r36552;
	add.s32 	%r56667, %r36553, %r56665;
	bra.uni 	$L__BB0_4775;
$L__BB0_4771:
	setp.eq.s16 	%p2046, %rs1363, 2;
	@%p2046 bra 	$L__BB0_4773;
	and.b32  	%r36541, %r5816, 15;
	add.s32 	%r36542, %r36541, 2;
	shf.r.wrap.b32 	%r36543, %r5815, %r5815, %r36542;
	xor.b32  	%r56667, %r36543, %r56665;
	bra.uni 	$L__BB0_4775;
$L__BB0_4773:
	not.b32 	%r36544, %r5815;
	shr.u32 	%r36545, %r5816, 8;
	and.b32  	%r36546, %r36545, 15;
	add.s32 	%r36547, %r36546, 2;
	shf.r.wrap.b32 	%r36548, %r36544, %r36544, %r36547;
	and.b32  	%r56667, %r36548, %r56665;
	bra.uni 	$L__BB0_4775;
$L__BB0_4774:
	add.s32 	%r36554, %r5817, 2;
	shf.r.wrap.b32 	%r36555, %r5815, %r5815, %r36554;
	xor.b32  	%r56667, %r36555, %r56665;
$L__BB0_4775:
	add.s32 	%r36556, %r5824, %r56667;
	xor.b32  	%r5830, %r5815, %r36556;
	ld.const.u32 	%r5831, [hefty_gpu_constantTable+144];
	shr.u32 	%r36557, %r5830, 4;
	xor.b32  	%r5832, %r36557, %r5830;
	shr.u32 	%r36558, %r5832, 24;
	and.b32  	%r5833, %r36558, 15;
	shf.r.wrap.b32 	%r36559, %r5830, %r5830, %r5833;
	xor.b32  	%r5834, %r36559, %r5818;
	shr.u32 	%r36560, %r5834, 16;
	xor.b32  	%r36561, %r36560, %r5834;
	shr.u32 	%r36562, %r36561, 12;
	shr.u32 	%r36563, %r36561, 4;
	shr.u32 	%r36564, %r36561, 8;
	xor.b32  	%r36565, %r36563, %r36562;
	xor.b32  	%r36566, %r36565, %r36564;
	xor.b32  	%r36567, %r36566, %r36561;
	shr.u32 	%r36568, %r36567, 2;
	xor.b32  	%r36569, %r36568, %r36567;
	cvt.u16.u32 	%rs1366, %r36569;
	and.b16  	%rs1365, %rs1366, 3;
	setp.gt.s16 	%p2048, %rs1365, 1;
	@%p2048 bra 	$L__BB0_4778;
	setp.eq.s16 	%p2050, %rs1365, 0;
	@%p2050 bra 	$L__BB0_4781;
	not.b32 	%r36584, %r5830;
	shr.u32 	%r36585, %r5832, 16;
	and.b32  	%r36586, %r36585, 15;
	add.s32 	%r36587, %r36586, 1;
	shr.u32 	%r36588, %r36584, %r36587;
	xor.b32  	%r36589, %r36586, 31;
	shl.b32 	%r36590, %r36584, %r36589;
	or.b32  	%r36591, %r36588, %r36590;
	add.s32 	%r56668, %r36591, %r56666;
	bra.uni 	$L__BB0_4782;
$L__BB0_4778:
	setp.eq.s16 	%p2049, %rs1365, 2;
	@%p2049 bra 	$L__BB0_4780;
	and.b32  	%r36570, %r5832, 15;
	add.s32 	%r36571, %r36570, 1;
	shr.u32 	%r36572, %r5830, %r36571;
	xor.b32  	%r36573, %r36570, 31;
	shl.b32 	%r36574, %r5830, %r36573;
	or.b32  	%r36575, %r36572, %r36574;
	xor.b32  	%r56668, %r36575, %r56666;
	bra.uni 	$L__BB0_4782;
$L__BB0_4780:
	not.b32 	%r36576, %r5830;
	shr.u32 	%r36577, %r5832, 8;
	and.b32  	%r36578, %r36577, 15;
	add.s32 	%r36579, %r36578, 1;
	shr.u32 	%r36580, %r36576, %r36579;
	xor.b32  	%r36581, %r36578, 31;
	shl.b32 	%r36582, %r36576, %r36581;
	or.b32  	%r36583, %r36580, %r36582;
	and.b32  	%r56668, %r36583, %r56666;
	bra.uni 	$L__BB0_4782;
$L__BB0_4781:
	add.s32 	%r36592, %r5833, 1;
	shr.u32 	%r36593, %r5830, %r36592;
	xor.b32  	%r36594, %r5833, 31;
	shl.b32 	%r36595, %r5830, %r36594;
	or.b32  	%r36596, %r36593, %r36595;
	xor.b32  	%r56668, %r36596, %r56666;
$L__BB0_4782:
	xor.b32  	%r5840, %r56668, %r5834;
	shr.u32 	%r36597, %r5840, 16;
	xor.b32  	%r36598, %r36597, %r5840;
	shr.u32 	%r36599, %r36598, 12;
	shr.u32 	%r36600, %r36598, 4;
	shr.u32 	%r36601, %r36598, 8;
	xor.b32  	%r36602, %r36600, %r36599;
	xor.b32  	%r36603, %r36602, %r36601;
	xor.b32  	%r36604, %r36603, %r36598;
	shr.u32 	%r36605, %r36604, 2;
	xor.b32  	%r36606, %r36605, %r36604;
	cvt.u16.u32 	%rs1368, %r36606;
	and.b16  	%rs1367, %rs1368, 3;
	setp.gt.s16 	%p2051, %rs1367, 1;
	@%p2051 bra 	$L__BB0_4785;
	setp.eq.s16 	%p2053, %rs1367, 0;
	@%p2053 bra 	$L__BB0_4788;
	not.b32 	%r36615, %r5830;
	shr.u32 	%r36616, %r5832, 16;
	and.b32  	%r36617, %r36616, 15;
	add.s32 	%r36618, %r36617, 2;
	shf.r.wrap.b32 	%r36619, %r36615, %r36615, %r36618;
	add.s32 	%r56669, %r36619, %r56667;
	bra.uni 	$L__BB0_4789;
$L__BB0_4785:
	setp.eq.s16 	%p2052, %rs1367, 2;
	@%p2052 bra 	$L__BB0_4787;
	and.b32  	%r36607, %r5832, 15;
	add.s32 	%r36608, %r36607, 2;
	shf.r.wrap.b32 	%r36609, %r5830, %r5830, %r36608;
	xor.b32  	%r56669, %r36609, %r56667;
	bra.uni 	$L__BB0_4789;
$L__BB0_4787:
	not.b32 	%r36610, %r5830;
	shr.u32 	%r36611, %r5832, 8;
	and.b32  	%r36612, %r36611, 15;
	add.s32 	%r36613, %r36612, 2;
	shf.r.wrap.b32 	%r36614, %r36610, %r36610, %r36613;
	and.b32  	%r56669, %r36614, %r56667;
	bra.uni 	$L__BB0_4789;
$L__BB0_4788:
	add.s32 	%r36620, %r5833, 2;
	shf.r.wrap.b32 	%r36621, %r5830, %r5830, %r36620;
	xor.b32  	%r56669, %r36621, %r56667;
$L__BB0_4789:
	add.s32 	%r36622, %r5840, %r56669;
	xor.b32  	%r5846, %r5830, %r36622;
	shr.u32 	%r36623, %r5830, 8;
	and.b32  	%r36624, %r36623, 31;
	mov.b32 	%r36625, 1;
	shl.b32 	%r36626, %r36625, %r36624;
	not.b32 	%r36627, %r36626;
	and.b32  	%r36628, %r5508, %r36627;
	or.b32  	%r36629, %r36626, %r5508;
	xor.b32  	%r36630, %r36626, %r5508;
	st.local.v4.u32 	[%rd8], {%r5508, %r36628, %r36629, %r36630};
	shl.b32 	%r36631, %r5830, 2;
	cvt.u64.u32 	%rd898, %r36631;
	and.b64  	%rd899, %rd898, 12;
	add.s64 	%rd900, %rd8, %rd899;
	ld.local.u32 	%r5847, [%rd900];
	shr.u32 	%r36632, %r5846, 4;
	xor.b32  	%r5848, %r36632, %r5846;
	shr.u32 	%r36633, %r5848, 24;
	and.b32  	%r5849, %r36633, 15;
	shf.r.wrap.b32 	%r36634, %r5846, %r5846, %r5849;
	xor.b32  	%r5850, %r36634, %r5834;
	shr.u32 	%r36635, %r5850, 16;
	xor.b32  	%r36636, %r36635, %r5850;
	shr.u32 	%r36637, %r36636, 12;
	shr.u32 	%r36638, %r36636, 4;
	shr.u32 	%r36639, %r36636, 8;
	xor.b32  	%r36640, %r36638, %r36637;
	xor.b32  	%r36641, %r36640, %r36639;
	xor.b32  	%r36642, %r36641, %r36636;
	shr.u32 	%r36643, %r36642, 2;
	xor.b32  	%r36644, %r36643, %r36642;
	cvt.u16.u32 	%rs1370, %r36644;
	and.b16  	%rs1369, %rs1370, 3;
	setp.gt.s16 	%p2054, %rs1369, 1;
	@%p2054 bra 	$L__BB0_4792;
	setp.eq.s16 	%p2056, %rs1369, 0;
	@%p2056 bra 	$L__BB0_4795;
	not.b32 	%r36659, %r5846;
	shr.u32 	%r36660, %r5848, 16;
	and.b32  	%r36661, %r36660, 15;
	add.s32 	%r36662, %r36661, 1;
	shr.u32 	%r36663, %r36659, %r36662;
	xor.b32  	%r36664, %r36661, 31;
	shl.b32 	%r36665, %r36659, %r36664;
	or.b32  	%r36666, %r36663, %r36665;
	add.s32 	%r56670, %r36666, %r56668;
	bra.uni 	$L__BB0_4796;
$L__BB0_4792:
	setp.eq.s16 	%p2055, %rs1369, 2;
	@%p2055 bra 	$L__BB0_4794;
	and.b32  	%r36645, %r5848, 15;
	add.s32 	%r36646, %r36645, 1;
	shr.u32 	%r36647, %r5846, %r36646;
	xor.b32  	%r36648, %r36645, 31;
	shl.b32 	%r36649, %r5846, %r36648;
	or.b32  	%r36650, %r36647, %r36649;
	xor.b32  	%r56670, %r36650, %r56668;
	bra.uni 	$L__BB0_4796;
$L__BB0_4794:
	not.b32 	%r36651, %r5846;
	shr.u32 	%r36652, %r5848, 8;
	and.b32  	%r36653, %r36652, 15;
	add.s32 	%r36654, %r36653, 1;
	shr.u32 	%r36655, %r36651, %r36654;
	xor.b32  	%r36656, %r36653, 31;
	shl.b32 	%r36657, %r36651, %r36656;
	or.b32  	%r36658, %r36655, %r36657;
	and.b32  	%r56670, %r36658, %r56668;
	bra.uni 	$L__BB0_4796;
$L__BB0_4795:
	add.s32 	%r36667, %r5849, 1;
	shr.u32 	%r36668, %r5846, %r36667;
	xor.b32  	%r36669, %r5849, 31;
	shl.b32 	%r36670, %r5846, %r36669;
	or.b32  	%r36671, %r36668, %r36670;
	xor.b32  	%r56670, %r36671, %r56668;
$L__BB0_4796:
	xor.b32  	%r5856, %r56670, %r5850;
	shr.u32 	%r36672, %r5856, 16;
	xor.b32  	%r36673, %r36672, %r5856;
	shr.u32 	%r36674, %r36673, 12;
	shr.u32 	%r36675, %r36673, 4;
	shr.u32 	%r36676, %r36673, 8;
	xor.b32  	%r36677, %r36675, %r36674;
	xor.b32  	%r36678, %r36677, %r36676;
	xor.b32  	%r36679, %r36678, %r36673;
	shr.u32 	%r36680, %r36679, 2;
	xor.b32  	%r36681, %r36680, %r36679;
	cvt.u16.u32 	%rs1372, %r36681;
	and.b16  	%rs1371, %rs1372, 3;
	setp.gt.s16 	%p2057, %rs1371, 1;
	@%p2057 bra 	$L__BB0_4799;
	setp.eq.s16 	%p2059, %rs1371, 0;
	@%p2059 bra 	$L__BB0_4802;
	not.b32 	%r36690, %r5846;
	shr.u32 	%r36691, %r5848, 16;
	and.b32  	%r36692, %r36691, 15;
	add.s32 	%r36693, %r36692, 2;
	shf.r.wrap.b32 	%r36694, %r36690, %r36690, %r36693;
	add.s32 	%r56671, %r36694, %r56669;
	bra.uni 	$L__BB0_4803;
$L__BB0_4799:
	setp.eq.s16 	%p2058, %rs1371, 2;
	@%p2058 bra 	$L__BB0_4801;
	and.b32  	%r36682, %r5848, 15;
	add.s32 	%r36683, %r36682, 2;
	shf.r.wrap.b32 	%r36684, %r5846, %r5846, %r36683;
	xor.b32  	%r56671, %r36684, %r56669;
	bra.uni 	$L__BB0_4803;
$L__BB0_4801:
	not.b32 	%r36685, %r5846;
	shr.u32 	%r36686, %r5848, 8;
	and.b32  	%r36687, %r36686, 15;
	add.s32 	%r36688, %r36687, 2;
	shf.r.wrap.b32 	%r36689, %r36685, %r36685, %r36688;
	and.b32  	%r56671, %r36689, %r56669;
	bra.uni 	$L__BB0_4803;
$L__BB0_4802:
	add.s32 	%r36695, %r5849, 2;
	shf.r.wrap.b32 	%r36696, %r5846, %r5846, %r36695;
	xor.b32  	%r56671, %r36696, %r56669;
$L__BB0_4803:
	add.s32 	%r36697, %r5856, %r56671;
	xor.b32  	%r5862, %r5846, %r36697;
	shr.u32 	%r36698, %r5846, 8;
	and.b32  	%r36699, %r36698, 31;
	mov.b32 	%r36700, 1;
	shl.b32 	%r36701, %r36700, %r36699;
	not.b32 	%r36702, %r36701;
	and.b32  	%r36703, %r5661, %r36702;
	or.b32  	%r36704, %r36701, %r5661;
	xor.b32  	%r36705, %r36701, %r5661;
	st.local.v4.u32 	[%rd7], {%r5661, %r36703, %r36704, %r36705};
	shl.b32 	%r36706, %r5846, 2;
	cvt.u64.u32 	%rd901, %r36706;
	and.b64  	%rd902, %rd901, 12;
	add.s64 	%rd903, %rd7, %rd902;
	ld.local.u32 	%r36707, [%rd903];
	xor.b32  	%r36708, %r36707, %r5847;
	and.b32  	%r36709, %r5814, %r36708;
	xor.b32  	%r5863, %r36709, %r5847;
	shr.u32 	%r36710, %r5862, 4;
	xor.b32  	%r5864, %r36710, %r5862;
	shr.u32 	%r36711, %r5864, 24;
	and.b32  	%r5865, %r36711, 15;
	shf.r.wrap.b32 	%r36712, %r5862, %r5862, %r5865;
	xor.b32  	%r5866, %r36712, %r5850;
	shr.u32 	%r36713, %r5866, 16;
	xor.b32  	%r36714, %r36713, %r5866;
	shr.u32 	%r36715, %r36714, 12;
	shr.u32 	%r36716, %r36714, 4;
	shr.u32 	%r36717, %r36714, 8;
	xor.b32  	%r36718, %r36716, %r36715;
	xor.b32  	%r36719, %r36718, %r36717;
	xor.b32  	%r36720, %r36719, %r36714;
	shr.u32 	%r36721, %r36720, 2;
	xor.b32  	%r36722, %r36721, %r36720;
	cvt.u16.u32 	%rs1374, %r36722;
	and.b16  	%rs1373, %rs1374, 3;
	setp.gt.s16 	%p2060, %rs1373, 1;
	@%p2060 bra 	$L__BB0_4806;
	setp.eq.s16 	%p2062, %rs1373, 0;
	@%p2062 bra 	$L__BB0_4809;
	not.b32 	%r36737, %r5862;
	shr.u32 	%r36738, %r5864, 16;
	and.b32  	%r36739, %r36738, 15;
	add.s32 	%r36740, %r36739, 1;
	shr.u32 	%r36741, %r36737, %r36740;
	xor.b32  	%r36742, %r36739, 31;
	shl.b32 	%r36743, %r36737, %r36742;
	or.b32  	%r36744, %r36741, %r36743;
	add.s32 	%r56672, %r36744, %r56670;
	bra.uni 	$L__BB0_4810;
$L__BB0_4806:
	setp.eq.s16 	%p2061, %rs1373, 2;
	@%p2061 bra 	$L__BB0_4808;
	and.b32  	%r36723, %r5864, 15;
	add.s32 	%r36724, %r36723, 1;
	shr.u32 	%r36725, %r5862, %r36724;
	xor.b32  	%r36726, %r36723, 31;
	shl.b32 	%r36727, %r5862, %r36726;
	or.b32  	%r36728, %r36725, %r36727;
	xor.b32  	%r56672, %r36728, %r56670;
	bra.uni 	$L__BB0_4810;
$L__BB0_4808:
	not.b32 	%r36729, %r5862;
	shr.u32 	%r36730, %r5864, 8;
	and.b32  	%r36731, %r36730, 15;
	add.s32 	%r36732, %r36731, 1;
	shr.u32 	%r36733, %r36729, %r36732;
	xor.b32  	%r36734, %r36731, 31;
	shl.b32 	%r36735, %r36729, %r36734;
	or.b32  	%r36736, %r36733, %r36735;
	and.b32  	%r56672, %r36736, %r56670;
	bra.uni 	$L__BB0_4810;
$L__BB0_4809:
	add.s32 	%r36745, %r5865, 1;
	shr.u32 	%r36746, %r5862, %r36745;
	xor.b32  	%r36747, %r5865, 31;
	shl.b32 	%r36748, %r5862, %r36747;
	or.b32  	%r36749, %r36746, %r36748;
	xor.b32  	%r56672, %r36749, %r56670;
$L__BB0_4810:
	xor.b32  	%r5872, %r56672, %r5866;
	shr.u32 	%r36750, %r5872, 16;
	xor.b32  	%r36751, %r36750, %r5872;
	shr.u32 	%r36752, %r36751, 12;
	shr.u32 	%r36753, %r36751, 4;
	shr.u32 	%r36754, %r36751, 8;
	xor.b32  	%r36755, %r36753, %r36752;
	xor.b32  	%r36756, %r36755, %r36754;
	xor.b32  	%r36757, %r36756, %r36751;
	shr.u32 	%r36758, %r36757, 2;
	xor.b32  	%r36759, %r36758, %r36757;
	cvt.u16.u32 	%rs1376, %r36759;
	and.b16  	%rs1375, %rs1376, 3;
	setp.gt.s16 	%p2063, %rs1375, 1;
	@%p2063 bra 	$L__BB0_4813;
	setp.eq.s16 	%p2065, %rs1375, 0;
	@%p2065 bra 	$L__BB0_4816;
	not.b32 	%r36768, %r5862;
	shr.u32 	%r36769, %r5864, 16;
	and.b32  	%r36770, %r36769, 15;
	add.s32 	%r36771, %r36770, 2;
	shf.r.wrap.b32 	%r36772, %r36768, %r36768, %r36771;
	add.s32 	%r56673, %r36772, %r56671;
	bra.uni 	$L__BB0_4817;
$L__BB0_4813:
	setp.eq.s16 	%p2064, %rs1375, 2;
	@%p2064 bra 	$L__BB0_4815;
	and.b32  	%r36760, %r5864, 15;
	add.s32 	%r36761, %r36760, 2;
	shf.r.wrap.b32 	%r36762, %r5862, %r5862, %r36761;
	xor.b32  	%r56673, %r36762, %r56671;
	bra.uni 	$L__BB0_4817;
$L__BB0_4815:
	not.b32 	%r36763, %r5862;
	shr.u32 	%r36764, %r5864, 8;
	and.b32  	%r36765, %r36764, 15;
	add.s32 	%r36766, %r36765, 2;
	shf.r.wrap.b32 	%r36767, %r36763, %r36763, %r36766;
	and.b32  	%r56673, %r36767, %r56671;
	bra.uni 	$L__BB0_4817;
$L__BB0_4816:
	add.s32 	%r36773, %r5865, 2;
	shf.r.wrap.b32 	%r36774, %r5862, %r5862, %r36773;
	xor.b32  	%r56673, %r36774, %r56671;
$L__BB0_4817:
	add.s32 	%r36775, %r5872, %r56673;
	xor.b32  	%r5878, %r5862, %r36775;
	shr.u32 	%r36776, %r5862, 8;
	and.b32  	%r36777, %r36776, 31;
	mov.b32 	%r36778, 1;
	shl.b32 	%r36779, %r36778, %r36777;
	not.b32 	%r36780, %r36779;
	and.b32  	%r36781, %r5814, %r36780;
	or.b32  	%r36782, %r36779, %r5814;
	xor.b32  	%r36783, %r36779, %r5814;
	st.local.v4.u32 	[%rd6], {%r5814, %r36781, %r36782, %r36783};
	shl.b32 	%r36784, %r5862, 2;
	cvt.u64.u32 	%rd904, %r36784;
	and.b64  	%rd905, %rd904, 12;
	add.s64 	%rd906, %rd6, %rd905;
	ld.local.u32 	%r36785, [%rd906];
	shf.l.wrap.b32 	%r36786, %r36785, %r36785, 26;
	shf.l.wrap.b32 	%r36787, %r36785, %r36785, 21;
	xor.b32  	%r36788, %r36786, %r36787;
	shf.l.wrap.b32 	%r36789, %r36785, %r36785, 7;
	xor.b32  	%r36790, %r36788, %r36789;
	add.s32 	%r36791, %r5831, %r5191;
	add.s32 	%r36792, %r36791, %r5355;
	add.s32 	%r36793, %r36792, %r5863;
	add.s32 	%r5883, %r36793, %r36790;
	shr.u32 	%r36794, %r5878, 4;
	xor.b32  	%r5884, %r36794, %r5878;
	shr.u32 	%r36795, %r5884, 24;
	and.b32  	%r5885, %r36795, 15;
	shf.r.wrap.b32 	%r36796, %r5878, %r5878, %r5885;
	xor.b32  	%r5886, %r36796, %r5866;
	shr.u32 	%r36797, %r5886, 16;
	xor.b32  	%r36798, %r36797, %r5886;
	shr.u32 	%r36799, %r36798, 12;
	shr.u32 	%r36800, %r36798, 4;
	shr.u32 	%r36801, %r36798, 8;
	xor.b32  	%r36802, %r36800, %r36799;
	xor.b32  	%r36803, %r36802, %r36801;
	xor.b32  	%r36804, %r36803, %r36798;
	shr.u32 	%r36805, %r36804, 2;
	xor.b32  	%r36806, %r36805, %r36804;
	cvt.u16.u32 	%rs1378, %r36806;
	and.b16  	%rs1377, %rs1378, 3;
	setp.gt.s16 	%p2066, %rs1377, 1;
	@%p2066 bra 	$L__BB0_4820;
	setp.eq.s16 	%p2068, %rs1377, 0;
	@%p2068 bra 	$L__BB0_4823;
	not.b32 	%r36821, %r5878;
	shr.u32 	%r36822, %r5884, 16;
	and.b32  	%r36823, %r36822, 15;
	add.s32 	%r36824, %r36823, 1;
	shr.u32 	%r36825, %r36821, %r36824;
	xor.b32  	%r36826, %r36823, 31;
	shl.b32 	%r36827, %r36821, %r36826;
	or.b32  	%r36828, %r36825, %r36827;
	add.s32 	%r56674, %r36828, %r56672;
	bra.uni 	$L__BB0_4824;
$L__BB0_4820:
	setp.eq.s16 	%p2067, %rs1377, 2;
	@%p2067 bra 	$L__BB0_4822;
	and.b32  	%r36807, %r5884, 15;
	add.s32 	%r36808, %r36807, 1;
	shr.u32 	%r36809, %r5878, %r36808;
	xor.b32  	%r36810, %r36807, 31;
	shl.b32 	%r36811, %r5878, %r36810;
	or.b32  	%r36812, %r36809, %r36811;
	xor.b32  	%r56674, %r36812, %r56672;
	bra.uni 	$L__BB0_4824;
$L__BB0_4822:
	not.b32 	%r36813, %r5878;
	shr.u32 	%r36814, %r5884, 8;
	and.b32  	%r36815, %r36814, 15;
	add.s32 	%r36816, %r36815, 1;
	shr.u32 	%r36817, %r36813, %r36816;
	xor.b32  	%r36818, %r36815, 31;
	shl.b32 	%r36819, %r36813, %r36818;
	or.b32  	%r36820, %r36817, %r36819;
	and.b32  	%r56674, %r36820, %r56672;
	bra.uni 	$L__BB0_4824;
$L__BB0_4823:
	add.s32 	%r36829, %r5885, 1;
	shr.u32 	%r36830, %r5878, %r36829;
	xor.b32  	%r36831, %r5885, 31;
	shl.b32 	%r36832, %r5878, %r36831;
	or.b32  	%r36833, %r36830, %r36832;
	xor.b32  	%r56674, %r36833, %r56672;
$L__BB0_4824:
	xor.b32  	%r5892, %r56674, %r5886;
	shr.u32 	%r36834, %r5892, 16;
	xor.b32  	%r36835, %r36834, %r5892;
	shr.u32 	%r36836, %r36835, 12;
	shr.u32 	%r36837, %r36835, 4;
	shr.u32 	%r36838, %r36835, 8;
	xor.b32  	%r36839, %r36837, %r36836;
	xor.b32  	%r36840, %r36839, %r36838;
	xor.b32  	%r36841, %r36840, %r36835;
	shr.u32 	%r36842, %r36841, 2;
	xor.b32  	%r36843, %r36842, %r36841;
	cvt.u16.u32 	%rs1380, %r36843;
	and.b16  	%rs1379, %rs1380, 3;
	setp.gt.s16 	%p2069, %rs1379, 1;
	@%p2069 bra 	$L__BB0_4827;
	setp.eq.s16 	%p2071, %rs1379, 0;
	@%p2071 bra 	$L__BB0_4830;
	not.b32 	%r36852, %r5878;
	shr.u32 	%r36853, %r5884, 16;
	and.b32  	%r36854, %r36853, 15;
	add.s32 	%r36855, %r36854, 2;
	shf.r.wrap.b32 	%r36856, %r36852, %r36852, %r36855;
	add.s32 	%r56675, %r36856, %r56673;
	bra.uni 	$L__BB0_4831;
$L__BB0_4827:
	setp.eq.s16 	%p2070, %rs1379, 2;
	@%p2070 bra 	$L__BB0_4829;
	and.b32  	%r36844, %r5884, 15;
	add.s32 	%r36845, %r36844, 2;
	shf.r.wrap.b32 	%r36846, %r5878, %r5878, %r36845;
	xor.b32  	%r56675, %r36846, %r56673;
	bra.uni 	$L__BB0_4831;
$L__BB0_4829:
	not.b32 	%r36847, %r5878;
	shr.u32 	%r36848, %r5884, 8;
	and.b32  	%r36849, %r36848, 15;
	add.s32 	%r36850, %r36849, 2;
	shf.r.wrap.b32 	%r36851, %r36847, %r36847, %r36850;
	and.b32  	%r56675, %r36851, %r56673;
	bra.uni 	$L__BB0_4831;
$L__BB0_4830:
	add.s32 	%r36857, %r5885, 2;
	shf.r.wrap.b32 	%r36858, %r5878, %r5878, %r36857;
	xor.b32  	%r56675, %r36858, %r56673;
$L__BB0_4831:
	add.s32 	%r36859, %r5892, %r56675;
	xor.b32  	%r5898, %r5878, %r36859;
	shr.u32 	%r36860, %r5878, 8;
	and.b32  	%r36861, %r36860, 31;
	mov.b32 	%r36862, 1;
	shl.b32 	%r36863, %r36862, %r36861;
	not.b32 	%r36864, %r36863;
	and.b32  	%r36865, %r5507, %r36864;
	or.b32  	%r36866, %r36863, %r5507;
	xor.b32  	%r36867, %r36863, %r5507;
	st.local.v4.u32 	[%rd5], {%r5507, %r36865, %r36866, %r36867};
	shl.b32 	%r36868, %r5878, 2;
	cvt.u64.u32 	%rd907, %r36868;
	and.b64  	%rd908, %rd907, 12;
	add.s64 	%rd909, %rd5, %rd908;
	ld.local.u32 	%r5899, [%rd909];
	shr.u32 	%r36869, %r5898, 4;
	xor.b32  	%r5900, %r36869, %r5898;
	shr.u32 	%r36870, %r5900, 24;
	and.b32  	%r5901, %r36870, 15;
	shf.r.wrap.b32 	%r36871, %r5898, %r5898, %r5901;
	xor.b32  	%r5902, %r36871, %r5886;
	shr.u32 	%r36872, %r5902, 16;
	xor.b32  	%r36873, %r36872, %r5902;
	shr.u32 	%r36874, %r36873, 12;
	shr.u32 	%r36875, %r36873, 4;
	shr.u32 	%r36876, %r36873, 8;
	xor.b32  	%r36877, %r36875, %r36874;
	xor.b32  	%r36878, %r36877, %r36876;
	xor.b32  	%r36879, %r36878, %r36873;
	shr.u32 	%r36880, %r36879, 2;
	xor.b32  	%r36881, %r36880, %r36879;
	cvt.u16.u32 	%rs1382, %r36881;
	and.b16  	%rs1381, %rs1382, 3;
	setp.gt.s16 	%p2072, %rs1381, 1;
	@%p2072 bra 	$L__BB0_4834;
	setp.eq.s16 	%p2074, %rs1381, 0;
	@%p2074 bra 	$L__BB0_4837;
	not.b32 	%r36896, %r5898;
	shr.u32 	%r36897, %r5900, 16;
	and.b32  	%r36898, %r36897, 15;
	add.s32 	%r36899, %r36898, 1;
	shr.u32 	%r36900, %r36896, %r36899;
	xor.b32  	%r36901, %r36898, 31;
	shl.b32 	%r36902, %r36896, %r36901;
	or.b32  	%r36903, %r36900, %r36902;
	add.s32 	%r56676, %r36903, %r56674;
	bra.uni 	$L__BB0_4838;
$L__BB0_4834:
	setp.eq.s16 	%p2073, %rs1381, 2;
	@%p2073 bra 	$L__BB0_4836;
	and.b32  	%r36882, %r5900, 15;
	add.s32 	%r36883, %r36882, 1;
	shr.u32 	%r36884, %r5898, %r36883;
	xor.b32  	%r36885, %r36882, 31;
	shl.b32 	%r36886, %r5898, %r36885;
	or.b32  	%r36887, %r36884, %r36886;
	xor.b32  	%r56676, %r36887, %r56674;
	bra.uni 	$L__BB0_4838;
$L__BB0_4836:
	not.b32 	%r36888, %r5898;
	shr.u32 	%r36889, %r5900, 8;
	and.b32  	%r36890, %r36889, 15;
	add.s32 	%r36891, %r36890, 1;
	shr.u32 	%r36892, %r36888, %r36891;
	xor.b32  	%r36893, %r36890, 31;
	shl.b32 	%r36894, %r36888, %r36893;
	or.b32  	%r36895, %r36892, %r36894;
	and.b32  	%r56676, %r36895, %r56674;
	bra.uni 	$L__BB0_4838;
$L__BB0_4837:
	add.s32 	%r36904, %r5901, 1;
	shr.u32 	%r36905, %r5898, %r36904;
	xor.b32  	%r36906, %r5901, 31;
	shl.b32 	%r36907, %r5898, %r36906;
	or.b32  	%r36908, %r36905, %r36907;
	xor.b32  	%r56676, %r36908, %r56674;
$L__BB0_4838:
	xor.b32  	%r5908, %r56676, %r5902;
	shr.u32 	%r36909, %r5908, 16;
	xor.b32  	%r36910, %r36909, %r5908;
	shr.u32 	%r36911, %r36910, 12;
	shr.u32 	%r36912, %r36910, 4;
	shr.u32 	%r36913, %r36910, 8;
	xor.b32  	%r36914, %r36912, %r36911;
	xor.b32  	%r36915, %r36914, %r36913;
	xor.b32  	%r36916, %r36915, %r36910;
	shr.u32 	%r36917, %r36916, 2;
	xor.b32  	%r36918, %r36917, %r36916;
	cvt.u16.u32 	%rs1384, %r36918;
	and.b16  	%rs1383, %rs1384, 3;
	setp.gt.s16 	%p2075, %rs1383, 1;
	@%p2075 bra 	$L__BB0_4841;
	setp.eq.s16 	%p2077, %rs1383, 0;
	@%p2077 bra 	$L__BB0_4844;
	not.b32 	%r36927, %r5898;
	shr.u32 	%r36928, %r5900, 16;
	and.b32  	%r36929, %r36928, 15;
	add.s32 	%r36930, %r36929, 2;
	shf.r.wrap.b32 	%r36931, %r36927, %r36927, %r36930;
	add.s32 	%r56677, %r36931, %r56675;
	bra.uni 	$L__BB0_4845;
$L__BB0_4841:
	setp.eq.s16 	%p2076, %rs1383, 2;
	@%p2076 bra 	$L__BB0_4843;
	and.b32  	%r36919, %r5900, 15;
	add.s32 	%r36920, %r36919, 2;
	shf.r.wrap.b32 	%r36921, %r5898, %r5898, %r36920;
	xor.b32  	%r56677, %r36921, %r56675;
	bra.uni 	$L__BB0_4845;
$L__BB0_4843:
	not.b32 	%r36922, %r5898;
	shr.u32 	%r36923, %r5900, 8;
	and.b32  	%r36924, %r36923, 15;
	add.s32 	%r36925, %r36924, 2;
	shf.r.wrap.b32 	%r36926, %r36922, %r36922, %r36925;
	and.b32  	%r56677, %r36926, %r56675;
	bra.uni 	$L__BB0_4845;
$L__BB0_4844:
	add.s32 	%r36932, %r5901, 2;
	shf.r.wrap.b32 	%r36933, %r5898, %r5898, %r36932;
	xor.b32  	%r56677, %r36933, %r56675;
$L__BB0_4845:
	add.s32 	%r36934, %r5908, %r56677;
	xor.b32  	%r5914, %r5898, %r36934;
	shr.u32 	%r36935, %r5898, 8;
	and.b32  	%r36936, %r36935, 31;
	mov.b32 	%r36937, 1;
	shl.b32 	%r36938, %r36937, %r36936;
	not.b32 	%r36939, %r36938;
	and.b32  	%r36940, %r5660, %r36939;
	or.b32  	%r36941, %r36938, %r5660;
	xor.b32  	%r36942, %r36938, %r5660;
	st.local.v4.u32 	[%rd4], {%r5660, %r36940, %r36941, %r36942};
	shl.b32 	%r36943, %r5898, 2;
	cvt.u64.u32 	%rd910, %r36943;
	and.b64  	%rd911, %rd910, 12;
	add.s64 	%rd912, %rd4, %rd911;
	ld.local.u32 	%r5915, [%rd912];
	shr.u32 	%r36944, %r5914, 4;
	xor.b32  	%r5916, %r36944, %r5914;
	shr.u32 	%r36945, %r5916, 24;
	and.b32  	%r5917, %r36945, 15;
	shf.r.wrap.b32 	%r36946, %r5914, %r5914, %r5917;
	xor.b32  	%r5918, %r36946, %r5902;
	shr.u32 	%r36947, %r5918, 16;
	xor.b32  	%r36948, %r36947, %r5918;
	shr.u32 	%r36949, %r36948, 12;
	shr.u32 	%r36950, %r36948, 4;
	shr.u32 	%r36951, %r36948, 8;
	xor.b32  	%r36952, %r36950, %r36949;
	xor.b32  	%r36953, %r36952, %r36951;
	xor.b32  	%r36954, %r36953, %r36948;
	shr.u32 	%r36955, %r36954, 2;
	xor.b32  	%r36956, %r36955, %r36954;
	cvt.u16.u32 	%rs1386, %r36956;
	and.b16  	%rs1385, %rs1386, 3;
	setp.gt.s16 	%p2078, %rs1385, 1;
	@%p2078 bra 	$L__BB0_4848;
	setp.eq.s16 	%p2080, %rs1385, 0;
	@%p2080 bra 	$L__BB0_4851;
	not.b32 	%r36971, %r5914;
	shr.u32 	%r36972, %r5916, 16;
	and.b32  	%r36973, %r36972, 15;
	add.s32 	%r36974, %r36973, 1;
	shr.u32 	%r36975, %r36971, %r36974;
	xor.b32  	%r36976, %r36973, 31;
	shl.b32 	%r36977, %r36971, %r36976;
	or.b32  	%r36978, %r36975, %r36977;
	add.s32 	%r56678, %r36978, %r56676;
	bra.uni 	$L__BB0_4852;
$L__BB0_4848:
	setp.eq.s16 	%p2079, %rs1385, 2;
	@%p2079 bra 	$L__BB0_4850;
	and.b32  	%r36957, %r5916, 15;
	add.s32 	%r36958, %r36957, 1;
	shr.u32 	%r36959, %r5914, %r36958;
	xor.b32  	%r36960, %r36957, 31;
	shl.b32 	%r36961, %r5914, %r36960;
	or.b32  	%r36962, %r36959, %r36961;
	xor.b32  	%r56678, %r36962, %r56676;
	bra.uni 	$L__BB0_4852;
$L__BB0_4850:
	not.b32 	%r36963, %r5914;
	shr.u32 	%r36964, %r5916, 8;
	and.b32  	%r36965, %r36964, 15;
	add.s32 	%r36966, %r36965, 1;
	shr.u32 	%r36967, %r36963, %r36966;
	xor.b32  	%r36968, %r36965, 31;
	shl.b32 	%r36969, %r36963, %r36968;
	or.b32  	%r36970, %r36967, %r36969;
	and.b32  	%r56678, %r36970, %r56676;
	bra.uni 	$L__BB0_4852;
$L__BB0_4851:
	add.s32 	%r36979, %r5917, 1;
	shr.u32 	%r36980, %r5914, %r36979;
	xor.b32  	%r36981, %r5917, 31;
	shl.b32 	%r36982, %r5914, %r36981;
	or.b32  	%r36983, %r36980, %r36982;
	xor.b32  	%r56678, %r36983, %r56676;
$L__BB0_4852:
	xor.b32  	%r5924, %r56678, %r5918;
	shr.u32 	%r36984, %r5924, 16;
	xor.b32  	%r36985, %r36984, %r5924;
	shr.u32 	%r36986, %r36985, 12;
	shr.u32 	%r36987, %r36985, 4;
	shr.u32 	%r36988, %r36985, 8;
	xor.b32  	%r36989, %r36987, %r36986;
	xor.b32  	%r36990, %r36989, %r36988;
	xor.b32  	%r36991, %r36990, %r36985;
	shr.u32 	%r36992, %r36991, 2;
	xor.b32  	%r36993, %r36992, %r36991;
	cvt.u16.u32 	%rs1388, %r36993;
	and.b16  	%rs1387, %rs1388, 3;
	setp.gt.s16 	%p2081, %rs1387, 1;
	@%p2081 bra 	$L__BB0_4855;
	setp.eq.s16 	%p2083, %rs1387, 0;
	@%p2083 bra 	$L__BB0_4858;
	not.b32 	%r37002, %r5914;
	shr.u32 	%r37003, %r5916, 16;
	and.b32  	%r37004, %r37003, 15;
	add.s32 	%r37005, %r37004, 2;
	shf.r.wrap.b32 	%r37006, %r37002, %r37002, %r37005;
	add.s32 	%r56679, %r37006, %r56677;
	bra.uni 	$L__BB0_4859;
$L__BB0_4855:
	setp.eq.s16 	%p2082, %rs1387, 2;
	@%p2082 bra 	$L__BB0_4857;
	and.b32  	%r36994, %r5916, 15;
	add.s32 	%r36995, %r36994, 2;
	shf.r.wrap.b32 	%r36996, %r5914, %r5914, %r36995;
	xor.b32  	%r56679, %r36996, %r56677;
	bra.uni 	$L__BB0_4859;
$L__BB0_4857:
	not.b32 	%r36997, %r5914;
	shr.u32 	%r36998, %r5916, 8;
	and.b32  	%r36999, %r36998, 15;
	add.s32 	%r37000, %r36999, 2;
	shf.r.wrap.b32 	%r37001, %r36997, %r36997, %r37000;
	and.b32  	%r56679, %r37001, %r56677;
	bra.uni 	$L__BB0_4859;
$L__BB0_4858:
	add.s32 	%r37007, %r5917, 2;
	shf.r.wrap.b32 	%r37008, %r5914, %r5914, %r37007;
	xor.b32  	%r56679, %r37008, %r56677;
$L__BB0_4859:
	add.s32 	%r37009, %r5924, %r56679;
	xor.b32  	%r5930, %r5914, %r37009;
	shr.u32 	%r37010, %r5914, 8;
	and.b32  	%r37011, %r37010, 31;
	mov.b32 	%r37012, 1;
	shl.b32 	%r37013, %r37012, %r37011;
	not.b32 	%r37014, %r37013;
	and.b32  	%r37015, %r5813, %r37014;
	or.b32  	%r37016, %r37013, %r5813;
	xor.b32  	%r37017, %r37013, %r5813;
	st.local.v4.u32 	[%rd3], {%r5813, %r37015, %r37016, %r37017};
	shl.b32 	%r37018, %r5914, 2;
	cvt.u64.u32 	%rd913, %r37018;
	and.b64  	%rd914, %rd913, 12;
	add.s64 	%rd915, %rd3, %rd914;
	ld.local.u32 	%r37019, [%rd915];
	or.b32  	%r37020, %r5915, %r5899;
	and.b32  	%r37021, %r37019, %r37020;
	and.b32  	%r37022, %r5915, %r5899;
	or.b32  	%r5935, %r37021, %r37022;
	shr.u32 	%r37023, %r5930, 4;
	xor.b32  	%r5936, %r37023, %r5930;
	shr.u32 	%r37024, %r5936, 24;
	and.b32  	%r5937, %r37024, 15;
	shf.r.wrap.b32 	%r37025, %r5930, %r5930, %r5937;
	xor.b32  	%r5938, %r37025, %r5918;
	shr.u32 	%r37026, %r5938, 16;
	xor.b32  	%r37027, %r37026, %r5938;
	shr.u32 	%r37028, %r37027, 12;
	shr.u32 	%r37029, %r37027, 4;
	shr.u32 	%r37030, %r37027, 8;
	xor.b32  	%r37031, %r37029, %r37028;
	xor.b32  	%r37032, %r37031, %r37030;
	xor.b32  	%r37033, %r37032, %r37027;
	shr.u32 	%r37034, %r37033, 2;
	xor.b32  	%r37035, %r37034, %r37033;
	cvt.u16.u32 	%rs1390, %r37035;
	and.b16  	%rs1389, %rs1390, 3;
	setp.gt.s16 	%p2084, %rs1389, 1;
	@%p2084 bra 	$L__BB0_4862;
	setp.eq.s16 	%p2086, %rs1389, 0;
	@%p2086 bra 	$L__BB0_4865;
	not.b32 	%r37050, %r5930;
	shr.u32 	%r37051, %r5936, 16;
	and.b32  	%r37052, %r37051, 15;
	add.s32 	%r37053, %r37052, 1;
	shr.u32 	%r37054, %r37050, %r37053;
	xor.b32  	%r37055, %r37052, 31;
	shl.b32 	%r37056, %r37050, %r37055;
	or.b32  	%r37057, %r37054, %r37056;
	add.s32 	%r56680, %r37057, %r56678;
	bra.uni 	$L__BB0_4866;
$L__BB0_4862:
	setp.eq.s16 	%p2085, %rs1389, 2;
	@%p2085 bra 	$L__BB0_4864;
	and.b32  	%r37036, %r5936, 15;
	add.s32 	%r37037, %r37036, 1;
	shr.u32 	%r37038, %r5930, %r37037;
	xor.b32  	%r37039, %r37036, 31;
	shl.b32 	%r37040, %r5930, %r37039;
	or.b32  	%r37041, %r37038, %r37040;
	xor.b32  	%r56680, %r37041, %r56678;
	bra.uni 	$L__BB0_4866;
$L__BB0_4864:
	not.b32 	%r37042, %r5930;
	shr.u32 	%r37043, %r5936, 8;
	and.b32  	%r37044, %r37043, 15;
	add.s32 	%r37045, %r37044, 1;
	shr.u32 	%r37046, %r37042, %r37045;
	xor.b32  	%r37047, %r37044, 31;
	shl.b32 	%r37048, %r37042, %r37047;
	or.b32  	%r37049, %r37046, %r37048;
	and.b32  	%r56680, %r37049, %r56678;
	bra.uni 	$L__BB0_4866;
$L__BB0_4865:
	add.s32 	%r37058, %r5937, 1;
	shr.u32 	%r37059, %r5930, %r37058;
	xor.b32  	%r37060, %r5937, 31;
	shl.b32 	%r37061, %r5930, %r37060;
	or.b32  	%r37062, %r37059, %r37061;
	xor.b32  	%r56680, %r37062, %r56678;
$L__BB0_4866:
	xor.b32  	%r5944, %r56680, %r5938;
	shr.u32 	%r37063, %r5944, 16;
	xor.b32  	%r37064, %r37063, %r5944;
	shr.u32 	%r37065, %r37064, 12;
	shr.u32 	%r37066, %r37064, 4;
	shr.u32 	%r37067, %r37064, 8;
	xor.b32  	%r37068, %r37066, %r37065;
	xor.b32  	%r37069, %r37068, %r37067;
	xor.b32  	%r37070, %r37069, %r37064;
	shr.u32 	%r37071, %r37070, 2;
	xor.b32  	%r37072, %r37071, %r37070;
	cvt.u16.u32 	%rs1392, %r37072;
	and.b16  	%rs1391, %rs1392, 3;
	setp.gt.s16 	%p2087, %rs1391, 1;
	@%p2087 bra 	$L__BB0_4869;
	setp.eq.s16 	%p2089, %rs1391, 0;
	@%p2089 bra 	$L__BB0_4872;
	not.b32 	%r37081, %r5930;
	shr.u32 	%r37082, %r5936, 16;
	and.b32  	%r37083, %r37082, 15;
	add.s32 	%r37084, %r37083, 2;
	shf.r.wrap.b32 	%r37085, %r37081, %r37081, %r37084;
	add.s32 	%r56681, %r37085, %r56679;
	bra.uni 	$L__BB0_4873;
$L__BB0_4869:
	setp.eq.s16 	%p2088, %rs1391, 2;
	@%p2088 bra 	$L__BB0_4871;
	and.b32  	%r37073, %r5936, 15;
	add.s32 	%r37074, %r37073, 2;
	shf.r.wrap.b32 	%r37075, %r5930, %r5930, %r37074;
	xor.b32  	%r56681, %r37075, %r56679;
	bra.uni 	$L__BB0_4873;
$L__BB0_4871:
	not.b32 	%r37076, %r5930;
	shr.u32 	%r37077, %r5936, 8;
	and.b32  	%r37078, %r37077, 15;
	add.s32 	%r37079, %r37078, 2;
	shf.r.wrap.b32 	%r37080, %r37076, %r37076, %r37079;
	and.b32  	%r56681, %r37080, %r56679;
	bra.uni 	$L__BB0_4873;
$L__BB0_4872:
	add.s32 	%r37086, %r5937, 2;
	shf.r.wrap.b32 	%r37087, %r5930, %r5930, %r37086;
	xor.b32  	%r56681, %r37087, %r56679;
$L__BB0_4873:
	add.s32 	%r37088, %r5944, %r56681;
	xor.b32  	%r5950, %r5930, %r37088;
	shr.u32 	%r37089, %r5930, 8;
	and.b32  	%r37090, %r37089, 31;
	mov.b32 	%r37091, 1;
	shl.b32 	%r37092, %r37091, %r37090;
	not.b32 	%r37093, %r37092;
	and.b32  	%r37094, %r5813, %r37093;
	or.b32  	%r37095, %r37092, %r5813;
	xor.b32  	%r37096, %r37092, %r5813;
	st.local.v4.u32 	[%rd2], {%r5813, %r37094, %r37095, %r37096};
	shl.b32 	%r37097, %r5930, 2;
	cvt.u64.u32 	%rd916, %r37097;
	and.b64  	%rd917, %rd916, 12;
	add.s64 	%rd918, %rd2, %rd917;
	ld.local.u32 	%r5951, [%rd918];
	shr.u32 	%r37098, %r5950, 4;
	xor.b32  	%r5952, %r37098, %r5950;
	shr.u32 	%r37099, %r5952, 24;
	and.b32  	%r5953, %r37099, 15;
	shf.r.wrap.b32 	%r37100, %r5950, %r5950, %r5953;
	xor.b32  	%r5954, %r37100, %r5938;
	shr.u32 	%r37101, %r5954, 16;
	xor.b32  	%r37102, %r37101, %r5954;
	shr.u32 	%r37103, %r37102, 12;
	shr.u32 	%r37104, %r37102, 4;
	shr.u32 	%r37105, %r37102, 8;
	xor.b32  	%r37106, %r37104, %r37103;
	xor.b32  	%r37107, %r37106, %r37105;
	xor.b32  	%r37108, %r37107, %r37102;
	shr.u32 	%r37109, %r37108, 2;
	xor.b32  	%r37110, %r37109, %r37108;
	cvt.u16.u32 	%rs1394, %r37110;
	and.b16  	%rs1393, %rs1394, 3;
	setp.gt.s16 	%p2090, %rs1393, 1;
	@%p2090 bra 	$L__BB0_4876;
	setp.eq.s16 	%p2092, %rs1393, 0;
	@%p2092 bra 	$L__BB0_4879;
	not.b32 	%r37125, %r5950;
	shr.u32 	%r37126, %r5952, 16;
	and.b32  	%r37127, %r37126, 15;
	add.s32 	%r37128, %r37127, 1;
	shr.u32 	%r37129, %r37125, %r37128;
	xor.b32  	%r37130, %r37127, 31;
	shl.b32 	%r37131, %r37125, %r37130;
	or.b32  	%r37132, %r37129, %r37131;
	add.s32 	%r56682, %r37132, %r56680;
	bra.uni 	$L__BB0_4880;
$L__BB0_4876:
	setp.eq.s16 	%p2091, %rs1393, 2;
	@%p2091 bra 	$L__BB0_4878;
	and.b32  	%r37111, %r5952, 15;
	add.s32 	%r37112, %r37111, 1;
	shr.u32 	%r37113, %r5950, %r37112;
	xor.b32  	%r37114, %r37111, 31;
	shl.b32 	%r37115, %r5950, %r37114;
	or.b32  	%r37116, %r37113, %r37115;
	xor.b32  	%r56682, %r37116, %r56680;
	bra.uni 	$L__BB0_4880;
$L__BB0_4878:
	not.b32 	%r37117, %r5950;
	shr.u32 	%r37118, %r5952, 8;
	and.b32  	%r37119, %r37118, 15;
	add.s32 	%r37120, %r37119, 1;
	shr.u32 	%r37121, %r37117, %r37120;
	xor.b32  	%r37122, %r37119, 31;
	shl.b32 	%r37123, %r37117, %r37122;
	or.b32  	%r37124, %r37121, %r37123;
	and.b32  	%r56682, %r37124, %r56680;
	bra.uni 	$L__BB0_4880;
$L__BB0_4879:
	add.s32 	%r37133, %r5953, 1;
	shr.u32 	%r37134, %r5950, %r37133;
	xor.b32  	%r37135, %r5953, 31;
	shl.b32 	%r37136, %r5950, %r37135;
	or.b32  	%r37137, %r37134, %r37136;
	xor.b32  	%r56682, %r37137, %r56680;
$L__BB0_4880:
	xor.b32  	%r5960, %r56682, %r5954;
	shr.u32 	%r37138, %r5960, 16;
	xor.b32  	%r37139, %r37138, %r5960;
	shr.u32 	%r37140, %r37139, 12;
	shr.u32 	%r37141, %r37139, 4;
	shr.u32 	%r37142, %r37139, 8;
	xor.b32  	%r37143, %r37141, %r37140;
	xor.b32  	%r37144, %r37143, %r37142;
	xor.b32  	%r37145, %r37144, %r37139;
	shr.u32 	%r37146, %r37145, 2;
	xor.b32  	%r37147, %r37146, %r37145;
	cvt.u16.u32 	%rs1396, %r37147;
	and.b16  	%rs1395, %rs1396, 3;
	setp.gt.s16 	%p2093, %rs1395, 1;
	@%p2093 bra 	$L__BB0_4883;
	setp.eq.s16 	%p2095, %rs1395, 0;
	@%p2095 bra 	$L__BB0_4886;
	not.b32 	%r37156, %r5950;
	shr.u32 	%r37157, %r5952, 16;
	and.b32  	%r37158, %r37157, 15;
	add.s32 	%r37159, %r37158, 2;
	shf.r.wrap.b32 	%r37160, %r37156, %r37156, %r37159;
	add.s32 	%r56683, %r37160, %r56681;
	bra.uni 	$L__BB0_4887;
$L__BB0_4883:
	setp.eq.s16 	%p2094, %rs1395, 2;
	@%p2094 bra 	$L__BB0_4885;
	and.b32  	%r37148, %r5952, 15;
	add.s32 	%r37149, %r37148, 2;
	shf.r.wrap.b32 	%r37150, %r5950, %r5950, %r37149;
	xor.b32  	%r56683, %r37150, %r56681;
	bra.uni 	$L__BB0_4887;
$L__BB0_4885:
	not.b32 	%r37151, %r5950;
	shr.u32 	%r37152, %r5952, 8;
	and.b32  	%r37153, %r37152, 15;
	add.s32 	%r37154, %r37153, 2;
	shf.r.wrap.b32 	%r37155, %r37151, %r37151, %r37154;
	and.b32  	%r56683, %r37155, %r56681;
	bra.uni 	$L__BB0_4887;
$L__BB0_4886:
	add.s32 	%r37161, %r5953, 2;
	shf.r.wrap.b32 	%r37162, %r5950, %r5950, %r37161;
	xor.b32  	%r56683, %r37162, %r56681;
$L__BB0_4887:
	add.s32 	%r37163, %r5960, %r56683;
	shr.u32 	%r37164, %r5950, 8;
	and.b32  	%r37165, %r37164, 31;
	mov.b32 	%r37166, 1;
	shl.b32 	%r37167, %r37166, %r37165;
	not.b32 	%r37168, %r37167;
	and.b32  	%r37169, %r5883, %r37168;
	or.b32  	%r37170, %r37167, %r5883;
	xor.b32  	%r37171, %r37167, %r5883;
	st.local.v4.u32 	[%rd1], {%r5883, %r37169, %r37170, %r37171};
	shl.b32 	%r37172, %r5950, 2;
	cvt.u64.u32 	%rd919, %r37172;
	and.b64  	%rd920, %rd919, 12;
	add.s64 	%rd921, %rd1, %rd920;
	ld.local.u32 	%r37173, [%rd921];
	add.s32 	%r37174, %r5935, %r5883;
	shf.l.wrap.b32 	%r37175, %r5951, %r5951, 10;
	shf.l.wrap.b32 	%r37176, %r5951, %r5951, 19;
	shf.l.wrap.b32 	%r37177, %r5951, %r5951, 30;
	xor.b32  	%r37178, %r37177, %r37176;
	xor.b32  	%r37179, %r37178, %r37175;
	add.s32 	%r5966, %r37174, %r37179;
	add.s32 	%r5967, %r5354, %r37173;
	add.s32 	%r37180, %r5508, %r5507;
	xor.b32  	%r37181, %r37163, %r37180;
	xor.b32  	%r5968, %r37181, %r5950;
	shr.u32 	%r37182, %r5968, 4;
	xor.b32  	%r5969, %r37182, %r5968;
	shr.u32 	%r37183, %r5969, 24;
	and.b32  	%r5970, %r37183, 15;
	shf.r.wrap.b32 	%r37184, %r5968, %r5968, %r5970;
	xor.b32  	%r5971, %r37184, %r5954;
	shr.u32 	%r37185, %r5971, 16;
	xor.b32  	%r37186, %r37185, %r5971;
	shr.u32 	%r37187, %r37186, 12;
	shr.u32 	%r37188, %r37186, 4;
	shr.u32 	%r37189, %r37186, 8;
	xor.b32  	%r37190, %r37188, %r37187;
	xor.b32  	%r37191, %r37190, %r37189;
	xor.b32  	%r37192, %r37191, %r37186;
	shr.u32 	%r37193, %r37192, 2;
	xor.b32  	%r37194, %r37193, %r37192;
	cvt.u16.u32 	%rs1398, %r37194;
	and.b16  	%rs1397, %rs1398, 3;
	setp.gt.s16 	%p2096, %rs1397, 1;
	@%p2096 bra 	$L__BB0_4890;
	setp.eq.s16 	%p2098, %rs1397, 0;
	@%p2098 bra 	$L__BB0_4893;
	not.b32 	%r37209, %r5968;
	shr.u32 	%r37210, %r5969, 16;
	and.b32  	%r37211, %r37210, 15;
	add.s32 	%r37212, %r37211, 1;
	shr.u32 	%r37213, %r37209, %r37212;
	xor.b32  	%r37214, %r37211, 31;
	shl.b32 	%r37215, %r37209, %r37214;
	or.b32  	%r37216, %r37213, %r37215;
	add.s32 	%r56684, %r37216, %r56682;
	bra.uni 	$L__BB0_4894;
$L__BB0_4890:
	setp.eq.s16 	%p2097, %rs1397, 2;
	@%p2097 bra 	$L__BB0_4892;
	and.b32  	%r37195, %r5969, 15;
	add.s32 	%r37196, %r37195, 1;
	shr.u32 	%r37197, %r5968, %r37196;
	xor.b32  	%r37198, %r37195, 31;
	shl.b32 	%r37199, %r5968, %r37198;
	or.b32  	%r37200, %r37197, %r37199;
	xor.b32  	%r56684, %r37200, %r56682;
	bra.uni 	$L__BB0_4894;
$L__BB0_4892:
	not.b32 	%r37201, %r5968;
	shr.u32 	%r37202, %r5969, 8;
	and.b32  	%r37203, %r37202, 15;
	add.s32 	%r37204, %r37203, 1;
	shr.u32 	%r37205, %r37201, %r37204;
	xor.b32  	%r37206, %r37203, 31;
	shl.b32 	%r37207, %r37201, %r37206;
	or.b32  	%r37208, %r37205, %r37207;
	and.b32  	%r56684, %r37208, %r56682;
	bra.uni 	$L__BB0_4894;
$L__BB0_4893:
	add.s32 	%r37217, %r5970, 1;
	shr.u32 	%r37218, %r5968, %r37217;
	xor.b32  	%r37219, %r5970, 31;
	shl.b32 	%r37220, %r5968, %r37219;
	or.b32  	%r37221, %r37218, %r37220;
	xor.b32  	%r56684, %r37221, %r56682;
$L__BB0_4894:
	xor.b32  	%r5977, %r56684, %r5971;
	shr.u32 	%r37222, %r5977, 16;
	xor.b32  	%r37223, %r37222, %r5977;
	shr.u32 	%r37224, %r37223, 12;
	shr.u32 	%r37225, %r37223, 4;
	shr.u32 	%r37226, %r37223, 8;
	xor.b32  	%r37227, %r37225, %r37224;
	xor.b32  	%r37228, %r37227, %r37226;
	xor.b32  	%r37229, %r37228, %r37223;
	shr.u32 	%r37230, %r37229, 2;
	xor.b32  	%r37231, %r37230, %r37229;
	cvt.u16.u32 	%rs1400, %r37231;
	and.b16  	%rs1399, %rs1400, 3;
	setp.gt.s16 	%p2099, %rs1399, 1;
	@%p2099 bra 	$L__BB0_4897;
	setp.eq.s16 	%p2101, %rs1399, 0;
	@%p2101 bra 	$L__BB0_4900;
	not.b32 	%r37240, %r5968;
	shr.u32 	%r37241, %r5969, 16;
	and.b32  	%r37242, %r37241, 15;
	add.s32 	%r37243, %r37242, 2;
	shf.r.wrap.b32 	%r37244, %r37240, %r37240, %r37243;
	add.s32 	%r56685, %r37244, %r56683;
	bra.uni 	$L__BB0_4901;
$L__BB0_4897:
	setp.eq.s16 	%p2100, %rs1399, 2;
	@%p2100 bra 	$L__BB0_4899;
	and.b32  	%r37232, %r5969, 15;
	add.s32 	%r37233, %r37232, 2;
	shf.r.wrap.b32 	%r37234, %r5968, %r5968, %r37233;
	xor.b32  	%r56685, %r37234, %r56683;
	bra.uni 	$L__BB0_4901;
$L__BB0_4899:
	not.b32 	%r37235, %r5968;
	shr.u32 	%r37236, %r5969, 8;
	and.b32  	%r37237, %r37236, 15;
	add.s32 	%r37238, %r37237, 2;
	shf.r.wrap.b32 	%r37239, %r37235, %r37235, %r37238;
	and.b32  	%r56685, %r37239, %r56683;
	bra.uni 	$L__BB0_4901;
$L__BB0_4900:
	add.s32 	%r37245, %r5970, 2;
	shf.r.wrap.b32 	%r37246, %r5968, %r5968, %r37245;
	xor.b32  	%r56685, %r37246, %r56683;
$L__BB0_4901:
	add.s32 	%r37247, %r5977, %r56685;
	xor.b32  	%r5983, %r5968, %r37247;
	ld.const.u32 	%r5984, [hefty_gpu_constantTable+148];
	shr.u32 	%r37248, %r5983, 4;
	xor.b32  	%r5985, %r37248, %r5983;
	shr.u32 	%r37249, %r5985, 24;
	and.b32  	%r5986, %r37249, 15;
	shf.r.wrap.b32 	%r37250, %r5983, %r5983, %r5986;
	xor.b32  	%r5987, %r37250, %r5971;
	shr.u32 	%r37251, %r5987, 16;
	xor.b32  	%r37252, %r37251, %r5987;
	shr.u32 	%r37253, %r37252, 12;
	shr.u32 	%r37254, %r37252, 4;
	shr.u32 	%r37255, %r37252, 8;
	xor.b32  	%r37256, %r37254, %r37253;
	xor.b32  	%r37257, %r37256, %r37255;
	xor.b32  	%r37258, %r37257, %r37252;
	shr.u32 	%r37259, %r37258, 2;
	xor.b32  	%r37260, %r37259, %r37258;
	cvt.u16.u32 	%rs1402, %r37260;
	and.b16  	%rs1401, %rs1402, 3;
	setp.gt.s16 	%p2102, %rs1401, 1;
	@%p2102 bra 	$L__BB0_4904;
	setp.eq.s16 	%p2104, %rs1401, 0;
	@%p2104 bra 	$L__BB0_4907;
	not.b32 	%r37275, %r5983;
	shr.u32 	%r37276, %r5985, 16;
	and.b32  	%r37277, %r37276, 15;
	add.s32 	%r37278, %r37277, 1;
	shr.u32 	%r37279, %r37275, %r37278;
	xor.b32  	%r37280, %r37277, 31;
	shl.b32 	%r37281, %r37275, %r37280;
	or.b32  	%r37282, %r37279, %r37281;
	add.s32 	%r56686, %r37282, %r56684;
	bra.uni 	$L__BB0_4908;
$L__BB0_4904:
	setp.eq.s16 	%p2103, %rs1401, 2;
	@%p2103 bra 	$L__BB0_4906;
	and.b32  	%r37261, %r5985, 15;
	add.s32 	%r37262, %r37261, 1;
	shr.u32 	%r37263, %r5983, %r37262;
	xor.b32  	%r37264, %r37261, 31;
	shl.b32 	%r37265, %r5983, %r37264;
	or.b32  	%r37266, %r37263, %r37265;
	xor.b32  	%r56686, %r37266, %r56684;
	bra.uni 	$L__BB0_4908;
$L__BB0_4906:
	not.b32 	%r37267, %r5983;
	shr.u32 	%r37268, %r5985, 8;
	and.b32  	%r37269, %r37268, 15;
	add.s32 	%r37270, %r37269, 1;
	shr.u32 	%r37271, %r37267, %r37270;
	xor.b32  	%r37272, %r37269, 31;
	shl.b32 	%r37273, %r37267, %r37272;
	or.b32  	%r37274, %r37271, %r37273;
	and.b32  	%r56686, %r37274, %r56684;
	bra.uni 	$L__BB0_4908;
$L__BB0_4907:
	add.s32 	%r37283, %r5986, 1;
	shr.u32 	%r37284, %r5983, %r37283;
	xor.b32  	%r37285, %r5986, 31;
	shl.b32 	%r37286, %r5983, %r37285;
	or.b32  	%r37287, %r37284, %r37286;
	xor.b32  	%r56686, %r37287, %r56684;
$L__BB0_4908:
	xor.b32  	%r5993, %r56686, %r5987;
	shr.u32 	%r37288, %r5993, 16;
	xor.b32  	%r37289, %r37288, %r5993;
	shr.u32 	%r37290, %r37289, 12;
	shr.u32 	%r37291, %r37289, 4;
	shr.u32 	%r37292, %r37289, 8;
	xor.b32  	%r37293, %r37291, %r37290;
	xor.b32  	%r37294, %r37293, %r37292;
	xor.b32  	%r37295, %r37294, %r37289;
	shr.u32 	%r37296, %r37295, 2;
	xor.b32  	%r37297, %r37296, %r37295;
	cvt.u16.u32 	%rs1404, %r37297;
	and.b16  	%rs1403, %rs1404, 3;
	setp.gt.s16 	%p2105, %rs1403, 1;
	@%p2105 bra 	$L__BB0_4911;
	setp.eq.s16 	%p2107, %rs1403, 0;
	@%p2107 bra 	$L__BB0_4914;
	not.b32 	%r37306, %r5983;
	shr.u32 	%r37307, %r5985, 16;
	and.b32  	%r37308, %r37307, 15;
	add.s32 	%r37309, %r37308, 2;
	shf.r.wrap.b32 	%r37310, %r37306, %r37306, %r37309;
	add.s32 	%r56687, %r37310, %r56685;
	bra.uni 	$L__BB0_4915;
$L__BB0_4911:
	setp.eq.s16 	%p2106, %rs1403, 2;
	@%p2106 bra 	$L__BB0_4913;
	and.b32  	%r37298, %r5985, 15;
	add.s32 	%r37299, %r37298, 2;
	shf.r.wrap.b32 	%r37300, %r5983, %r5983, %r37299;
	xor.b32  	%r56687, %r37300, %r56685;
	bra.uni 	$L__BB0_4915;
$L__BB0_4913:
	not.b32 	%r37301, %r5983;
	shr.u32 	%r37302, %r5985, 8;
	and.b32  	%r37303, %r37302, 15;
	add.s32 	%r37304, %r37303, 2;
	shf.r.wrap.b32 	%r37305, %r37301, %r37301, %r37304;
	and.b32  	%r56687, %r37305, %r56685;
	bra.uni 	$L__BB0_4915;
$L__BB0_4914:
	add.s32 	%r37311, %r5986, 2;
	shf.r.wrap.b32 	%r37312, %r5983, %r5983, %r37311;
	xor.b32  	%r56687, %r37312, %r56685;
$L__BB0_4915:
	add.s32 	%r37313, %r5993, %r56687;
	xor.b32  	%r5999, %r5983, %r37313;
	shr.u32 	%r37314, %r5983, 8;
	and.b32  	%r37315, %r37314, 31;
	mov.b32 	%r37316, 1;
	shl.b32 	%r37317, %r37316, %r37315;
	not.b32 	%r37318, %r37317;
	and.b32  	%r37319, %r5661, %r37318;
	or.b32  	%r37320, %r37317, %r5661;
	xor.b32  	%r37321, %r37317, %r5661;
	st.local.v4.u32 	[%rd8], {%r5661, %r37319, %r37320, %r37321};
	shl.b32 	%r37322, %r5983, 2;
	cvt.u64.u32 	%rd922, %r37322;
	and.b64  	%rd923, %rd922, 12;
	add.s64 	%rd924, %rd8, %rd923;
	ld.local.u32 	%r6000, [%rd924];
	shr.u32 	%r37323, %r5999, 4;
	xor.b32  	%r6001, %r37323, %r5999;
	shr.u32 	%r37324, %r6001, 24;
	and.b32  	%r6002, %r37324, 15;
	shf.r.wrap.b32 	%r37325, %r5999, %r5999, %r6002;
	xor.b32  	%r6003, %r37325, %r5987;
	shr.u32 	%r37326, %r6003, 16;
	xor.b32  	%r37327, %r37326, %r6003;
	shr.u32 	%r37328, %r37327, 12;
	shr.u32 	%r37329, %r37327, 4;
	shr.u32 	%r37330, %r37327, 8;
	xor.b32  	%r37331, %r37329, %r37328;
	xor.b32  	%r37332, %r37331, %r37330;
	xor.b32  	%r37333, %r37332, %r37327;
	shr.u32 	%r37334, %r37333, 2;
	xor.b32  	%r37335, %r37334, %r37333;
	cvt.u16.u32 	%rs1406, %r37335;
	and.b16  	%rs1405, %rs1406, 3;
	setp.gt.s16 	%p2108, %rs1405, 1;
	@%p2108 bra 	$L__BB0_4918;
	setp.eq.s16 	%p2110, %rs1405, 0;
	@%p2110 bra 	$L__BB0_4921;
	not.b32 	%r37350, %r5999;
	shr.u32 	%r37351, %r6001, 16;
	and.b32  	%r37352, %r37351, 15;
	add.s32 	%r37353, %r37352, 1;
	shr.u32 	%r37354, %r37350, %r37353;
	xor.b32  	%r37355, %r37352, 31;
	shl.b32 	%r37356, %r37350, %r37355;
	or.b32  	%r37357, %r37354, %r37356;
	add.s32 	%r56688, %r37357, %r56686;
	bra.uni 	$L__BB0_4922;
$L__BB0_4918:
	setp.eq.s16 	%p2109, %rs1405, 2;
	@%p2109 bra 	$L__BB0_4920;
	and.b32  	%r37336, %r6001, 15;
	add.s32 	%r37337, %r37336, 1;
	shr.u32 	%r37338, %r5999, %r37337;
	xor.b32  	%r37339, %r37336, 31;
	shl.b32 	%r37340, %r5999, %r37339;
	or.b32  	%r37341, %r37338, %r37340;
	xor.b32  	%r56688, %r37341, %r56686;
	bra.uni 	$L__BB0_4922;
$L__BB0_4920:
	not.b32 	%r37342, %r5999;
	shr.u32 	%r37343, %r6001, 8;
	and.b32  	%r37344, %r37343, 15;
	add.s32 	%r37345, %r37344, 1;
	shr.u32 	%r37346, %r37342, %r37345;
	xor.b32  	%r37347, %r37344, 31;
	shl.b32 	%r37348, %r37342, %r37347;
	or.b32  	%r37349, %r37346, %r37348;
	and.b32  	%r56688, %r37349, %r56686;
	bra.uni 	$L__BB0_4922;
$L__BB0_4921:
	add.s32 	%r37358, %r6002, 1;
	shr.u32 	%r37359, %r5999, %r37358;
	xor.b32  	%r37360, %r6002, 31;
	shl.b32 	%r37361, %r5999, %r37360;
	or.b32  	%r37362, %r37359, %r37361;
	xor.b32  	%r56688, %r37362, %r56686;
$L__BB0_4922:
	xor.b32  	%r6009, %r56688, %r6003;
	shr.u32 	%r37363, %r6009, 16;
	xor.b32  	%r37364, %r37363, %r6009;
	shr.u32 	%r37365, %r37364, 12;
	shr.u32 	%r37366, %r37364, 4;
	shr.u32 	%r37367, %r37364, 8;
	xor.b32  	%r37368, %r37366, %r37365;
	xor.b32  	%r37369, %r37368, %r37367;
	xor.b32  	%r37370, %r37369, %r37364;
	shr.u32 	%r37371, %r37370, 2;
	xor.b32  	%r37372, %r37371, %r37370;
	cvt.u16.u32 	%rs1408, %r37372;
	and.b16  	%rs1407, %rs1408, 3;
	setp.gt.s16 	%p2111, %rs1407, 1;
	@%p2111 bra 	$L__BB0_4925;
	setp.eq.s16 	%p2113, %rs1407, 0;
	@%p2113 bra 	$L__BB0_4928;
	not.b32 	%r37381, %r5999;
	shr.u32 	%r37382, %r6001, 16;
	and.b32  	%r37383, %r37382, 15;
	add.s32 	%r37384, %r37383, 2;
	shf.r.wrap.b32 	%r37385, %r37381, %r37381, %r37384;
	add.s32 	%r56689, %r37385, %r56687;
	bra.uni 	$L__BB0_4929;
$L__BB0_4925:
	setp.eq.s16 	%p2112, %rs1407, 2;
	@%p2112 bra 	$L__BB0_4927;
	and.b32  	%r37373, %r6001, 15;
	add.s32 	%r37374, %r37373, 2;
	shf.r.wrap.b32 	%r37375, %r5999, %r5999, %r37374;
	xor.b32  	%r56689, %r37375, %r56687;
	bra.uni 	$L__BB0_4929;
$L__BB0_4927:
	not.b32 	%r37376, %r5999;
	shr.u32 	%r37377, %r6001, 8;
	and.b32  	%r37378, %r37377, 15;
	add.s32 	%r37379, %r37378, 2;
	shf.r.wrap.b32 	%r37380, %r37376, %r37376, %r37379;
	and.b32  	%r56689, %r37380, %r56687;
	bra.uni 	$L__BB0_4929;
$L__BB0_4928:
	add.s32 	%r37386, %r6002, 2;
	shf.r.wrap.b32 	%r37387, %r5999, %r5999, %r37386;
	xor.b32  	%r56689, %r37387, %r56687;
$L__BB0_4929:
	add.s32 	%r37388, %r6009, %r56689;
	xor.b32  	%r6015, %r5999, %r37388;
	shr.u32 	%r37389, %r5999, 8;
	and.b32  	%r37390, %r37389, 31;
	mov.b32 	%r37391, 1;
	shl.b32 	%r37392, %r37391, %r37390;
	not.b32 	%r37393, %r37392;
	and.b32  	%r37394, %r5814, %r37393;
	or.b32  	%r37395, %r37392, %r5814;
	xor.b32  	%r37396, %r37392, %r5814;
	st.local.v4.u32 	[%rd7], {%r5814, %r37394, %r37395, %r37396};
	shl.b32 	%r37397, %r5999, 2;
	cvt.u64.u32 	%rd925, %r37397;
	and.b64  	%rd926, %rd925, 12;
	add.s64 	%rd927, %rd7, %rd926;
	ld.local.u32 	%r37398, [%rd927];
	xor.b32  	%r37399, %r37398, %r6000;
	and.b32  	%r37400, %r5967, %r37399;
	xor.b32  	%r6016, %r37400, %r6000;
	shr.u32 	%r37401, %r6015, 4;
	xor.b32  	%r6017, %r37401, %r6015;
	shr.u32 	%r37402, %r6017, 24;
	and.b32  	%r6018, %r37402, 15;
	shf.r.wrap.b32 	%r37403, %r6015, %r6015, %r6018;
	xor.b32  	%r6019, %r37403, %r6003;
	shr.u32 	%r37404, %r6019, 16;
	xor.b32  	%r37405, %r37404, %r6019;
	shr.u32 	%r37406, %r37405, 12;
	shr.u32 	%r37407, %r37405, 4;
	shr.u32 	%r37408, %r37405, 8;
	xor.b32  	%r37409, %r37407, %r37406;
	xor.b32  	%r37410, %r37409, %r37408;
	xor.b32  	%r37411, %r37410, %r37405;
	shr.u32 	%r37412, %r37411, 2;
	xor.b32  	%r37413, %r37412, %r37411;
	cvt.u16.u32 	%rs1410, %r37413;
	and.b16  	%rs1409, %rs1410, 3;
	setp.gt.s16 	%p2114, %rs1409, 1;
	@%p2114 bra 	$L__BB0_4932;
	setp.eq.s16 	%p2116, %rs1409, 0;
	@%p2116 bra 	$L__BB0_4935;
	not.b32 	%r37428, %r6015;
	shr.u32 	%r37429, %r6017, 16;
	and.b32  	%r37430, %r37429, 15;
	add.s32 	%r37431, %r37430, 1;
	shr.u32 	%r37432, %r37428, %r37431;
	xor.b32  	%r37433, %r37430, 31;
	shl.b32 	%r37434, %r37428, %r37433;
	or.b32  	%r37435, %r37432, %r37434;
	add.s32 	%r56690, %r37435, %r56688;
	bra.uni 	$L__BB0_4936;
$L__BB0_4932:
	setp.eq.s16 	%p2115, %rs1409, 2;
	@%p2115 bra 	$L__BB0_4934;
	and.b32  	%r37414, %r6017, 15;
	add.s32 	%r37415, %r37414, 1;
	shr.u32 	%r37416, %r6015, %r37415;
	xor.b32  	%r37417, %r37414, 31;
	shl.b32 	%r37418, %r6015, %r37417;
	or.b32  	%r37419, %r37416, %r37418;
	xor.b32  	%r56690, %r37419, %r56688;
	bra.uni 	$L__BB0_4936;
$L__BB0_4934:
	not.b32 	%r37420, %r6015;
	shr.u32 	%r37421, %r6017, 8;
	and.b32  	%r37422, %r37421, 15;
	add.s32 	%r37423, %r37422, 1;
	shr.u32 	%r37424, %r37420, %r37423;
	xor.b32  	%r37425, %r37422, 31;
	shl.b32 	%r37426, %r37420, %r37425;
	or.b32  	%r37427, %r37424, %r37426;
	and.b32  	%r56690, %r37427, %r56688;
	bra.uni 	$L__BB0_4936;
$L__BB0_4935:
	add.s32 	%r37436, %r6018, 1;
	shr.u32 	%r37437, %r6015, %r37436;
	xor.b32  	%r37438, %r6018, 31;
	shl.b32 	%r37439, %r6015, %r37438;
	or.b32  	%r37440, %r37437, %r37439;
	xor.b32  	%r56690, %r37440, %r56688;
$L__BB0_4936:
	xor.b32  	%r6025, %r56690, %r6019;
	shr.u32 	%r37441, %r6025, 16;
	xor.b32  	%r37442, %r37441, %r6025;
	shr.u32 	%r37443, %r37442, 12;
	shr.u32 	%r37444, %r37442, 4;
	shr.u32 	%r37445, %r37442, 8;
	xor.b32  	%r37446, %r37444, %r37443;
	xor.b32  	%r37447, %r37446, %r37445;
	xor.b32  	%r37448, %r37447, %r37442;
	shr.u32 	%r37449, %r37448, 2;
	xor.b32  	%r37450, %r37449, %r37448;
	cvt.u16.u32 	%rs1412, %r37450;
	and.b16  	%rs1411, %rs1412, 3;
	setp.gt.s16 	%p2117, %rs1411, 1;
	@%p2117 bra 	$L__BB0_4939;
	setp.eq.s16 	%p2119, %rs1411, 0;
	@%p2119 bra 	$L__BB0_4942;
	not.b32 	%r37459, %r6015;
	shr.u32 	%r37460, %r6017, 16;
	and.b32  	%r37461, %r37460, 15;
	add.s32 	%r37462, %r37461, 2;
	shf.r.wrap.b32 	%r37463, %r37459, %r37459, %r37462;
	add.s32 	%r56691, %r37463, %r56689;
	bra.uni 	$L__BB0_4943;
$L__BB0_4939:
	setp.eq.s16 	%p2118, %rs1411, 2;
	@%p2118 bra 	$L__BB0_4941;
	and.b32  	%r37451, %r6017, 15;
	add.s32 	%r37452, %r37451, 2;
	shf.r.wrap.b32 	%r37453, %r6015, %r6015, %r37452;
	xor.b32  	%r56691, %r37453, %r56689;
	bra.uni 	$L__BB0_4943;
$L__BB0_4941:
	not.b32 	%r37454, %r6015;
	shr.u32 	%r37455, %r6017, 8;
	and.b32  	%r37456, %r37455, 15;
	add.s32 	%r37457, %r37456, 2;
	shf.r.wrap.b32 	%r37458, %r37454, %r37454, %r37457;
	and.b32  	%r56691, %r37458, %r56689;
	bra.uni 	$L__BB0_4943;
$L__BB0_4942:
	add.s32 	%r37464, %r6018, 2;
	shf.r.wrap.b32 	%r37465, %r6015, %r6015, %r37464;
	xor.b32  	%r56691, %r37465, %r56689;
$L__BB0_4943:
	add.s32 	%r37466, %r6025, %r56691;
	xor.b32  	%r6031, %r6015, %r37466;
	shr.u32 	%r37467, %r6015, 8;
	and.b32  	%r37468, %r37467, 31;
	mov.b32 	%r37469, 1;
	shl.b32 	%r37470, %r37469, %r37468;
	not.b32 	%r37471, %r37470;
	and.b32  	%r37472, %r5967, %r37471;
	or.b32  	%r37473, %r37470, %r5967;
	xor.b32  	%r37474, %r37470, %r5967;
	st.local.v4.u32 	[%rd6], {%r5967, %r37472, %r37473, %r37474};
	shl.b32 	%r37475, %r6015, 2;
	cvt.u64.u32 	%rd928, %r37475;
	and.b64  	%rd929, %rd928, 12;
	add.s64 	%rd930, %rd6, %rd929;
	ld.local.u32 	%r37476, [%rd930];
	shf.l.wrap.b32 	%r37477, %r37476, %r37476, 26;
	shf.l.wrap.b32 	%r37478, %r37476, %r37476, 21;
	xor.b32  	%r37479, %r37477, %r37478;
	shf.l.wrap.b32 	%r37480, %r37476, %r37476, 7;
	xor.b32  	%r37481, %r37479, %r37480;
	add.s32 	%r37482, %r5984, %r5192;
	add.s32 	%r37483, %r37482, %r5508;
	add.s32 	%r37484, %r37483, %r6016;
	add.s32 	%r6036, %r37484, %r37481;
	shr.u32 	%r37485, %r6031, 4;
	xor.b32  	%r6037, %r37485, %r6031;
	shr.u32 	%r37486, %r6037, 24;
	and.b32  	%r6038, %r37486, 15;
	shf.r.wrap.b32 	%r37487, %r6031, %r6031, %r6038;
	xor.b32  	%r6039, %r37487, %r6019;
	shr.u32 	%r37488, %r6039, 16;
	xor.b32  	%r37489, %r37488, %r6039;
	shr.u32 	%r37490, %r37489, 12;
	shr.u32 	%r37491, %r37489, 4;
	shr.u32 	%r37492, %r37489, 8;
	xor.b32  	%r37493, %r37491, %r37490;
	xor.b32  	%r37494, %r37493, %r37492;
	xor.b32  	%r37495, %r37494, %r37489;
	shr.u32 	%r37496, %r37495, 2;
	xor.b32  	%r37497, %r37496, %r37495;
	cvt.u16.u32 	%rs1414, %r37497;
	and.b16  	%rs1413, %rs1414, 3;
	setp.gt.s16 	%p2120, %rs1413, 1;
	@%p2120 bra 	$L__BB0_4946;
	setp.eq.s16 	%p2122, %rs1413, 0;
	@%p2122 bra 	$L__BB0_4949;
	not.b32 	%r37512, %r6031;
	shr.u32 	%r37513, %r6037, 16;
	and.b32  	%r37514, %r37513, 15;
	add.s32 	%r37515, %r37514, 1;
	shr.u32 	%r37516, %r37512, %r37515;
	xor.b32  	%r37517, %r37514, 31;
	shl.b32 	%r37518, %r37512, %r37517;
	or.b32  	%r37519, %r37516, %r37518;
	add.s32 	%r56692, %r37519, %r56690;
	bra.uni 	$L__BB0_4950;
$L__BB0_4946:
	setp.eq.s16 	%p2121, %rs1413, 2;
	@%p2121 bra 	$L__BB0_4948;
	and.b32  	%r37498, %r6037, 15;
	add.s32 	%r37499, %r37498, 1;
	shr.u32 	%r37500, %r6031, %r37499;
	xor.b32  	%r37501, %r37498, 31;
	shl.b32 	%r37502, %r6031, %r37501;
	or.b32  	%r37503, %r37500, %r37502;
	xor.b32  	%r56692, %r37503, %r56690;
	bra.uni 	$L__BB0_4950;
$L__BB0_4948:
	not.b32 	%r37504, %r6031;
	shr.u32 	%r37505, %r6037, 8;
	and.b32  	%r37506, %r37505, 15;
	add.s32 	%r37507, %r37506, 1;
	shr.u32 	%r37508, %r37504, %r37507;
	xor.b32  	%r37509, %r37506, 31;
	shl.b32 	%r37510, %r37504, %r37509;
	or.b32  	%r37511, %r37508, %r37510;
	and.b32  	%r56692, %r37511, %r56690;
	bra.uni 	$L__BB0_4950;
$L__BB0_4949:
	add.s32 	%r37520, %r6038, 1;
	shr.u32 	%r37521, %r6031, %r37520;
	xor.b32  	%r37522, %r6038, 31;
	shl.b32 	%r37523, %r6031, %r37522;
	or.b32  	%r37524, %r37521, %r37523;
	xor.b32  	%r56692, %r37524, %r56690;
$L__BB0_4950:
	xor.b32  	%r6045, %r56692, %r6039;
	shr.u32 	%r37525, %r6045, 16;
	xor.b32  	%r37526, %r37525, %r6045;
	shr.u32 	%r37527, %r37526, 12;
	shr.u32 	%r37528, %r37526, 4;
	shr.u32 	%r37529, %r37526, 8;
	xor.b32  	%r37530, %r37528, %r37527;
	xor.b32  	%r37531, %r37530, %r37529;
	xor.b32  	%r37532, %r37531, %r37526;
	shr.u32 	%r37533, %r37532, 2;
	xor.b32  	%r37534, %r37533, %r37532;
	cvt.u16.u32 	%rs1416, %r37534;
	and.b16  	%rs1415, %rs1416, 3;
	setp.gt.s16 	%p2123, %rs1415, 1;
	@%p2123 bra 	$L__BB0_4953;
	setp.eq.s16 	%p2125, %rs1415, 0;
	@%p2125 bra 	$L__BB0_4956;
	not.b32 	%r37543, %r6031;
	shr.u32 	%r37544, %r6037, 16;
	and.b32  	%r37545, %r37544, 15;
	add.s32 	%r37546, %r37545, 2;
	shf.r.wrap.b32 	%r37547, %r37543, %r37543, %r37546;
	add.s32 	%r56693, %r37547, %r56691;
	bra.uni 	$L__BB0_4957;
$L__BB0_4953:
	setp.eq.s16 	%p2124, %rs1415, 2;
	@%p2124 bra 	$L__BB0_4955;
	and.b32  	%r37535, %r6037, 15;
	add.s32 	%r37536, %r37535, 2;
	shf.r.wrap.b32 	%r37537, %r6031, %r6031, %r37536;
	xor.b32  	%r56693, %r37537, %r56691;
	bra.uni 	$L__BB0_4957;
$L__BB0_4955:
	not.b32 	%r37538, %r6031;
	shr.u32 	%r37539, %r6037, 8;
	and.b32  	%r37540, %r37539, 15;
	add.s32 	%r37541, %r37540, 2;
	shf.r.wrap.b32 	%r37542, %r37538, %r37538, %r37541;
	and.b32  	%r56693, %r37542, %r56691;
	bra.uni 	$L__BB0_4957;
$L__BB0_4956:
	add.s32 	%r37548, %r6038, 2;
	shf.r.wrap.b32 	%r37549, %r6031, %r6031, %r37548;
	xor.b32  	%r56693, %r37549, %r56691;
$L__BB0_4957:
	add.s32 	%r37550, %r6045, %r56693;
	xor.b32  	%r6051, %r6031, %r37550;
	shr.u32 	%r37551, %r6031, 8;
	and.b32  	%r37552, %r37551, 31;
	mov.b32 	%r37553, 1;
	shl.b32 	%r37554, %r37553, %r37552;
	not.b32 	%r37555, %r37554;
	and.b32  	%r37556, %r5660, %r37555;
	or.b32  	%r37557, %r37554, %r5660;
	xor.b32  	%r37558, %r37554, %r5660;
	st.local.v4.u32 	[%rd5], {%r5660, %r37556, %r37557, %r37558};
	shl.b32 	%r37559, %r6031, 2;
	cvt.u64.u32 	%rd931, %r37559;
	and.b64  	%rd932, %rd931, 12;
	add.s64 	%rd933, %rd5, %rd932;
	ld.local.u32 	%r6052, [%rd933];
	shr.u32 	%r37560, %r6051, 4;
	xor.b32  	%r6053, %r37560, %r6051;
	shr.u32 	%r37561, %r6053, 24;
	and.b32  	%r6054, %r37561, 15;
	shf.r.wrap.b32 	%r37562, %r6051, %r6051, %r6054;
	xor.b32  	%r6055, %r37562, %r6039;
	shr.u32 	%r37563, %r6055, 16;
	xor.b32  	%r37564, %r37563, %r6055;
	shr.u32 	%r37565, %r37564, 12;
	shr.u32 	%r37566, %r37564, 4;
	shr.u32 	%r37567, %r37564, 8;
	xor.b32  	%r37568, %r37566, %r37565;
	xor.b32  	%r37569, %r37568, %r37567;
	xor.b32  	%r37570, %r37569, %r37564;
	shr.u32 	%r37571, %r37570, 2;
	xor.b32  	%r37572, %r37571, %r37570;
	cvt.u16.u32 	%rs1418, %r37572;
	and.b16  	%rs1417, %rs1418, 3;
	setp.gt.s16 	%p2126, %rs1417, 1;
	@%p2126 bra 	$L__BB0_4960;
	setp.eq.s16 	%p2128, %rs1417, 0;
	@%p2128 bra 	$L__BB0_4963;
	not.b32 	%r37587, %r6051;
	shr.u32 	%r37588, %r6053, 16;
	and.b32  	%r37589, %r37588, 15;
	add.s32 	%r37590, %r37589, 1;
	shr.u32 	%r37591, %r37587, %r37590;
	xor.b32  	%r37592, %r37589, 31;
	shl.b32 	%r37593, %r37587, %r37592;
	or.b32  	%r37594, %r37591, %r37593;
	add.s32 	%r56694, %r37594, %r56692;
	bra.uni 	$L__BB0_4964;
$L__BB0_4960:
	setp.eq.s16 	%p2127, %rs1417, 2;
	@%p2127 bra 	$L__BB0_4962;
	and.b32  	%r37573, %r6053, 15;
	add.s32 	%r37574, %r37573, 1;
	shr.u32 	%r37575, %r6051, %r37574;
	xor.b32  	%r37576, %r37573, 31;
	shl.b32 	%r37577, %r6051, %r37576;
	or.b32  	%r37578, %r37575, %r37577;
	xor.b32  	%r56694, %r37578, %r56692;
	bra.uni 	$L__BB0_4964;
$L__BB0_4962:
	not.b32 	%r37579, %r6051;
	shr.u32 	%r37580, %r6053, 8;
	and.b32  	%r37581, %r37580, 15;
	add.s32 	%r37582, %r37581, 1;
	shr.u32 	%r37583, %r37579, %r37582;
	xor.b32  	%r37584, %r37581, 31;
	shl.b32 	%r37585, %r37579, %r37584;
	or.b32  	%r37586, %r37583, %r37585;
	and.b32  	%r56694, %r37586, %r56692;
	bra.uni 	$L__BB0_4964;
$L__BB0_4963:
	add.s32 	%r37595, %r6054, 1;
	shr.u32 	%r37596, %r6051, %r37595;
	xor.b32  	%r37597, %r6054, 31;
	shl.b32 	%r37598, %r6051, %r37597;
	or.b32  	%r37599, %r37596, %r37598;
	xor.b32  	%r56694, %r37599, %r56692;
$L__BB0_4964:
	xor.b32  	%r6061, %r56694, %r6055;
	shr.u32 	%r37600, %r6061, 16;
	xor.b32  	%r37601, %r37600, %r6061;
	shr.u32 	%r37602, %r37601, 12;
	shr.u32 	%r37603, %r37601, 4;
	shr.u32 	%r37604, %r37601, 8;
	xor.b32  	%r37605, %r37603, %r37602;
	xor.b32  	%r37606, %r37605, %r37604;
	xor.b32  	%r37607, %r37606, %r37601;
	shr.u32 	%r37608, %r37607, 2;
	xor.b32  	%r37609, %r37608, %r37607;
	cvt.u16.u32 	%rs1420, %r37609;
	and.b16  	%rs1419, %rs1420, 3;
	setp.gt.s16 	%p2129, %rs1419, 1;
	@%p2129 bra 	$L__BB0_4967;
	setp.eq.s16 	%p2131, %rs1419, 0;
	@%p2131 bra 	$L__BB0_4970;
	not.b32 	%r37618, %r6051;
	shr.u32 	%r37619, %r6053, 16;
	and.b32  	%r37620, %r37619, 15;
	add.s32 	%r37621, %r37620, 2;
	shf.r.wrap.b32 	%r37622, %r37618, %r37618, %r37621;
	add.s32 	%r56695, %r37622, %r56693;
	bra.uni 	$L__BB0_4971;
$L__BB0_4967:
	setp.eq.s16 	%p2130, %rs1419, 2;
	@%p2130 bra 	$L__BB0_4969;
	and.b32  	%r37610, %r6053, 15;
	add.s32 	%r37611, %r37610, 2;
	shf.r.wrap.b32 	%r37612, %r6051, %r6051, %r37611;
	xor.b32  	%r56695, %r37612, %r56693;
	bra.uni 	$L__BB0_4971;
$L__BB0_4969:
	not.b32 	%r37613, %r6051;
	shr.u32 	%r37614, %r6053, 8;
	and.b32  	%r37615, %r37614, 15;
	add.s32 	%r37616, %r37615, 2;
	shf.r.wrap.b32 	%r37617, %r37613, %r37613, %r37616;
	and.b32  	%r56695, %r37617, %r56693;
	bra.uni 	$L__BB0_4971;
$L__BB0_4970:
	add.s32 	%r37623, %r6054, 2;
	shf.r.wrap.b32 	%r37624, %r6051, %r6051, %r37623;
	xor.b32  	%r56695, %r37624, %r56693;
$L__BB0_4971:
	add.s32 	%r37625, %r6061, %r56695;
	xor.b32  	%r6067, %r6051, %r37625;
	shr.u32 	%r37626, %r6051, 8;
	and.b32  	%r37627, %r37626, 31;
	mov.b32 	%r37628, 1;
	shl.b32 	%r37629, %r37628, %r37627;
	not.b32 	%r37630, %r37629;
	and.b32  	%r37631, %r5813, %r37630;
	or.b32  	%r37632, %r37629, %r5813;
	xor.b32  	%r37633, %r37629, %r5813;
	st.local.v4.u32 	[%rd4], {%r5813, %r37631, %r37632, %r37633};
	shl.b32 	%r37634, %r6051, 2;
	cvt.u64.u32 	%rd934, %r37634;
	and.b64  	%rd935, %rd934, 12;
	add.s64 	%rd936, %rd4, %rd935;
	ld.local.u32 	%r6068, [%rd936];
	shr.u32 	%r37635, %r6067, 4;
	xor.b32  	%r6069, %r37635, %r6067;
	shr.u32 	%r37636, %r6069, 24;
	and.b32  	%r6070, %r37636, 15;
	shf.r.wrap.b32 	%r37637, %r6067, %r6067, %r6070;
	xor.b32  	%r6071, %r37637, %r6055;
	shr.u32 	%r37638, %r6071, 16;
	xor.b32  	%r37639, %r37638, %r6071;
	shr.u32 	%r37640, %r37639, 12;
	shr.u32 	%r37641, %r37639, 4;
	shr.u32 	%r37642, %r37639, 8;
	xor.b32  	%r37643, %r37641, %r37640;
	xor.b32  	%r37644, %r37643, %r37642;
	xor.b32  	%r37645, %r37644, %r37639;
	shr.u32 	%r37646, %r37645, 2;
	xor.b32  	%r37647, %r37646, %r37645;
	cvt.u16.u32 	%rs1422, %r37647;
	and.b16  	%rs1421, %rs1422, 3;
	setp.gt.s16 	%p2132, %rs1421, 1;
	@%p2132 bra 	$L__BB0_4974;
	setp.eq.s16 	%p2134, %rs1421, 0;
	@%p2134 bra 	$L__BB0_4977;
	not.b32 	%r37662, %r6067;
	shr.u32 	%r37663, %r6069, 16;
	and.b32  	%r37664, %r37663, 15;
	add.s32 	%r37665, %r37664, 1;
	shr.u32 	%r37666, %r37662, %r37665;
	xor.b32  	%r37667, %r37664, 31;
	shl.b32 	%r37668, %r37662, %r37667;
	or.b32  	%r37669, %r37666, %r37668;
	add.s32 	%r56696, %r37669, %r56694;
	bra.uni 	$L__BB0_4978;
$L__BB0_4974:
	setp.eq.s16 	%p2133, %rs1421, 2;
	@%p2133 bra 	$L__BB0_4976;
	and.b32  	%r37648, %r6069, 15;
	add.s32 	%r37649, %r37648, 1;
	shr.u32 	%r37650, %r6067, %r37649;
	xor.b32  	%r37651, %r37648, 31;
	shl.b32 	%r37652, %r6067, %r37651;
	or.b32  	%r37653, %r37650, %r37652;
	xor.b32  	%r56696, %r37653, %r56694;
	bra.uni 	$L__BB0_4978;
$L__BB0_4976:
	not.b32 	%r37654, %r6067;
	shr.u32 	%r37655, %r6069, 8;
	and.b32  	%r37656, %r37655, 15;
	add.s32 	%r37657, %r37656, 1;
	shr.u32 	%r37658, %r37654, %r37657;
	xor.b32  	%r37659, %r37656, 31;
	shl.b32 	%r37660, %r37654, %r37659;
	or.b32  	%r37661, %r37658, %r37660;
	and.b32  	%r56696, %r37661, %r56694;
	bra.uni 	$L__BB0_4978;
$L__BB0_4977:
	add.s32 	%r37670, %r6070, 1;
	shr.u32 	%r37671, %r6067, %r37670;
	xor.b32  	%r37672, %r6070, 31;
	shl.b32 	%r37673, %r6067, %r37672;
	or.b32  	%r37674, %r37671, %r37673;
	xor.b32  	%r56696, %r37674, %r56694;
$L__BB0_4978:
	xor.b32  	%r6077, %r56696, %r6071;
	shr.u32 	%r37675, %r6077, 16;
	xor.b32  	%r37676, %r37675, %r6077;
	shr.u32 	%r37677, %r37676, 12;
	shr.u32 	%r37678, %r37676, 4;
	shr.u32 	%r37679, %r37676, 8;
	xor.b32  	%r37680, %r37678, %r37677;
	xor.b32  	%r37681, %r37680, %r37679;
	xor.b32  	%r37682, %r37681, %r37676;
	shr.u32 	%r37683, %r37682, 2;
	xor.b32  	%r37684, %r37683, %r37682;
	cvt.u16.u32 	%rs1424, %r37684;
	and.b16  	%rs1423, %rs1424, 3;
	setp.gt.s16 	%p2135, %rs1423, 1;
	@%p2135 bra 	$L__BB0_4981;
	setp.eq.s16 	%p2137, %rs1423, 0;
	@%p2137 bra 	$L__BB0_4984;
	not.b32 	%r37693, %r6067;
	shr.u32 	%r37694, %r6069, 16;
	and.b32  	%r37695, %r37694, 15;
	add.s32 	%r37696, %r37695, 2;
	shf.r.wrap.b32 	%r37697, %r37693, %r37693, %r37696;
	add.s32 	%r56697, %r37697, %r56695;
	bra.uni 	$L__BB0_4985;
$L__BB0_4981:
	setp.eq.s16 	%p2136, %rs1423, 2;
	@%p2136 bra 	$L__BB0_4983;
	and.b32  	%r37685, %r6069, 15;
	add.s32 	%r37686, %r37685, 2;
	shf.r.wrap.b32 	%r37687, %r6067, %r6067, %r37686;
	xor.b32  	%r56697, %r37687, %r56695;
	bra.uni 	$L__BB0_4985;
$L__BB0_4983:
	not.b32 	%r37688, %r6067;
	shr.u32 	%r37689, %r6069, 8;
	and.b32  	%r37690, %r37689, 15;
	add.s32 	%r37691, %r37690, 2;
	shf.r.wrap.b32 	%r37692, %r37688, %r37688, %r37691;
	and.b32  	%r56697, %r37692, %r56695;
	bra.uni 	$L__BB0_4985;
$L__BB0_4984:
	add.s32 	%r37698, %r6070, 2;
	shf.r.wrap.b32 	%r37699, %r6067, %r6067, %r37698;
	xor.b32  	%r56697, %r37699, %r56695;
$L__BB0_4985:
	add.s32 	%r37700, %r6077, %r56697;
	xor.b32  	%r6083, %r6067, %r37700;
	shr.u32 	%r37701, %r6067, 8;
	and.b32  	%r37702, %r37701, 31;
	mov.b32 	%r37703, 1;
	shl.b32 	%r37704, %r37703, %r37702;
	not.b32 	%r37705, %r37704;
	and.b32  	%r37706, %r5966, %r37705;
	or.b32  	%r37707, %r37704, %r5966;
	xor.b32  	%r37708, %r37704, %r5966;
	st.local.v4.u32 	[%rd3], {%r5966, %r37706, %r37707, %r37708};
	shl.b32 	%r37709, %r6067, 2;
	cvt.u64.u32 	%rd937, %r37709;
	and.b64  	%rd938, %rd937, 12;
	add.s64 	%rd939, %rd3, %rd938;
	ld.local.u32 	%r37710, [%rd939];
	or.b32  	%r37711, %r6068, %r6052;
	and.b32  	%r37712, %r37710, %r37711;
	and.b32  	%r37713, %r6068, %r6052;
	or.b32  	%r6088, %r37712, %r37713;
	shr.u32 	%r37714, %r6083, 4;
	xor.b32  	%r6089, %r37714, %r6083;
	shr.u32 	%r37715, %r6089, 24;
	and.b32  	%r6090, %r37715, 15;
	shf.r.wrap.b32 	%r37716, %r6083, %r6083, %r6090;
	xor.b32  	%r6091, %r37716, %r6071;
	shr.u32 	%r37717, %r6091, 16;
	xor.b32  	%r37718, %r37717, %r6091;
	shr.u32 	%r37719, %r37718, 12;
	shr.u32 	%r37720, %r37718, 4;
	shr.u32 	%r37721, %r37718, 8;
	xor.b32  	%r37722, %r37720, %r37719;
	xor.b32  	%r37723, %r37722, %r37721;
	xor.b32  	%r37724, %r37723, %r37718;
	shr.u32 	%r37725, %r37724, 2;
	xor.b32  	%r37726, %r37725, %r37724;
	cvt.u16.u32 	%rs1426, %r37726;
	and.b16  	%rs1425, %rs1426, 3;
	setp.gt.s16 	%p2138, %rs1425, 1;
	@%p2138 bra 	$L__BB0_4988;
	setp.eq.s16 	%p2140, %rs1425, 0;
	@%p2140 bra 	$L__BB0_4991;
	not.b32 	%r37741, %r6083;
	shr.u32 	%r37742, %r6089, 16;
	and.b32  	%r37743, %r37742, 15;
	add.s32 	%r37744, %r37743, 1;
	shr.u32 	%r37745, %r37741, %r37744;
	xor.b32  	%r37746, %r37743, 31;
	shl.b32 	%r37747, %r37741, %r37746;
	or.b32  	%r37748, %r37745, %r37747;
	add.s32 	%r56698, %r37748, %r56696;
	bra.uni 	$L__BB0_4992;
$L__BB0_4988:
	setp.eq.s16 	%p2139, %rs1425, 2;
	@%p2139 bra 	$L__BB0_4990;
	and.b32  	%r37727, %r6089, 15;
	add.s32 	%r37728, %r37727, 1;
	shr.u32 	%r37729, %r6083, %r37728;
	xor.b32  	%r37730, %r37727, 31;
	shl.b32 	%r37731, %r6083, %r37730;
	or.b32  	%r37732, %r37729, %r37731;
	xor.b32  	%r56698, %r37732, %r56696;
	bra.uni 	$L__BB0_4992;
$L__BB0_4990:
	not.b32 	%r37733, %r6083;
	shr.u32 	%r37734, %r6089, 8;
	and.b32  	%r37735, %r37734, 15;
	add.s32 	%r37736, %r37735, 1;
	shr.u32 	%r37737, %r37733, %r37736;
	xor.b32  	%r37738, %r37735, 31;
	shl.b32 	%r37739, %r37733, %r37738;
	or.b32  	%r37740, %r37737, %r37739;
	and.b32  	%r56698, %r37740, %r56696;
	bra.uni 	$L__BB0_4992;
$L__BB0_4991:
	add.s32 	%r37749, %r6090, 1;
	shr.u32 	%r37750, %r6083, %r37749;
	xor.b32  	%r37751, %r6090, 31;
	shl.b32 	%r37752, %r6083, %r37751;
	or.b32  	%r37753, %r37750, %r37752;
	xor.b32  	%r56698, %r37753, %r56696;
$L__BB0_4992:
	xor.b32  	%r6097, %r56698, %r6091;
	shr.u32 	%r37754, %r6097, 16;
	xor.b32  	%r37755, %r37754, %r6097;
	shr.u32 	%r37756, %r37755, 12;
	shr.u32 	%r37757, %r37755, 4;
	shr.u32 	%r37758, %r37755, 8;
	xor.b32  	%r37759, %r37757, %r37756;
	xor.b32  	%r37760, %r37759, %r37758;
	xor.b32  	%r37761, %r37760, %r37755;
	shr.u32 	%r37762, %r37761, 2;
	xor.b32  	%r37763, %r37762, %r37761;
	cvt.u16.u32 	%rs1428, %r37763;
	and.b16  	%rs1427, %rs1428, 3;
	setp.gt.s16 	%p2141, %rs1427, 1;
	@%p2141 bra 	$L__BB0_4995;
	setp.eq.s16 	%p2143, %rs1427, 0;
	@%p2143 bra 	$L__BB0_4998;
	not.b32 	%r37772, %r6083;
	shr.u32 	%r37773, %r6089, 16;
	and.b32  	%r37774, %r37773, 15;
	add.s32 	%r37775, %r37774, 2;
	shf.r.wrap.b32 	%r37776, %r37772, %r37772, %r37775;
	add.s32 	%r56699, %r37776, %r56697;
	bra.uni 	$L__BB0_4999;
$L__BB0_4995:
	setp.eq.s16 	%p2142, %rs1427, 2;
	@%p2142 bra 	$L__BB0_4997;
	and.b32  	%r37764, %r6089, 15;
	add.s32 	%r37765, %r37764, 2;
	shf.r.wrap.b32 	%r37766, %r6083, %r6083, %r37765;
	xor.b32  	%r56699, %r37766, %r56697;
	bra.uni 	$L__BB0_4999;
$L__BB0_4997:
	not.b32 	%r37767, %r6083;
	shr.u32 	%r37768, %r6089, 8;
	and.b32  	%r37769, %r37768, 15;
	add.s32 	%r37770, %r37769, 2;
	shf.r.wrap.b32 	%r37771, %r37767, %r37767, %r37770;
	and.b32  	%r56699, %r37771, %r56697;
	bra.uni 	$L__BB0_4999;
$L__BB0_4998:
	add.s32 	%r37777, %r6090, 2;
	shf.r.wrap.b32 	%r37778, %r6083, %r6083, %r37777;
	xor.b32  	%r56699, %r37778, %r56697;
$L__BB0_4999:
	add.s32 	%r37779, %r6097, %r56699;
	xor.b32  	%r6103, %r6083, %r37779;
	shr.u32 	%r37780, %r6083, 8;
	and.b32  	%r37781, %r37780, 31;
	mov.b32 	%r37782, 1;
	shl.b32 	%r37783, %r37782, %r37781;
	not.b32 	%r37784, %r37783;
	and.b32  	%r37785, %r5966, %r37784;
	or.b32  	%r37786, %r37783, %r5966;
	xor.b32  	%r37787, %r37783, %r5966;
	st.local.v4.u32 	[%rd2], {%r5966, %r37785, %r37786, %r37787};
	shl.b32 	%r37788, %r6083, 2;
	cvt.u64.u32 	%rd940, %r37788;
	and.b64  	%rd941, %rd940, 12;
	add.s64 	%rd942, %rd2, %rd941;
	ld.local.u32 	%r6104, [%rd942];
	shr.u32 	%r37789, %r6103, 4;
	xor.b32  	%r6105, %r37789, %r6103;
	shr.u32 	%r37790, %r6105, 24;
	and.b32  	%r6106, %r37790, 15;
	shf.r.wrap.b32 	%r37791, %r6103, %r6103, %r6106;
	xor.b32  	%r6107, %r37791, %r6091;
	shr.u32 	%r37792, %r6107, 16;
	xor.b32  	%r37793, %r37792, %r6107;
	shr.u32 	%r37794, %r37793, 12;
	shr.u32 	%r37795, %r37793, 4;
	shr.u32 	%r37796, %r37793, 8;
	xor.b32  	%r37797, %r37795, %r37794;
	xor.b32  	%r37798, %r37797, %r37796;
	xor.b32  	%r37799, %r37798, %r37793;
	shr.u32 	%r37800, %r37799, 2;
	xor.b32  	%r37801, %r37800, %r37799;
	cvt.u16.u32 	%rs1430, %r37801;
	and.b16  	%rs1429, %rs1430, 3;
	setp.gt.s16 	%p2144, %rs1429, 1;
	@%p2144 bra 	$L__BB0_5002;
	setp.eq.s16 	%p2146, %rs1429, 0;
	@%p2146 bra 	$L__BB0_5005;
	not.b32 	%r37816, %r6103;
	shr.u32 	%r37817, %r6105, 16;
	and.b32  	%r37818, %r37817, 15;
	add.s32 	%r37819, %r37818, 1;
	shr.u32 	%r37820, %r37816, %r37819;
	xor.b32  	%r37821, %r37818, 31;
	shl.b32 	%r37822, %r37816, %r37821;
	or.b32  	%r37823, %r37820, %r37822;
	add.s32 	%r56700, %r37823, %r56698;
	bra.uni 	$L__BB0_5006;
$L__BB0_5002:
	setp.eq.s16 	%p2145, %rs1429, 2;
	@%p2145 bra 	$L__BB0_5004;
	and.b32  	%r37802, %r6105, 15;
	add.s32 	%r37803, %r37802, 1;
	shr.u32 	%r37804, %r6103, %r37803;
	xor.b32  	%r37805, %r37802, 31;
	shl.b32 	%r37806, %r6103, %r37805;
	or.b32  	%r37807, %r37804, %r37806;
	xor.b32  	%r56700, %r37807, %r56698;
	bra.uni 	$L__BB0_5006;
$L__BB0_5004:
	not.b32 	%r37808, %r6103;
	shr.u32 	%r37809, %r6105, 8;
	and.b32  	%r37810, %r37809, 15;
	add.s32 	%r37811, %r37810, 1;
	shr.u32 	%r37812, %r37808, %r37811;
	xor.b32  	%r37813, %r37810, 31;
	shl.b32 	%r37814, %r37808, %r37813;
	or.b32  	%r37815, %r37812, %r37814;
	and.b32  	%r56700, %r37815, %r56698;
	bra.uni 	$L__BB0_5006;
$L__BB0_5005:
	add.s32 	%r37824, %r6106, 1;
	shr.u32 	%r37825, %r6103, %r37824;
	xor.b32  	%r37826, %r6106, 31;
	shl.b32 	%r37827, %r6103, %r37826;
	or.b32  	%r37828, %r37825, %r37827;
	xor.b32  	%r56700, %r37828, %r56698;
$L__BB0_5006:
	xor.b32  	%r6113, %r56700, %r6107;
	shr.u32 	%r37829, %r6113, 16;
	xor.b32  	%r37830, %r37829, %r6113;
	shr.u32 	%r37831, %r37830, 12;
	shr.u32 	%r37832, %r37830, 4;
	shr.u32 	%r37833, %r37830, 8;
	xor.b32  	%r37834, %r37832, %r37831;
	xor.b32  	%r37835, %r37834, %r37833;
	xor.b32  	%r37836, %r37835, %r37830;
	shr.u32 	%r37837, %r37836, 2;
	xor.b32  	%r37838, %r37837, %r37836;
	cvt.u16.u32 	%rs1432, %r37838;
	and.b16  	%rs1431, %rs1432, 3;
	setp.gt.s16 	%p2147, %rs1431, 1;
	@%p2147 bra 	$L__BB0_5009;
	setp.eq.s16 	%p2149, %rs1431, 0;
	@%p2149 bra 	$L__BB0_5012;
	not.b32 	%r37847, %r6103;
	shr.u32 	%r37848, %r6105, 16;
	and.b32  	%r37849, %r37848, 15;
	add.s32 	%r37850, %r37849, 2;
	shf.r.wrap.b32 	%r37851, %r37847, %r37847, %r37850;
	add.s32 	%r56701, %r37851, %r56699;
	bra.uni 	$L__BB0_5013;
$L__BB0_5009:
	setp.eq.s16 	%p2148, %rs1431, 2;
	@%p2148 bra 	$L__BB0_5011;
	and.b32  	%r37839, %r6105, 15;
	add.s32 	%r37840, %r37839, 2;
	shf.r.wrap.b32 	%r37841, %r6103, %r6103, %r37840;
	xor.b32  	%r56701, %r37841, %r56699;
	bra.uni 	$L__BB0_5013;
$L__BB0_5011:
	not.b32 	%r37842, %r6103;
	shr.u32 	%r37843, %r6105, 8;
	and.b32  	%r37844, %r37843, 15;
	add.s32 	%r37845, %r37844, 2;
	shf.r.wrap.b32 	%r37846, %r37842, %r37842, %r37845;
	and.b32  	%r56701, %r37846, %r56699;
	bra.uni 	$L__BB0_5013;
$L__BB0_5012:
	add.s32 	%r37852, %r6106, 2;
	shf.r.wrap.b32 	%r37853, %r6103, %r6103, %r37852;
	xor.b32  	%r56701, %r37853, %r56699;
$L__BB0_5013:
	add.s32 	%r37854, %r6113, %r56701;
	shr.u32 	%r37855, %r6103, 8;
	and.b32  	%r37856, %r37855, 31;
	mov.b32 	%r37857, 1;
	shl.b32 	%r37858, %r37857, %r37856;
	not.b32 	%r37859, %r37858;
	and.b32  	%r37860, %r6036, %r37859;
	or.b32  	%r37861, %r37858, %r6036;
	xor.b32  	%r37862, %r37858, %r6036;
	st.local.v4.u32 	[%rd1], {%r6036, %r37860, %r37861, %r37862};
	shl.b32 	%r37863, %r6103, 2;
	cvt.u64.u32 	%rd943, %r37863;
	and.b64  	%rd944, %rd943, 12;
	add.s64 	%rd945, %rd1, %rd944;
	ld.local.u32 	%r37864, [%rd945];
	add.s32 	%r37865, %r6088, %r6036;
	shf.l.wrap.b32 	%r37866, %r6104, %r6104, 10;
	shf.l.wrap.b32 	%r37867, %r6104, %r6104, 19;
	shf.l.wrap.b32 	%r37868, %r6104, %r6104, 30;
	xor.b32  	%r37869, %r37868, %r37867;
	xor.b32  	%r37870, %r37869, %r37866;
	add.s32 	%r6119, %r37865, %r37870;
	add.s32 	%r6120, %r5507, %r37864;
	add.s32 	%r37871, %r5661, %r5660;
	xor.b32  	%r37872, %r37854, %r37871;
	xor.b32  	%r6121, %r37872, %r6103;
	shr.u32 	%r37873, %r6121, 4;
	xor.b32  	%r6122, %r37873, %r6121;
	shr.u32 	%r37874, %r6122, 24;
	and.b32  	%r6123, %r37874, 15;
	shf.r.wrap.b32 	%r37875, %r6121, %r6121, %r6123;
	xor.b32  	%r6124, %r37875, %r6107;
	shr.u32 	%r37876, %r6124, 16;
	xor.b32  	%r37877, %r37876, %r6124;
	shr.u32 	%r37878, %r37877, 12;
	shr.u32 	%r37879, %r37877, 4;
	shr.u32 	%r37880, %r37877, 8;
	xor.b32  	%r37881, %r37879, %r37878;
	xor.b32  	%r37882, %r37881, %r37880;
	xor.b32  	%r37883, %r37882, %r37877;
	shr.u32 	%r37884, %r37883, 2;
	xor.b32  	%r37885, %r37884, %r37883;
	cvt.u16.u32 	%rs1434, %r37885;
	and.b16  	%rs1433, %rs1434, 3;
	setp.gt.s16 	%p2150, %rs1433, 1;
	@%p2150 bra 	$L__BB0_5016;
	setp.eq.s16 	%p2152, %rs1433, 0;
	@%p2152 bra 	$L__BB0_5019;
	not.b32 	%r37900, %r6121;
	shr.u32 	%r37901, %r6122, 16;
	and.b32  	%r37902, %r37901, 15;
	add.s32 	%r37903, %r37902, 1;
	shr.u32 	%r37904, %r37900, %r37903;
	xor.b32  	%r37905, %r37902, 31;
	shl.b32 	%r37906, %r37900, %r37905;
	or.b32  	%r37907, %r37904, %r37906;
	add.s32 	%r56702, %r37907, %r56700;
	bra.uni 	$L__BB0_5020;
$L__BB0_5016:
	setp.eq.s16 	%p2151, %rs1433, 2;
	@%p2151 bra 	$L__BB0_5018;
	and.b32  	%r37886, %r6122, 15;
	add.s32 	%r37887, %r37886, 1;
	shr.u32 	%r37888, %r6121, %r37887;
	xor.b32  	%r37889, %r37886, 31;
	shl.b32 	%r37890, %r6121, %r37889;
	or.b32  	%r37891, %r37888, %r37890;
	xor.b32  	%r56702, %r37891, %r56700;
	bra.uni 	$L__BB0_5020;
$L__BB0_5018:
	not.b32 	%r37892, %r6121;
	shr.u32 	%r37893, %r6122, 8;
	and.b32  	%r37894, %r37893, 15;
	add.s32 	%r37895, %r37894, 1;
	shr.u32 	%r37896, %r37892, %r37895;
	xor.b32  	%r37897, %r37894, 31;
	shl.b32 	%r37898, %r37892, %r37897;
	or.b32  	%r37899, %r37896, %r37898;
	and.b32  	%r56702, %r37899, %r56700;
	bra.uni 	$L__BB0_5020;
$L__BB0_5019:
	add.s32 	%r37908, %r6123, 1;
	shr.u32 	%r37909, %r6121, %r37908;
	xor.b32  	%r37910, %r6123, 31;
	shl.b32 	%r37911, %r6121, %r37910;
	or.b32  	%r37912, %r37909, %r37911;
	xor.b32  	%r56702, %r37912, %r56700;
$L__BB0_5020:
	xor.b32  	%r6130, %r56702, %r6124;
	shr.u32 	%r37913, %r6130, 16;
	xor.b32  	%r37914, %r37913, %r6130;
	shr.u32 	%r37915, %r37914, 12;
	shr.u32 	%r37916, %r37914, 4;
	shr.u32 	%r37917, %r37914, 8;
	xor.b32  	%r37918, %r37916, %r37915;
	xor.b32  	%r37919, %r37918, %r37917;
	xor.b32  	%r37920, %r37919, %r37914;
	shr.u32 	%r37921, %r37920, 2;
	xor.b32  	%r37922, %r37921, %r37920;
	cvt.u16.u32 	%rs1436, %r37922;
	and.b16  	%rs1435, %rs1436, 3;
	setp.gt.s16 	%p2153, %rs1435, 1;
	@%p2153 bra 	$L__BB0_5023;
	setp.eq.s16 	%p2155, %rs1435, 0;
	@%p2155 bra 	$L__BB0_5026;
	not.b32 	%r37931, %r6121;
	shr.u32 	%r37932, %r6122, 16;
	and.b32  	%r37933, %r37932, 15;
	add.s32 	%r37934, %r37933, 2;
	shf.r.wrap.b32 	%r37935, %r37931, %r37931, %r37934;
	add.s32 	%r56703, %r37935, %r56701;
	bra.uni 	$L__BB0_5027;
$L__BB0_5023:
	setp.eq.s16 	%p2154, %rs1435, 2;
	@%p2154 bra 	$L__BB0_5025;
	and.b32  	%r37923, %r6122, 15;
	add.s32 	%r37924, %r37923, 2;
	shf.r.wrap.b32 	%r37925, %r6121, %r6121, %r37924;
	xor.b32  	%r56703, %r37925, %r56701;
	bra.uni 	$L__BB0_5027;
$L__BB0_5025:
	not.b32 	%r37926, %r6121;
	shr.u32 	%r37927, %r6122, 8;
	and.b32  	%r37928, %r37927, 15;
	add.s32 	%r37929, %r37928, 2;
	shf.r.wrap.b32 	%r37930, %r37926, %r37926, %r37929;
	and.b32  	%r56703, %r37930, %r56701;
	bra.uni 	$L__BB0_5027;
$L__BB0_5026:
	add.s32 	%r37936, %r6123, 2;
	shf.r.wrap.b32 	%r37937, %r6121, %r6121, %r37936;
	xor.b32  	%r56703, %r37937, %r56701;
$L__BB0_5027:
	add.s32 	%r37938, %r6130, %r56703;
	xor.b32  	%r6136, %r6121, %r37938;
	ld.const.u32 	%r6137, [hefty_gpu_constantTable+152];
	shr.u32 	%r37939, %r6136, 4;
	xor.b32  	%r6138, %r37939, %r6136;
	shr.u32 	%r37940, %r6138, 24;
	and.b32  	%r6139, %r37940, 15;
	shf.r.wrap.b32 	%r37941, %r6136, %r6136, %r6139;
	xor.b32  	%r6140, %r37941, %r6124;
	shr.u32 	%r37942, %r6140, 16;
	xor.b32  	%r37943, %r37942, %r6140;
	shr.u32 	%r37944, %r37943, 12;
	shr.u32 	%r37945, %r37943, 4;
	shr.u32 	%r37946, %r37943, 8;
	xor.b32  	%r37947, %r37945, %r37944;
	xor.b32  	%r37948, %r37947, %r37946;
	xor.b32  	%r37949, %r37948, %r37943;
	shr.u32 	%r37950, %r37949, 2;
	xor.b32  	%r37951, %r37950, %r37949;
	cvt.u16.u32 	%rs1438, %r37951;
	and.b16  	%rs1437, %rs1438, 3;
	setp.gt.s16 	%p2156, %rs1437, 1;
	@%p2156 bra 	$L__BB0_5030;
	setp.eq.s16 	%p2158, %rs1437, 0;
	@%p2158 bra 	$L__BB0_5033;
	not.b32 	%r37966, %r6136;
	shr.u32 	%r37967, %r6138, 16;
	and.b32  	%r37968, %r37967, 15;
	add.s32 	%r37969, %r37968, 1;
	shr.u32 	%r37970, %r37966, %r37969;
	xor.b32  	%r37971, %r37968, 31;
	shl.b32 	%r37972, %r37966, %r37971;
	or.b32  	%r37973, %r37970, %r37972;
	add.s32 	%r56704, %r37973, %r56702;
	bra.uni 	$L__BB0_5034;
$L__BB0_5030:
	setp.eq.s16 	%p2157, %rs1437, 2;
	@%p2157 bra 	$L__BB0_5032;
	and.b32  	%r37952, %r6138, 15;
	add.s32 	%r37953, %r37952, 1;
	shr.u32 	%r37954, %r6136, %r37953;
	xor.b32  	%r37955, %r37952, 31;
	shl.b32 	%r37956, %r6136, %r37955;
	or.b32  	%r37957, %r37954, %r37956;
	xor.b32  	%r56704, %r37957, %r56702;
	bra.uni 	$L__BB0_5034;
$L__BB0_5032:
	not.b32 	%r37958, %r6136;
	shr.u32 	%r37959, %r6138, 8;
	and.b32  	%r37960, %r37959, 15;
	add.s32 	%r37961, %r37960, 1;
	shr.u32 	%r37962, %r37958, %r37961;
	xor.b32  	%r37963, %r37960, 31;
	shl.b32 	%r37964, %r37958, %r37963;
	or.b32  	%r37965, %r37962, %r37964;
	and.b32  	%r56704, %r37965, %r56702;
	bra.uni 	$L__BB0_5034;
$L__BB0_5033:
	add.s32 	%r37974, %r6139, 1;
	shr.u32 	%r37975, %r6136, %r37974;
	xor.b32  	%r37976, %r6139, 31;
	shl.b32 	%r37977, %r6136, %r37976;
	or.b32  	%r37978, %r37975, %r37977;
	xor.b32  	%r56704, %r37978, %r56702;
$L__BB0_5034:
	xor.b32  	%r6146, %r56704, %r6140;
	shr.u32 	%r37979, %r6146, 16;
	xor.b32  	%r37980, %r37979, %r6146;
	shr.u32 	%r37981, %r37980, 12;
	shr.u32 	%r37982, %r37980, 4;
	shr.u32 	%r37983, %r37980, 8;
	xor.b32  	%r37984, %r37982, %r37981;
	xor.b32  	%r37985, %r37984, %r37983;
	xor.b32  	%r37986, %r37985, %r37980;
	shr.u32 	%r37987, %r37986, 2;
	xor.b32  	%r37988, %r37987, %r37986;
	cvt.u16.u32 	%rs1440, %r37988;
	and.b16  	%rs1439, %rs1440, 3;
	setp.gt.s16 	%p2159, %rs1439, 1;
	@%p2159 bra 	$L__BB0_5037;
	setp.eq.s16 	%p2161, %rs1439, 0;
	@%p2161 bra 	$L__BB0_5040;
	not.b32 	%r37997, %r6136;
	shr.u32 	%r37998, %r6138, 16;
	and.b32  	%r37999, %r37998, 15;
	add.s32 	%r38000, %r37999, 2;
	shf.r.wrap.b32 	%r38001, %r37997, %r37997, %r38000;
	add.s32 	%r56705, %r38001, %r56703;
	bra.uni 	$L__BB0_5041;
$L__BB0_5037:
	setp.eq.s16 	%p2160, %rs1439, 2;
	@%p2160 bra 	$L__BB0_5039;
	and.b32  	%r37989, %r6138, 15;
	add.s32 	%r37990, %r37989, 2;
	shf.r.wrap.b32 	%r37991, %r6136, %r6136, %r37990;
	xor.b32  	%r56705, %r37991, %r56703;
	bra.uni 	$L__BB0_5041;
$L__BB0_5039:
	not.b32 	%r37992, %r6136;
	shr.u32 	%r37993, %r6138, 8;
	and.b32  	%r37994, %r37993, 15;
	add.s32 	%r37995, %r37994, 2;
	shf.r.wrap.b32 	%r37996, %r37992, %r37992, %r37995;
	and.b32  	%r56705, %r37996, %r56703;
	bra.uni 	$L__BB0_5041;
$L__BB0_5040:
	add.s32 	%r38002, %r6139, 2;
	shf.r.wrap.b32 	%r38003, %r6136, %r6136, %r38002;
	xor.b32  	%r56705, %r38003, %r56703;
$L__BB0_5041:
	add.s32 	%r38004, %r6146, %r56705;
	xor.b32  	%r6152, %r6136, %r38004;
	shr.u32 	%r38005, %r6136, 8;
	and.b32  	%r38006, %r38005, 31;
	mov.b32 	%r38007, 1;
	shl.b32 	%r38008, %r38007, %r38006;
	not.b32 	%r38009, %r38008;
	and.b32  	%r38010, %r5814, %r38009;
	or.b32  	%r38011, %r38008, %r5814;
	xor.b32  	%r38012, %r38008, %r5814;
	st.local.v4.u32 	[%rd8], {%r5814, %r38010, %r38011, %r38012};
	shl.b32 	%r38013, %r6136, 2;
	cvt.u64.u32 	%rd946, %r38013;
	and.b64  	%rd947, %rd946, 12;
	add.s64 	%rd948, %rd8, %rd947;
	ld.local.u32 	%r6153, [%rd948];
	shr.u32 	%r38014, %r6152, 4;
	xor.b32  	%r6154, %r38014, %r6152;
	shr.u32 	%r38015, %r6154, 24;
	and.b32  	%r6155, %r38015, 15;
	shf.r.wrap.b32 	%r38016, %r6152, %r6152, %r6155;
	xor.b32  	%r6156, %r38016, %r6140;
	shr.u32 	%r38017, %r6156, 16;
	xor.b32  	%r38018, %r38017, %r6156;
	shr.u32 	%r38019, %r38018, 12;
	shr.u32 	%r38020, %r38018, 4;
	shr.u32 	%r38021, %r38018, 8;
	xor.b32  	%r38022, %r38020, %r38019;
	xor.b32  	%r38023, %r38022, %r38021;
	xor.b32  	%r38024, %r38023, %r38018;
	shr.u32 	%r38025, %r38024, 2;
	xor.b32  	%r38026, %r38025, %r38024;
	cvt.u16.u32 	%rs1442, %r38026;
	and.b16  	%rs1441, %rs1442, 3;
	setp.gt.s16 	%p2162, %rs1441, 1;
	@%p2162 bra 	$L__BB0_5044;
	setp.eq.s16 	%p2164, %rs1441, 0;
	@%p2164 bra 	$L__BB0_5047;
	not.b32 	%r38041, %r6152;
	shr.u32 	%r38042, %r6154, 16;
	and.b32  	%r38043, %r38042, 15;
	add.s32 	%r38044, %r38043, 1;
	shr.u32 	%r38045, %r38041, %r38044;
	xor.b32  	%r38046, %r38043, 31;
	shl.b32 	%r38047, %r38041, %r38046;
	or.b32  	%r38048, %r38045, %r38047;
	add.s32 	%r56706, %r38048, %r56704;
	bra.uni 	$L__BB0_5048;
$L__BB0_5044:
	setp.eq.s16 	%p2163, %rs1441, 2;
	@%p2163 bra 	$L__BB0_5046;
	and.b32  	%r38027, %r6154, 15;
	add.s32 	%r38028, %r38027, 1;
	shr.u32 	%r38029, %r6152, %r38028;
	xor.b32  	%r38030, %r38027, 31;
	shl.b32 	%r38031, %r6152, %r38030;
	or.b32  	%r38032, %r38029, %r38031;
	xor.b32  	%r56706, %r38032, %r56704;
	bra.uni 	$L__BB0_5048;
$L__BB0_5046:
	not.b32 	%r38033, %r6152;
	shr.u32 	%r38034, %r6154, 8;
	and.b32  	%r38035, %r38034, 15;
	add.s32 	%r38036, %r38035, 1;
	shr.u32 	%r38037, %r38033, %r38036;
	xor.b32  	%r38038, %r38035, 31;
	shl.b32 	%r38039, %r38033, %r38038;
	or.b32  	%r38040, %r38037, %r38039;
	and.b32  	%r56706, %r38040, %r56704;
	bra.uni 	$L__BB0_5048;
$L__BB0_5047:
	add.s32 	%r38049, %r6155, 1;
	shr.u32 	%r38050, %r6152, %r38049;
	xor.b32  	%r38051, %r6155, 31;
	shl.b32 	%r38052, %r6152, %r38051;
	or.b32  	%r38053, %r38050, %r38052;
	xor.b32  	%r56706, %r38053, %r56704;
$L__BB0_5048:
	xor.b32  	%r6162, %r56706, %r6156;
	shr.u32 	%r38054, %r6162, 16;
	xor.b32  	%r38055, %r38054, %r6162;
	shr.u32 	%r38056, %r38055, 12;
	shr.u32 	%r38057, %r38055, 4;
	shr.u32 	%r38058, %r38055, 8;
	xor.b32  	%r38059, %r38057, %r38056;
	xor.b32  	%r38060, %r38059, %r38058;
	xor.b32  	%r38061, %r38060, %r38055;
	shr.u32 	%r38062, %r38061, 2;
	xor.b32  	%r38063, %r38062, %r38061;
	cvt.u16.u32 	%rs1444, %r38063;
	and.b16  	%rs1443, %rs1444, 3;
	setp.gt.s16 	%p2165, %rs1443, 1;
	@%p2165 bra 	$L__BB0_5051;
	setp.eq.s16 	%p2167, %rs1443, 0;
	@%p2167 bra 	$L__BB0_5054;
	not.b32 	%r38072, %r6152;
	shr.u32 	%r38073, %r6154, 16;
	and.b32  	%r38074, %r38073, 15;
	add.s32 	%r38075, %r38074, 2;
	shf.r.wrap.b32 	%r38076, %r38072, %r38072, %r38075;
	add.s32 	%r56707, %r38076, %r56705;
	bra.uni 	$L__BB0_5055;
$L__BB0_5051:
	setp.eq.s16 	%p2166, %rs1443, 2;
	@%p2166 bra 	$L__BB0_5053;
	and.b32  	%r38064, %r6154, 15;
	add.s32 	%r38065, %r38064, 2;
	shf.r.wrap.b32 	%r38066, %r6152, %r6152, %r38065;
	xor.b32  	%r56707, %r38066, %r56705;
	bra.uni 	$L__BB0_5055;
$L__BB0_5053:
	not.b32 	%r38067, %r6152;
	shr.u32 	%r38068, %r6154, 8;
	and.b32  	%r38069, %r38068, 15;
	add.s32 	%r38070, %r38069, 2;
	shf.r.wrap.b32 	%r38071, %r38067, %r38067, %r38070;
	and.b32  	%r56707, %r38071, %r56705;
	bra.uni 	$L__BB0_5055;
$L__BB0_5054:
	add.s32 	%r38077, %r6155, 2;
	shf.r.wrap.b32 	%r38078, %r6152, %r6152, %r38077;
	xor.b32  	%r56707, %r38078, %r56705;
$L__BB0_5055:
	add.s32 	%r38079, %r6162, %r56707;
	xor.b32  	%r6168, %r6152, %r38079;
	shr.u32 	%r38080, %r6152, 8;
	and.b32  	%r38081, %r38080, 31;
	mov.b32 	%r38082, 1;
	shl.b32 	%r38083, %r38082, %r38081;
	not.b32 	%r38084, %r38083;
	and.b32  	%r38085, %r5967, %r38084;
	or.b32  	%r38086, %r38083, %r5967;
	xor.b32  	%r38087, %r38083, %r5967;
	st.local.v4.u32 	[%rd7], {%r5967, %r38085, %r38086, %r38087};
	shl.b32 	%r38088, %r6152, 2;
	cvt.u64.u32 	%rd949, %r38088;
	and.b64  	%rd950, %rd949, 12;
	add.s64 	%rd951, %rd7, %rd950;
	ld.local.u32 	%r38089, [%rd951];
	xor.b32  	%r38090, %r38089, %r6153;
	and.b32  	%r38091, %r6120, %r38090;
	xor.b32  	%r6169, %r38091, %r6153;
	shr.u32 	%r38092, %r6168, 4;
	xor.b32  	%r6170, %r38092, %r6168;
	shr.u32 	%r38093, %r6170, 24;
	and.b32  	%r6171, %r38093, 15;
	shf.r.wrap.b32 	%r38094, %r6168, %r6168, %r6171;
	xor.b32  	%r6172, %r38094, %r6156;
	shr.u32 	%r38095, %r6172, 16;
	xor.b32  	%r38096, %r38095, %r6172;
	shr.u32 	%r38097, %r38096, 12;
	shr.u32 	%r38098, %r38096, 4;
	shr.u32 	%r38099, %r38096, 8;
	xor.b32  	%r38100, %r38098, %r38097;
	xor.b32  	%r38101, %r38100, %r38099;
	xor.b32  	%r38102, %r38101, %r38096;
	shr.u32 	%r38103, %r38102, 2;
	xor.b32  	%r38104, %r38103, %r38102;
	cvt.u16.u32 	%rs1446, %r38104;
	and.b16  	%rs1445, %rs1446, 3;
	setp.gt.s16 	%p2168, %rs1445, 1;
	@%p2168 bra 	$L__BB0_5058;
	setp.eq.s16 	%p2170, %rs1445, 0;
	@%p2170 bra 	$L__BB0_5061;
	not.b32 	%r38119, %r6168;
	shr.u32 	%r38120, %r6170, 16;
	and.b32  	%r38121, %r38120, 15;
	add.s32 	%r38122, %r38121, 1;
	shr.u32 	%r38123, %r38119, %r38122;
	xor.b32  	%r38124, %r38121, 31;
	shl.b32 	%r38125, %r38119, %r38124;
	or.b32  	%r38126, %r38123, %r38125;
	add.s32 	%r56708, %r38126, %r56706;
	bra.uni 	$L__BB0_5062;
$L__BB0_5058:
	setp.eq.s16 	%p2169, %rs1445, 2;
	@%p2169 bra 	$L__BB0_5060;
	and.b32  	%r38105, %r6170, 15;
	add.s32 	%r38106, %r38105, 1;
	shr.u32 	%r38107, %r6168, %r38106;
	xor.b32  	%r38108, %r38105, 31;
	shl.b32 	%r38109, %r6168, %r38108;
	or.b32  	%r38110, %r38107, %r38109;
	xor.b32  	%r56708, %r38110, %r56706;
	bra.uni 	$L__BB0_5062;
$L__BB0_5060:
	not.b32 	%r38111, %r6168;
	shr.u32 	%r38112, %r6170, 8;
	and.b32  	%r38113, %r38112, 15;
	add.s32 	%r38114, %r38113, 1;
	shr.u32 	%r38115, %r38111, %r38114;
	xor.b32  	%r38116, %r38113, 31;
	shl.b32 	%r38117, %r38111, %r38116;
	or.b32  	%r38118, %r38115, %r38117;
	and.b32  	%r56708, %r38118, %r56706;
	bra.uni 	$L__BB0_5062;
$L__BB0_5061:
	add.s32 	%r38127, %r6171, 1;
	shr.u32 	%r38128, %r6168, %r38127;
	xor.b32  	%r38129, %r6171, 31;
	shl.b32 	%r38130, %r6168, %r38129;
	or.b32  	%r38131, %r38128, %r38130;
	xor.b32  	%r56708, %r38131, %r56706;
$L__BB0_5062:
	xor.b32  	%r6178, %r56708, %r6172;
	shr.u32 	%r38132, %r6178, 16;
	xor.b32  	%r38133, %r38132, %r6178;
	shr.u32 	%r38134, %r38133, 12;
	shr.u32 	%r38135, %r38133, 4;
	shr.u32 	%r38136, %r38133, 8;
	xor.b32  	%r38137, %r38135, %r38134;
	xor.b32  	%r38138, %r38137, %r38136;
	xor.b32  	%r38139, %r38138, %r38133;
	shr.u32 	%r38140, %r38139, 2;
	xor.b32  	%r38141, %r38140, %r38139;
	cvt.u16.u32 	%rs1448, %r38141;
	and.b16  	%rs1447, %rs1448, 3;
	setp.gt.s16 	%p2171, %rs1447, 1;
	@%p2171 bra 	$L__BB0_5065;
	setp.eq.s16 	%p2173, %rs1447, 0;
	@%p2173 bra 	$L__BB0_5068;
	not.b32 	%r38150, %r6168;
	shr.u32 	%r38151, %r6170, 16;
	and.b32  	%r38152, %r38151, 15;
	add.s32 	%r38153, %r38152, 2;
	shf.r.wrap.b32 	%r38154, %r38150, %r38150, %r38153;
	add.s32 	%r56709, %r38154, %r56707;
	bra.uni 	$L__BB0_5069;
$L__BB0_5065:
	setp.eq.s16 	%p2172, %rs1447, 2;
	@%p2172 bra 	$L__BB0_5067;
	and.b32  	%r38142, %r6170, 15;
	add.s32 	%r38143, %r38142, 2;
	shf.r.wrap.b32 	%r38144, %r6168, %r6168, %r38143;
	xor.b32  	%r56709, %r38144, %r56707;
	bra.uni 	$L__BB0_5069;
$L__BB0_5067:
	not.b32 	%r38145, %r6168;
	shr.u32 	%r38146, %r6170, 8;
	and.b32  	%r38147, %r38146, 15;
	add.s32 	%r38148, %r38147, 2;
	shf.r.wrap.b32 	%r38149, %r38145, %r38145, %r38148;
	and.b32  	%r56709, %r38149, %r56707;
	bra.uni 	$L__BB0_5069;
$L__BB0_5068:
	add.s32 	%r38155, %r6171, 2;
	shf.r.wrap.b32 	%r38156, %r6168, %r6168, %r38155;
	xor.b32  	%r56709, %r38156, %r56707;
$L__BB0_5069:
	add.s32 	%r38157, %r6178, %r56709;
	xor.b32  	%r6184, %r6168, %r38157;
	shr.u32 	%r38158, %r6168, 8;
	and.b32  	%r38159, %r38158, 31;
	mov.b32 	%r38160, 1;
	shl.b32 	%r38161, %r38160, %r38159;
	not.b32 	%r38162, %r38161;
	and.b32  	%r38163, %r6120, %r38162;
	or.b32  	%r38164, %r38161, %r6120;
	xor.b32  	%r38165, %r38161, %r6120;
	st.local.v4.u32 	[%rd6], {%r6120, %r38163, %r38164, %r38165};
	shl.b32 	%r38166, %r6168, 2;
	cvt.u64.u32 	%rd952, %r38166;
	and.b64  	%rd953, %rd952, 12;
	add.s64 	%rd954, %rd6, %rd953;
	ld.local.u32 	%r38167, [%rd954];
	shf.l.wrap.b32 	%r38168, %r38167, %r38167, 26;
	shf.l.wrap.b32 	%r38169, %r38167, %r38167, 21;
	xor.b32  	%r38170, %r38168, %r38169;
	shf.l.wrap.b32 	%r38171, %r38167, %r38167, 7;
	xor.b32  	%r38172, %r38170, %r38171;
	add.s32 	%r38173, %r6137, %r5193;
	add.s32 	%r38174, %r38173, %r5661;
	add.s32 	%r38175, %r38174, %r6169;
	add.s32 	%r6189, %r38175, %r38172;
	shr.u32 	%r38176, %r6184, 4;
	xor.b32  	%r6190, %r38176, %r6184;
	shr.u32 	%r38177, %r6190, 24;
	and.b32  	%r6191, %r38177, 15;
	shf.r.wrap.b32 	%r38178, %r6184, %r6184, %r6191;
	xor.b32  	%r6192, %r38178, %r6172;
	shr.u32 	%r38179, %r6192, 16;
	xor.b32  	%r38180, %r38179, %r6192;
	shr.u32 	%r38181, %r38180, 12;
	shr.u32 	%r38182, %r38180, 4;
	shr.u32 	%r38183, %r38180, 8;
	xor.b32  	%r38184, %r38182, %r38181;
	xor.b32  	%r38185, %r38184, %r38183;
	xor.b32  	%r38186, %r38185, %r38180;
	shr.u32 	%r38187, %r38186, 2;
	xor.b32  	%r38188, %r38187, %r38186;
	cvt.u16.u32 	%rs1450, %r38188;
	and.b16  	%rs1449, %rs1450, 3;
	setp.gt.s16 	%p2174, %rs1449, 1;
	@%p2174 bra 	$L__BB0_5072;
	setp.eq.s16 	%p2176, %rs1449, 0;
	@%p2176 bra 	$L__BB0_5075;
	not.b32 	%r38203, %r6184;
	shr.u32 	%r38204, %r6190, 16;
	and.b32  	%r38205, %r38204, 15;
	add.s32 	%r38206, %r38205, 1;
	shr.u32 	%r38207, %r38203, %r38206;
	xor.b32  	%r38208, %r38205, 31;
	shl.b32 	%r38209, %r38203, %r38208;
	or.b32  	%r38210, %r38207, %r38209;
	add.s32 	%r56710, %r38210, %r56708;
	bra.uni 	$L__BB0_5076;
$L__BB0_5072:
	setp.eq.s16 	%p2175, %rs1449, 2;
	@%p2175 bra 	$L__BB0_5074;
	and.b32  	%r38189, %r6190, 15;
	add.s32 	%r38190, %r38189, 1;
	shr.u32 	%r38191, %r6184, %r38190;
	xor.b32  	%r38192, %r38189, 31;
	shl.b32 	%r38193, %r6184, %r38192;
	or.b32  	%r38194, %r38191, %r38193;
	xor.b32  	%r56710, %r38194, %r56708;
	bra.uni 	$L__BB0_5076;
$L__BB0_5074:
	not.b32 	%r38195, %r6184;
	shr.u32 	%r38196, %r6190, 8;
	and.b32  	%r38197, %r38196, 15;
	add.s32 	%r38198, %r38197, 1;
	shr.u32 	%r38199, %r38195, %r38198;
	xor.b32  	%r38200, %r38197, 31;
	shl.b32 	%r38201, %r38195, %r38200;
	or.b32  	%r38202, %r38199, %r38201;
	and.b32  	%r56710, %r38202, %r56708;
	bra.uni 	$L__BB0_5076;
$L__BB0_5075:
	add.s32 	%r38211, %r6191, 1;
	shr.u32 	%r38212, %r6184, %r38211;
	xor.b32  	%r38213, %r6191, 31;
	shl.b32 	%r38214, %r6184, %r38213;
	or.b32  	%r38215, %r38212, %r38214;
	xor.b32  	%r56710, %r38215, %r56708;
$L__BB0_5076:
	xor.b32  	%r6198, %r56710, %r6192;
	shr.u32 	%r38216, %r6198, 16;
	xor.b32  	%r38217, %r38216, %r6198;
	shr.u32 	%r38218, %r38217, 12;
	shr.u32 	%r38219, %r38217, 4;
	shr.u32 	%r38220, %r38217, 8;
	xor.b32  	%r38221, %r38219, %r38218;
	xor.b32  	%r38222, %r38221, %r38220;
	xor.b32  	%r38223, %r38222, %r38217;
	shr.u32 	%r38224, %r38223, 2;
	xor.b32  	%r38225, %r38224, %r38223;
	cvt.u16.u32 	%rs1452, %r38225;
	and.b16  	%rs1451, %rs1452, 3;
	setp.gt.s16 	%p2177, %rs1451, 1;
	@%p2177 bra 	$L__BB0_5079;
	setp.eq.s16 	%p2179, %rs1451, 0;
	@%p2179 bra 	$L__BB0_5082;
	not.b32 	%r38234, %r6184;
	shr.u32 	%r38235, %r6190, 16;
	and.b32  	%r38236, %r38235, 15;
	add.s32 	%r38237, %r38236, 2;
	shf.r.wrap.b32 	%r38238, %r38234, %r38234, %r38237;
	add.s32 	%r56711, %r38238, %r56709;
	bra.uni 	$L__BB0_5083;
$L__BB0_5079:
	setp.eq.s16 	%p2178, %rs1451, 2;
	@%p2178 bra 	$L__BB0_5081;
	and.b32  	%r38226, %r6190, 15;
	add.s32 	%r38227, %r38226, 2;
	shf.r.wrap.b32 	%r38228, %r6184, %r6184, %r38227;
	xor.b32  	%r56711, %r38228, %r56709;
	bra.uni 	$L__BB0_5083;
$L__BB0_5081:
	not.b32 	%r38229, %r6184;
	shr.u32 	%r38230, %r6190, 8;
	and.b32  	%r38231, %r38230, 15;
	add.s32 	%r38232, %r38231, 2;
	shf.r.wrap.b32 	%r38233, %r38229, %r38229, %r38232;
	and.b32  	%r56711, %r38233, %r56709;
	bra.uni 	$L__BB0_5083;
$L__BB0_5082:
	add.s32 	%r38239, %r6191, 2;
	shf.r.wrap.b32 	%r38240, %r6184, %r6184, %r38239;
	xor.b32  	%r56711, %r38240, %r56709;
$L__BB0_5083:
	add.s32 	%r38241, %r6198, %r56711;
	xor.b32  	%r6204, %r6184, %r38241;
	shr.u32 	%r38242, %r6184, 8;
	and.b32  	%r38243, %r38242, 31;
	mov.b32 	%r38244, 1;
	shl.b32 	%r38245, %r38244, %r38243;
	not.b32 	%r38246, %r38245;
	and.b32  	%r38247, %r5813, %r38246;
	or.b32  	%r38248, %r38245, %r5813;
	xor.b32  	%r38249, %r38245, %r5813;
	st.local.v4.u32 	[%rd5], {%r5813, %r38247, %r38248, %r38249};
	shl.b32 	%r38250, %r6184, 2;
	cvt.u64.u32 	%rd955, %r38250;
	and.b64  	%rd956, %rd955, 12;
	add.s64 	%rd957, %rd5, %rd956;
	ld.local.u32 	%r6205, [%rd957];
	shr.u32 	%r38251, %r6204, 4;
	xor.b32  	%r6206, %r38251, %r6204;
	shr.u32 	%r38252, %r6206, 24;
	and.b32  	%r6207, %r38252, 15;
	shf.r.wrap.b32 	%r38253, %r6204, %r6204, %r6207;
	xor.b32  	%r6208, %r38253, %r6192;
	shr.u32 	%r38254, %r6208, 16;
	xor.b32  	%r38255, %r38254, %r6208;
	shr.u32 	%r38256, %r38255, 12;
	shr.u32 	%r38257, %r38255, 4;
	shr.u32 	%r38258, %r38255, 8;
	xor.b32  	%r38259, %r38257, %r38256;
	xor.b32  	%r38260, %r38259, %r38258;
	xor.b32  	%r38261, %r38260, %r38255;
	shr.u32 	%r38262, %r38261, 2;
	xor.b32  	%r38263, %r38262, %r38261;
	cvt.u16.u32 	%rs1454, %r38263;
	and.b16  	%rs1453, %rs1454, 3;
	setp.gt.s16 	%p2180, %rs1453, 1;
	@%p2180 bra 	$L__BB0_5086;
	setp.eq.s16 	%p2182, %rs1453, 0;
	@%p2182 bra 	$L__BB0_5089;
	not.b32 	%r38278, %r6204;
	shr.u32 	%r38279, %r6206, 16;
	and.b32  	%r38280, %r38279, 15;
	add.s32 	%r38281, %r38280, 1;
	shr.u32 	%r38282, %r38278, %r38281;
	xor.b32  	%r38283, %r38280, 31;
	shl.b32 	%r38284, %r38278, %r38283;
	or.b32  	%r38285, %r38282, %r38284;
	add.s32 	%r56712, %r38285, %r56710;
	bra.uni 	$L__BB0_5090;
$L__BB0_5086:
	setp.eq.s16 	%p2181, %rs1453, 2;
	@%p2181 bra 	$L__BB0_5088;
	and.b32  	%r38264, %r6206, 15;
	add.s32 	%r38265, %r38264, 1;
	shr.u32 	%r38266, %r6204, %r38265;
	xor.b32  	%r38267, %r38264, 31;
	shl.b32 	%r38268, %r6204, %r38267;
	or.b32  	%r38269, %r38266, %r38268;
	xor.b32  	%r56712, %r38269, %r56710;
	bra.uni 	$L__BB0_5090;
$L__BB0_5088:
	not.b32 	%r38270, %r6204;
	shr.u32 	%r38271, %r6206, 8;
	and.b32  	%r38272, %r38271, 15;
	add.s32 	%r38273, %r38272, 1;
	shr.u32 	%r38274, %r38270, %r38273;
	xor.b32  	%r38275, %r38272, 31;
	shl.b32 	%r38276, %r38270, %r38275;
	or.b32  	%r38277, %r38274, %r38276;
	and.b32  	%r56712, %r38277, %r56710;
	bra.uni 	$L__BB0_5090;
$L__BB0_5089:
	add.s32 	%r38286, %r6207, 1;
	shr.u32 	%r38287, %r6204, %r38286;
	xor.b32  	%r38288, %r6207, 31;
	shl.b32 	%r38289, %r6204, %r38288;
	or.b32  	%r38290, %r38287, %r38289;
	xor.b32  	%r56712, %r38290, %r56710;
$L__BB0_5090:
	xor.b32  	%r6214, %r56712, %r6208;
	shr.u32 	%r38291, %r6214, 16;
	xor.b32  	%r38292, %r38291, %r6214;
	shr.u32 	%r38293, %r38292, 12;
	shr.u32 	%r38294, %r38292, 4;
	shr.u32 	%r38295, %r38292, 8;
	xor.b32  	%r38296, %r38294, %r38293;
	xor.b32  	%r38297, %r38296, %r38295;
	xor.b32  	%r38298, %r38297, %r38292;
	shr.u32 	%r38299, %r38298, 2;
	xor.b32  	%r38300, %r38299, %r38298;
	cvt.u16.u32 	%rs1456, %r38300;
	and.b16  	%rs1455, %rs1456, 3;
	setp.gt.s16 	%p2183, %rs1455, 1;
	@%p2183 bra 	$L__BB0_5093;
	setp.eq.s16 	%p2185, %rs1455, 0;
	@%p2185 bra 	$L__BB0_5096;
	not.b32 	%r38309, %r6204;
	shr.u32 	%r38310, %r6206, 16;
	and.b32  	%r38311, %r38310, 15;
	add.s32 	%r38312, %r38311, 2;
	shf.r.wrap.b32 	%r38313, %r38309, %r38309, %r38312;
	add.s32 	%r56713, %r38313, %r56711;
	bra.uni 	$L__BB0_5097;
$L__BB0_5093:
	setp.eq.s16 	%p2184, %rs1455, 2;
	@%p2184 bra 	$L__BB0_5095;
	and.b32  	%r38301, %r6206, 15;
	add.s32 	%r38302, %r38301, 2;
	shf.r.wrap.b32 	%r38303, %r6204, %r6204, %r38302;
	xor.b32  	%r56713, %r38303, %r56711;
	bra.uni 	$L__BB0_5097;
$L__BB0_5095:
	not.b32 	%r38304, %r6204;
	shr.u32 	%r38305, %r6206, 8;
	and.b32  	%r38306, %r38305, 15;
	add.s32 	%r38307, %r38306, 2;
	shf.r.wrap.b32 	%r38308, %r38304, %r38304, %r38307;
	and.b32  	%r56713, %r38308, %r56711;
	bra.uni 	$L__BB0_5097;
$L__BB0_5096:
	add.s32 	%r38314, %r6207, 2;
	shf.r.wrap.b32 	%r38315, %r6204, %r6204, %r38314;
	xor.b32  	%r56713, %r38315, %r56711;
$L__BB0_5097:
	add.s32 	%r38316, %r6214, %r56713;
	xor.b32  	%r6220, %r6204, %r38316;
	shr.u32 	%r38317, %r6204, 8;
	and.b32  	%r38318, %r38317, 31;
	mov.b32 	%r38319, 1;
	shl.b32 	%r38320, %r38319, %r38318;
	not.b32 	%r38321, %r38320;
	and.b32  	%r38322, %r5966, %r38321;
	or.b32  	%r38323, %r38320, %r5966;
	xor.b32  	%r38324, %r38320, %r5966;
	st.local.v4.u32 	[%rd4], {%r5966, %r38322, %r38323, %r38324};
	shl.b32 	%r38325, %r6204, 2;
	cvt.u64.u32 	%rd958, %r38325;
	and.b64  	%rd959, %rd958, 12;
	add.s64 	%rd960, %rd4, %rd959;
	ld.local.u32 	%r6221, [%rd960];
	shr.u32 	%r38326, %r6220, 4;
	xor.b32  	%r6222, %r38326, %r6220;
	shr.u32 	%r38327, %r6222, 24;
	and.b32  	%r6223, %r38327, 15;
	shf.r.wrap.b32 	%r38328, %r6220, %r6220, %r6223;
	xor.b32  	%r6224, %r38328, %r6208;
	shr.u32 	%r38329, %r6224, 16;
	xor.b32  	%r38330, %r38329, %r6224;
	shr.u32 	%r38331, %r38330, 12;
	shr.u32 	%r38332, %r38330, 4;
	shr.u32 	%r38333, %r38330, 8;
	xor.b32  	%r38334, %r38332, %r38331;
	xor.b32  	%r38335, %r38334, %r38333;
	xor.b32  	%r38336, %r38335, %r38330;
	shr.u32 	%r38337, %r38336, 2;
	xor.b32  	%r38338, %r38337, %r38336;
	cvt.u16.u32 	%rs1458, %r38338;
	and.b16  	%rs1457, %rs1458, 3;
	setp.gt.s16 	%p2186, %rs1457, 1;
	@%p2186 bra 	$L__BB0_5100;
	setp.eq.s16 	%p2188, %rs1457, 0;
	@%p2188 bra 	$L__BB0_5103;
	not.b32 	%r38353, %r6220;
	shr.u32 	%r38354, %r6222, 16;
	and.b32  	%r38355, %r38354, 15;
	add.s32 	%r38356, %r38355, 1;
	shr.u32 	%r38357, %r38353, %r38356;
	xor.b32  	%r38358, %r38355, 31;
	shl.b32 	%r38359, %r38353, %r38358;
	or.b32  	%r38360, %r38357, %r38359;
	add.s32 	%r56714, %r38360, %r56712;
	bra.uni 	$L__BB0_5104;
$L__BB0_5100:
	setp.eq.s16 	%p2187, %rs1457, 2;
	@%p2187 bra 	$L__BB0_5102;
	and.b32  	%r38339, %r6222, 15;
	add.s32 	%r38340, %r38339, 1;
	shr.u32 	%r38341, %r6220, %r38340;
	xor.b32  	%r38342, %r38339, 31;
	shl.b32 	%r38343, %r6220, %r38342;
	or.b32  	%r38344, %r38341, %r38343;
	xor.b32  	%r56714, %r38344, %r56712;
	bra.uni 	$L__BB0_5104;
$L__BB0_5102:
	not.b32 	%r38345, %r6220;
	shr.u32 	%r38346, %r6222, 8;
	and.b32  	%r38347, %r38346, 15;
	add.s32 	%r38348, %r38347, 1;
	shr.u32 	%r38349, %r38345, %r38348;
	xor.b32  	%r38350, %r38347, 31;
	shl.b32 	%r38351, %r38345, %r38350;
	or.b32  	%r38352, %r38349, %r38351;
	and.b32  	%r56714, %r38352, %r56712;
	bra.uni 	$L__BB0_5104;
$L__BB0_5103:
	add.s32 	%r38361, %r6223, 1;
	shr.u32 	%r38362, %r6220, %r38361;
	xor.b32  	%r38363, %r6223, 31;
	shl.b32 	%r38364, %r6220, %r38363;
	or.b32  	%r38365, %r38362, %r38364;
	xor.b32  	%r56714, %r38365, %r56712;
$L__BB0_5104:
	xor.b32  	%r6230, %r56714, %r6224;
	shr.u32 	%r38366, %r6230, 16;
	xor.b32  	%r38367, %r38366, %r6230;
	shr.u32 	%r38368, %r38367, 12;
	shr.u32 	%r38369, %r38367, 4;
	shr.u32 	%r38370, %r38367, 8;
	xor.b32  	%r38371, %r38369, %r38368;
	xor.b32  	%r38372, %r38371, %r38370;
	xor.b32  	%r38373, %r38372, %r38367;
	shr.u32 	%r38374, %r38373, 2;
	xor.b32  	%r38375, %r38374, %r38373;
	cvt.u16.u32 	%rs1460, %r38375;
	and.b16  	%rs1459, %rs1460, 3;
	setp.gt.s16 	%p2189, %rs1459, 1;
	@%p2189 bra 	$L__BB0_5107;
	setp.eq.s16 	%p2191, %rs1459, 0;
	@%p2191 bra 	$L__BB0_5110;
	not.b32 	%r38384, %r6220;
	shr.u32 	%r38385, %r6222, 16;
	and.b32  	%r38386, %r38385, 15;
	add.s32 	%r38387, %r38386, 2;
	shf.r.wrap.b32 	%r38388, %r38384, %r38384, %r38387;
	add.s32 	%r56715, %r38388, %r56713;
	bra.uni 	$L__BB0_5111;
$L__BB0_5107:
	setp.eq.s16 	%p2190, %rs1459, 2;
	@%p2190 bra 	$L__BB0_5109;
	and.b32  	%r38376, %r6222, 15;
	add.s32 	%r38377, %r38376, 2;
	shf.r.wrap.b32 	%r38378, %r6220, %r6220, %r38377;
	xor.b32  	%r56715, %r38378, %r56713;
	bra.uni 	$L__BB0_5111;
$L__BB0_5109:
	not.b32 	%r38379, %r6220;
	shr.u32 	%r38380, %r6222, 8;
	and.b32  	%r38381, %r38380, 15;
	add.s32 	%r38382, %r38381, 2;
	shf.r.wrap.b32 	%r38383, %r38379, %r38379, %r38382;
	and.b32  	%r56715, %r38383, %r56713;
	bra.uni 	$L__BB0_5111;
$L__BB0_5110:
	add.s32 	%r38389, %r6223, 2;
	shf.r.wrap.b32 	%r38390, %r6220, %r6220, %r38389;
	xor.b32  	%r56715, %r38390, %r56713;
$L__BB0_5111:
	add.s32 	%r38391, %r6230, %r56715;
	xor.b32  	%r6236, %r6220, %r38391;
	shr.u32 	%r38392, %r6220, 8;
	and.b32  	%r38393, %r38392, 31;
	mov.b32 	%r38394, 1;
	shl.b32 	%r38395, %r38394, %r38393;
	not.b32 	%r38396, %r38395;
	and.b32  	%r38397, %r6119, %r38396;
	or.b32  	%r38398, %r38395, %r6119;
	xor.b32  	%r38399, %r38395, %r6119;
	st.local.v4.u32 	[%rd3], {%r6119, %r38397, %r38398, %r38399};
	shl.b32 	%r38400, %r6220, 2;
	cvt.u64.u32 	%rd961, %r38400;
	and.b64  	%rd962, %rd961, 12;
	add.s64 	%rd963, %rd3, %rd962;
	ld.local.u32 	%r38401, [%rd963];
	or.b32  	%r38402, %r6221, %r6205;
	and.b32  	%r38403, %r38401, %r38402;
	and.b32  	%r38404, %r6221, %r6205;
	or.b32  	%r6241, %r38403, %r38404;
	shr.u32 	%r38405, %r6236, 4;
	xor.b32  	%r6242, %r38405, %r6236;
	shr.u32 	%r38406, %r6242, 24;
	and.b32  	%r6243, %r38406, 15;
	shf.r.wrap.b32 	%r38407, %r6236, %r6236, %r6243;
	xor.b32  	%r6244, %r38407, %r6224;
	shr.u32 	%r38408, %r6244, 16;
	xor.b32  	%r38409, %r38408, %r6244;
	shr.u32 	%r38410, %r38409, 12;
	shr.u32 	%r38411, %r38409, 4;
	shr.u32 	%r38412, %r38409, 8;
	xor.b32  	%r38413, %r38411, %r38410;
	xor.b32  	%r38414, %r38413, %r38412;
	xor.b32  	%r38415, %r38414, %r38409;
	shr.u32 	%r38416, %r38415, 2;
	xor.b32  	%r38417, %r38416, %r38415;
	cvt.u16.u32 	%rs1462, %r38417;
	and.b16  	%rs1461, %rs1462, 3;
	setp.gt.s16 	%p2192, %rs1461, 1;
	@%p2192 bra 	$L__BB0_5114;
	setp.eq.s16 	%p2194, %rs1461, 0;
	@%p2194 bra 	$L__BB0_5117;
	not.b32 	%r38432, %r6236;
	shr.u32 	%r38433, %r6242, 16;
	and.b32  	%r38434, %r38433, 15;
	add.s32 	%r38435, %r38434, 1;
	shr.u32 	%r38436, %r38432, %r38435;
	xor.b32  	%r38437, %r38434, 31;
	shl.b32 	%r38438, %r38432, %r38437;
	or.b32  	%r38439, %r38436, %r38438;
	add.s32 	%r56716, %r38439, %r56714;
	bra.uni 	$L__BB0_5118;
$L__BB0_5114:
	setp.eq.s16 	%p2193, %rs1461, 2;
	@%p2193 bra 	$L__BB0_5116;
	and.b32  	%r38418, %r6242, 15;
	add.s32 	%r38419, %r38418, 1;
	shr.u32 	%r38420, %r6236, %r38419;
	xor.b32  	%r38421, %r38418, 31;
	shl.b32 	%r38422, %r6236, %r38421;
	or.b32  	%r38423, %r38420, %r38422;
	xor.b32  	%r56716, %r38423, %r56714;
	bra.uni 	$L__BB0_5118;
$L__BB0_5116:
	not.b32 	%r38424, %r6236;
	shr.u32 	%r38425, %r6242, 8;
	and.b32  	%r38426, %r38425, 15;
	add.s32 	%r38427, %r38426, 1;
	shr.u32 	%r38428, %r38424, %r38427;
	xor.b32  	%r38429, %r38426, 31;
	shl.b32 	%r38430, %r38424, %r38429;
	or.b32  	%r38431, %r38428, %r38430;
	and.b32  	%r56716, %r38431, %r56714;
	bra.uni 	$L__BB0_5118;
$L__BB0_5117:
	add.s32 	%r38440, %r6243, 1;
	shr.u32 	%r38441, %r6236, %r38440;
	xor.b32  	%r38442, %r6243, 31;
	shl.b32 	%r38443, %r6236, %r38442;
	or.b32  	%r38444, %r38441, %r38443;
	xor.b32  	%r56716, %r38444, %r56714;
$L__BB0_5118:
	xor.b32  	%r6250, %r56716, %r6244;
	shr.u32 	%r38445, %r6250, 16;
	xor.b32  	%r38446, %r38445, %r6250;
	shr.u32 	%r38447, %r38446, 12;
	shr.u32 	%r38448, %r38446, 4;
	shr.u32 	%r38449, %r38446, 8;
	xor.b32  	%r38450, %r38448, %r38447;
	xor.b32  	%r38451, %r38450, %r38449;
	xor.b32  	%r38452, %r38451, %r38446;
	shr.u32 	%r38453, %r38452, 2;
	xor.b32  	%r38454, %r38453, %r38452;
	cvt.u16.u32 	%rs1464, %r38454;
	and.b16  	%rs1463, %rs1464, 3;
	setp.gt.s16 	%p2195, %rs1463, 1;
	@%p2195 bra 	$L__BB0_5121;
	setp.eq.s16 	%p2197, %rs1463, 0;
	@%p2197 bra 	$L__BB0_5124;
	not.b32 	%r38463, %r6236;
	shr.u32 	%r38464, %r6242, 16;
	and.b32  	%r38465, %r38464, 15;
	add.s32 	%r38466, %r38465, 2;
	shf.r.wrap.b32 	%r38467, %r38463, %r38463, %r38466;
	add.s32 	%r56717, %r38467, %r56715;
	bra.uni 	$L__BB0_5125;
$L__BB0_5121:
	setp.eq.s16 	%p2196, %rs1463, 2;
	@%p2196 bra 	$L__BB0_5123;
	and.b32  	%r38455, %r6242, 15;
	add.s32 	%r38456, %r38455, 2;
	shf.r.wrap.b32 	%r38457, %r6236, %r6236, %r38456;
	xor.b32  	%r56717, %r38457, %r56715;
	bra.uni 	$L__BB0_5125;
$L__BB0_5123:
	not.b32 	%r38458, %r6236;
	shr.u32 	%r38459, %r6242, 8;
	and.b32  	%r38460, %r38459, 15;
	add.s32 	%r38461, %r38460, 2;
	shf.r.wrap.b32 	%r38462, %r38458, %r38458, %r38461;
	and.b32  	%r56717, %r38462, %r56715;
	bra.uni 	$L__BB0_5125;
$L__BB0_5124:
	add.s32 	%r38468, %r6243, 2;
	shf.r.wrap.b32 	%r38469, %r6236, %r6236, %r38468;
	xor.b32  	%r56717, %r38469, %r56715;
$L__BB0_5125:
	add.s32 	%r38470, %r6250, %r56717;
	xor.b32  	%r6256, %r6236, %r38470;
	shr.u32 	%r38471, %r6236, 8;
	and.b32  	%r38472, %r38471, 31;
	mov.b32 	%r38473, 1;
	shl.b32 	%r38474, %r38473, %r38472;
	not.b32 	%r38475, %r38474;
	and.b32  	%r38476, %r6119, %r38475;
	or.b32  	%r38477, %r38474, %r6119;
	xor.b32  	%r38478, %r38474, %r6119;
	st.local.v4.u32 	[%rd2], {%r6119, %r38476, %r38477, %r38478};
	shl.b32 	%r38479, %r6236, 2;
	cvt.u64.u32 	%rd964, %r38479;
	and.b64  	%rd965, %rd964, 12;
	add.s64 	%rd966, %rd2, %rd965;
	ld.local.u32 	%r6257, [%rd966];
	shr.u32 	%r38480, %r6256, 4;
	xor.b32  	%r6258, %r38480, %r6256;
	shr.u32 	%r38481, %r6258, 24;
	and.b32  	%r6259, %r38481, 15;
	shf.r.wrap.b32 	%r38482, %r6256, %r6256, %r6259;
	xor.b32  	%r6260, %r38482, %r6244;
	shr.u32 	%r38483, %r6260, 16;
	xor.b32  	%r38484, %r38483, %r6260;
	shr.u32 	%r38485, %r38484, 12;
	shr.u32 	%r38486, %r38484, 4;
	shr.u32 	%r38487, %r38484, 8;
	xor.b32  	%r38488, %r38486, %r38485;
	xor.b32  	%r38489, %r38488, %r38487;
	xor.b32  	%r38490, %r38489, %r38484;
	shr.u32 	%r38491, %r38490, 2;
	xor.b32  	%r38492, %r38491, %r38490;
	cvt.u16.u32 	%rs1466, %r38492;
	and.b16  	%rs1465, %rs1466, 3;
	setp.gt.s16 	%p2198, %rs1465, 1;
	@%p2198 bra 	$L__BB0_5128;
	setp.eq.s16 	%p2200, %rs1465, 0;
	@%p2200 bra 	$L__BB0_5131;
	not.b32 	%r38507, %r6256;
	shr.u32 	%r38508, %r6258, 16;
	and.b32  	%r38509, %r38508, 15;
	add.s32 	%r38510, %r38509, 1;
	shr.u32 	%r38511, %r38507, %r38510;
	xor.b32  	%r38512, %r38509, 31;
	shl.b32 	%r38513, %r38507, %r38512;
	or.b32  	%r38514, %r38511, %r38513;
	add.s32 	%r56718, %r38514, %r56716;
	bra.uni 	$L__BB0_5132;
$L__BB0_5128:
	setp.eq.s16 	%p2199, %rs1465, 2;
	@%p2199 bra 	$L__BB0_5130;
	and.b32  	%r38493, %r6258, 15;
	add.s32 	%r38494, %r38493, 1;
	shr.u32 	%r38495, %r6256, %r38494;
	xor.b32  	%r38496, %r38493, 31;
	shl.b32 	%r38497, %r6256, %r38496;
	or.b32  	%r38498, %r38495, %r38497;
	xor.b32  	%r56718, %r38498, %r56716;
	bra.uni 	$L__BB0_5132;
$L__BB0_5130:
	not.b32 	%r38499, %r6256;
	shr.u32 	%r38500, %r6258, 8;
	and.b32  	%r38501, %r38500, 15;
	add.s32 	%r38502, %r38501, 1;
	shr.u32 	%r38503, %r38499, %r38502;
	xor.b32  	%r38504, %r38501, 31;
	shl.b32 	%r38505, %r38499, %r38504;
	or.b32  	%r38506, %r38503, %r38505;
	and.b32  	%r56718, %r38506, %r56716;
	bra.uni 	$L__BB0_5132;
$L__BB0_5131:
	add.s32 	%r38515, %r6259, 1;
	shr.u32 	%r38516, %r6256, %r38515;
	xor.b32  	%r38517, %r6259, 31;
	shl.b32 	%r38518, %r6256, %r38517;
	or.b32  	%r38519, %r38516, %r38518;
	xor.b32  	%r56718, %r38519, %r56716;
$L__BB0_5132:
	xor.b32  	%r6266, %r56718, %r6260;
	shr.u32 	%r38520, %r6266, 16;
	xor.b32  	%r38521, %r38520, %r6266;
	shr.u32 	%r38522, %r38521, 12;
	shr.u32 	%r38523, %r38521, 4;
	shr.u32 	%r38524, %r38521, 8;
	xor.b32  	%r38525, %r38523, %r38522;
	xor.b32  	%r38526, %r38525, %r38524;
	xor.b32  	%r38527, %r38526, %r38521;
	shr.u32 	%r38528, %r38527, 2;
	xor.b32  	%r38529, %r38528, %r38527;
	cvt.u16.u32 	%rs1468, %r38529;
	and.b16  	%rs1467, %rs1468, 3;
	setp.gt.s16 	%p2201, %rs1467, 1;
	@%p2201 bra 	$L__BB0_5135;
	setp.eq.s16 	%p2203, %rs1467, 0;
	@%p2203 bra 	$L__BB0_5138;
	not.b32 	%r38538, %r6256;
	shr.u32 	%r38539, %r6258, 16;
	and.b32  	%r38540, %r38539, 15;
	add.s32 	%r38541, %r38540, 2;
	shf.r.wrap.b32 	%r38542, %r38538, %r38538, %r38541;
	add.s32 	%r56719, %r38542, %r56717;
	bra.uni 	$L__BB0_5139;
$L__BB0_5135:
	setp.eq.s16 	%p2202, %rs1467, 2;
	@%p2202 bra 	$L__BB0_5137;
	and.b32  	%r38530, %r6258, 15;
	add.s32 	%r38531, %r38530, 2;
	shf.r.wrap.b32 	%r38532, %r6256, %r6256, %r38531;
	xor.b32  	%r56719, %r38532, %r56717;
	bra.uni 	$L__BB0_5139;
$L__BB0_5137:
	not.b32 	%r38533, %r6256;
	shr.u32 	%r38534, %r6258, 8;
	and.b32  	%r38535, %r38534, 15;
	add.s32 	%r38536, %r38535, 2;
	shf.r.wrap.b32 	%r38537, %r38533, %r38533, %r38536;
	and.b32  	%r56719, %r38537, %r56717;
	bra.uni 	$L__BB0_5139;
$L__BB0_5138:
	add.s32 	%r38543, %r6259, 2;
	shf.r.wrap.b32 	%r38544, %r6256, %r6256, %r38543;
	xor.b32  	%r56719, %r38544, %r56717;
$L__BB0_5139:
	add.s32 	%r38545, %r6266, %r56719;
	shr.u32 	%r38546, %r6256, 8;
	and.b32  	%r38547, %r38546, 31;
	mov.b32 	%r38548, 1;
	shl.b32 	%r38549, %r38548, %r38547;
	not.b32 	%r38550, %r38549;
	and.b32  	%r38551, %r6189, %r38550;
	or.b32  	%r38552, %r38549, %r6189;
	xor.b32  	%r38553, %r38549, %r6189;
	st.local.v4.u32 	[%rd1], {%r6189, %r38551, %r38552, %r38553};
	shl.b32 	%r38554, %r6256, 2;
	cvt.u64.u32 	%rd967, %r38554;
	and.b64  	%rd968, %rd967, 12;
	add.s64 	%rd969, %rd1, %rd968;
	ld.local.u32 	%r38555, [%rd969];
	add.s32 	%r38556, %r6241, %r6189;
	shf.l.wrap.b32 	%r38557, %r6257, %r6257, 10;
	shf.l.wrap.b32 	%r38558, %r6257, %r6257, 19;
	shf.l.wrap.b32 	%r38559, %r6257, %r6257, 30;
	xor.b32  	%r38560, %r38559, %r38558;
	xor.b32  	%r38561, %r38560, %r38557;
	add.s32 	%r6272, %r38556, %r38561;
	add.s32 	%r6273, %r5660, %r38555;
	add.s32 	%r38562, %r5814, %r5813;
	xor.b32  	%r38563, %r38545, %r38562;
	xor.b32  	%r6274, %r38563, %r6256;
	shr.u32 	%r38564, %r6274, 4;
	xor.b32  	%r6275, %r38564, %r6274;
	shr.u32 	%r38565, %r6275, 24;
	and.b32  	%r6276, %r38565, 15;
	shf.r.wrap.b32 	%r38566, %r6274, %r6274, %r6276;
	xor.b32  	%r6277, %r38566, %r6260;
	shr.u32 	%r38567, %r6277, 16;
	xor.b32  	%r38568, %r38567, %r6277;
	shr.u32 	%r38569, %r38568, 12;
	shr.u32 	%r38570, %r38568, 4;
	shr.u32 	%r38571, %r38568, 8;
	xor.b32  	%r38572, %r38570, %r38569;
	xor.b32  	%r38573, %r38572, %r38571;
	xor.b32  	%r38574, %r38573, %r38568;
	shr.u32 	%r38575, %r38574, 2;
	xor.b32  	%r38576, %r38575, %r38574;
	cvt.u16.u32 	%rs1470, %r38576;
	and.b16  	%rs1469, %rs1470, 3;
	setp.gt.s16 	%p2204, %rs1469, 1;
	@%p2204 bra 	$L__BB0_5142;
	setp.eq.s16 	%p2206, %rs1469, 0;
	@%p2206 bra 	$L__BB0_5145;
	not.b32 	%r38591, %r6274;
	shr.u32 	%r38592, %r6275, 16;
	and.b32  	%r38593, %r38592, 15;
	add.s32 	%r38594, %r38593, 1;
	shr.u32 	%r38595, %r38591, %r38594;
	xor.b32  	%r38596, %r38593, 31;
	shl.b32 	%r38597, %r38591, %r38596;
	or.b32  	%r38598, %r38595, %r38597;
	add.s32 	%r56720, %r38598, %r56718;
	bra.uni 	$L__BB0_5146;
$L__BB0_5142:
	setp.eq.s16 	%p2205, %rs1469, 2;
	@%p2205 bra 	$L__BB0_5144;
	and.b32  	%r38577, %r6275, 15;
	add.s32 	%r38578, %r38577, 1;
	shr.u32 	%r38579, %r6274, %r38578;
	xor.b32  	%r38580, %r38577, 31;
	shl.b32 	%r38581, %r6274, %r38580;
	or.b32  	%r38582, %r38579, %r38581;
	xor.b32  	%r56720, %r38582, %r56718;
	bra.uni 	$L__BB0_5146;
$L__BB0_5144:
	not.b32 	%r38583, %r6274;
	shr.u32 	%r38584, %r6275, 8;
	and.b32  	%r38585, %r38584, 15;
	add.s32 	%r38586, %r38585, 1;
	shr.u32 	%r38587, %r38583, %r38586;
	xor.b32  	%r38588, %r38585, 31;
	shl.b32 	%r38589, %r38583, %r38588;
	or.b32  	%r38590, %r38587, %r38589;
	and.b32  	%r56720, %r38590, %r56718;
	bra.uni 	$L__BB0_5146;
$L__BB0_5145:
	add.s32 	%r38599, %r6276, 1;
	shr.u32 	%r38600, %r6274, %r38599;
	xor.b32  	%r38601, %r6276, 31;
	shl.b32 	%r38602, %r6274, %r38601;
	or.b32  	%r38603, %r38600, %r38602;
	xor.b32  	%r56720, %r38603, %r56718;
$L__BB0_5146:
	xor.b32  	%r6283, %r56720, %r6277;
	shr.u32 	%r38604, %r6283, 16;
	xor.b32  	%r38605, %r38604, %r6283;
	shr.u32 	%r38606, %r38605, 12;
	shr.u32 	%r38607, %r38605, 4;
	shr.u32 	%r38608, %r38605, 8;
	xor.b32  	%r38609, %r38607, %r38606;
	xor.b32  	%r38610, %r38609, %r38608;
	xor.b32  	%r38611, %r38610, %r38605;
	shr.u32 	%r38612, %r38611, 2;
	xor.b32  	%r38613, %r38612, %r38611;
	cvt.u16.u32 	%rs1472, %r38613;
	and.b16  	%rs1471, %rs1472, 3;
	setp.gt.s16 	%p2207, %rs1471, 1;
	@%p2207 bra 	$L__BB0_5149;
	setp.eq.s16 	%p2209, %rs1471, 0;
	@%p2209 bra 	$L__BB0_5152;
	not.b32 	%r38622, %r6274;
	shr.u32 	%r38623, %r6275, 16;
	and.b32  	%r38624, %r38623, 15;
	add.s32 	%r38625, %r38624, 2;
	shf.r.wrap.b32 	%r38626, %r38622, %r38622, %r38625;
	add.s32 	%r56721, %r38626, %r56719;
	bra.uni 	$L__BB0_5153;
$L__BB0_5149:
	setp.eq.s16 	%p2208, %rs1471, 2;
	@%p2208 bra 	$L__BB0_5151;
	and.b32  	%r38614, %r6275, 15;
	add.s32 	%r38615, %r38614, 2;
	shf.r.wrap.b32 	%r38616, %r6274, %r6274, %r38615;
	xor.b32  	%r56721, %r38616, %r56719;
	bra.uni 	$L__BB0_5153;
$L__BB0_5151:
	not.b32 	%r38617, %r6274;
	shr.u32 	%r38618, %r6275, 8;
	and.b32  	%r38619, %r38618, 15;
	add.s32 	%r38620, %r38619, 2;
	shf.r.wrap.b32 	%r38621, %r38617, %r38617, %r38620;
	and.b32  	%r56721, %r38621, %r56719;
	bra.uni 	$L__BB0_5153;
$L__BB0_5152:
	add.s32 	%r38627, %r6276, 2;
	shf.r.wrap.b32 	%r38628, %r6274, %r6274, %r38627;
	xor.b32  	%r56721, %r38628, %r56719;
$L__BB0_5153:
	add.s32 	%r38629, %r6283, %r56721;
	xor.b32  	%r6289, %r6274, %r38629;
	ld.const.u32 	%r6290, [hefty_gpu_constantTable+156];
	shr.u32 	%r38630, %r6289, 4;
	xor.b32  	%r6291, %r38630, %r6289;
	shr.u32 	%r38631, %r6291, 24;
	and.b32  	%r6292, %r38631, 15;
	shf.r.wrap.b32 	%r38632, %r6289, %r6289, %r6292;
	xor.b32  	%r6293, %r38632, %r6277;
	shr.u32 	%r38633, %r6293, 16;
	xor.b32  	%r38634, %r38633, %r6293;
	shr.u32 	%r38635, %r38634, 12;
	shr.u32 	%r38636, %r38634, 4;
	shr.u32 	%r38637, %r38634, 8;
	xor.b32  	%r38638, %r38636, %r38635;
	xor.b32  	%r38639, %r38638, %r38637;
	xor.b32  	%r38640, %r38639, %r38634;
	shr.u32 	%r38641, %r38640, 2;
	xor.b32  	%r38642, %r38641, %r38640;
	cvt.u16.u32 	%rs1474, %r38642;
	and.b16  	%rs1473, %rs1474, 3;
	setp.gt.s16 	%p2210, %rs1473, 1;
	@%p2210 bra 	$L__BB0_5156;
	setp.eq.s16 	%p2212, %rs1473, 0;
	@%p2212 bra 	$L__BB0_5159;
	not.b32 	%r38657, %r6289;
	shr.u32 	%r38658, %r6291, 16;
	and.b32  	%r38659, %r38658, 15;
	add.s32 	%r38660, %r38659, 1;
	shr.u32 	%r38661, %r38657, %r38660;
	xor.b32  	%r38662, %r38659, 31;
	shl.b32 	%r38663, %r38657, %r38662;
	or.b32  	%r38664, %r38661, %r38663;
	add.s32 	%r56722, %r38664, %r56720;
	bra.uni 	$L__BB0_5160;
$L__BB0_5156:
	setp.eq.s16 	%p2211, %rs1473, 2;
	@%p2211 bra 	$L__BB0_5158;
	and.b32  	%r38643, %r6291, 15;
	add.s32 	%r38644, %r38643, 1;
	shr.u32 	%r38645, %r6289, %r38644;
	xor.b32  	%r38646, %r38643, 31;
	shl.b32 	%r38647, %r6289, %r38646;
	or.b32  	%r38648, %r38645, %r38647;
	xor.b32  	%r56722, %r38648, %r56720;
	bra.uni 	$L__BB0_5160;
$L__BB0_5158:
	not.b32 	%r38649, %r6289;
	shr.u32 	%r38650, %r6291, 8;
	and.b32  	%r38651, %r38650, 15;
	add.s32 	%r38652, %r38651, 1;
	shr.u32 	%r38653, %r38649, %r38652;
	xor.b32  	%r38654, %r38651, 31;
	shl.b32 	%r38655, %r38649, %r38654;
	or.b32  	%r38656, %r38653, %r38655;
	and.b32  	%r56722, %r38656, %r56720;
	bra.uni 	$L__BB0_5160;
$L__BB0_5159:
	add.s32 	%r38665, %r6292, 1;
	shr.u32 	%r38666, %r6289, %r38665;
	xor.b32  	%r38667, %r6292, 31;
	shl.b32 	%r38668, %r6289, %r38667;
	or.b32  	%r38669, %r38666, %r38668;
	xor.b32  	%r56722, %r38669, %r56720;
$L__BB0_5160:
	xor.b32  	%r6299, %r56722, %r6293;
	shr.u32 	%r38670, %r6299, 16;
	xor.b32  	%r38671, %r38670, %r6299;
	shr.u32 	%r38672, %r38671, 12;
	shr.u32 	%r38673, %r38671, 4;
	shr.u32 	%r38674, %r38671, 8;
	xor.b32  	%r38675, %r38673, %r38672;
	xor.b32  	%r38676, %r38675, %r38674;
	xor.b32  	%r38677, %r38676, %r38671;
	shr.u32 	%r38678, %r38677, 2;
	xor.b32  	%r38679, %r38678, %r38677;
	cvt.u16.u32 	%rs1476, %r38679;
	and.b16  	%rs1475, %rs1476, 3;
	setp.gt.s16 	%p2213, %rs1475, 1;
	@%p2213 bra 	$L__BB0_5163;
	setp.eq.s16 	%p2215, %rs1475, 0;
	@%p2215 bra 	$L__BB0_5166;
	not.b32 	%r38688, %r6289;
	shr.u32 	%r38689, %r6291, 16;
	and.b32  	%r38690, %r38689, 15;
	add.s32 	%r38691, %r38690, 2;
	shf.r.wrap.b32 	%r38692, %r38688, %r38688, %r38691;
	add.s32 	%r56723, %r38692, %r56721;
	bra.uni 	$L__BB0_5167;
$L__BB0_5163:
	setp.eq.s16 	%p2214, %rs1475, 2;
	@%p2214 bra 	$L__BB0_5165;
	and.b32  	%r38680, %r6291, 15;
	add.s32 	%r38681, %r38680, 2;
	shf.r.wrap.b32 	%r38682, %r6289, %r6289, %r38681;
	xor.b32  	%r56723, %r38682, %r56721;
	bra.uni 	$L__BB0_5167;
$L__BB0_5165:
	not.b32 	%r38683, %r6289;
	shr.u32 	%r38684, %r6291, 8;
	and.b32  	%r38685, %r38684, 15;
	add.s32 	%r38686, %r38685, 2;
	shf.r.wrap.b32 	%r38687, %r38683, %r38683, %r38686;
	and.b32  	%r56723, %r38687, %r56721;
	bra.uni 	$L__BB0_5167;
$L__BB0_5166:
	add.s32 	%r38693, %r6292, 2;
	shf.r.wrap.b32 	%r38694, %r6289, %r6289, %r38693;
	xor.b32  	%r56723, %r38694, %r56721;
$L__BB0_5167:
	add.s32 	%r38695, %r6299, %r56723;
	xor.b32  	%r6305, %r6289, %r38695;
	shr.u32 	%r38696, %r6289, 8;
	and.b32  	%r38697, %r38696, 31;
	mov.b32 	%r38698, 1;
	shl.b32 	%r38699, %r38698, %r38697;
	not.b32 	%r38700, %r38699;
	and.b32  	%r38701, %r5967, %r38700;
	or.b32  	%r38702, %r38699, %r5967;
	xor.b32  	%r38703, %r38699, %r5967;
	st.local.v4.u32 	[%rd8], {%r5967, %r38701, %r38702, %r38703};
	shl.b32 	%r38704, %r6289, 2;
	cvt.u64.u32 	%rd970, %r38704;
	and.b64  	%rd971, %rd970, 12;
	add.s64 	%rd972, %rd8, %rd971;
	ld.local.u32 	%r6306, [%rd972];
	shr.u32 	%r38705, %r6305, 4;
	xor.b32  	%r6307, %r38705, %r6305;
	shr.u32 	%r38706, %r6307, 24;
	and.b32  	%r6308, %r38706, 15;
	shf.r.wrap.b32 	%r38707, %r6305, %r6305, %r6308;
	xor.b32  	%r6309, %r38707, %r6293;
	shr.u32 	%r38708, %r6309, 16;
	xor.b32  	%r38709, %r38708, %r6309;
	shr.u32 	%r38710, %r38709, 12;
	shr.u32 	%r38711, %r38709, 4;
	shr.u32 	%r38712, %r38709, 8;
	xor.b32  	%r38713, %r38711, %r38710;
	xor.b32  	%r38714, %r38713, %r38712;
	xor.b32  	%r38715, %r38714, %r38709;
	shr.u32 	%r38716, %r38715, 2;
	xor.b32  	%r38717, %r38716, %r38715;
	cvt.u16.u32 	%rs1478, %r38717;
	and.b16  	%rs1477, %rs1478, 3;
	setp.gt.s16 	%p2216, %rs1477, 1;
	@%p2216 bra 	$L__BB0_5170;
	setp.eq.s16 	%p2218, %rs1477, 0;
	@%p2218 bra 	$L__BB0_5173;
	not.b32 	%r38732, %r6305;
	shr.u32 	%r38733, %r6307, 16;
	and.b32  	%r38734, %r38733, 15;
	add.s32 	%r38735, %r38734, 1;
	shr.u32 	%r38736, %r38732, %r38735;
	xor.b32  	%r38737, %r38734, 31;
	shl.b32 	%r38738, %r38732, %r38737;
	or.b32  	%r38739, %r38736, %r38738;
	add.s32 	%r56724, %r38739, %r56722;
	bra.uni 	$L__BB0_5174;
$L__BB0_5170:
	setp.eq.s16 	%p2217, %rs1477, 2;
	@%p2217 bra 	$L__BB0_5172;
	and.b32  	%r38718, %r6307, 15;
	add.s32 	%r38719, %r38718, 1;
	shr.u32 	%r38720, %r6305, %r38719;
	xor.b32  	%r38721, %r38718, 31;
	shl.b32 	%r38722, %r6305, %r38721;
	or.b32  	%r38723, %r38720, %r38722;
	xor.b32  	%r56724, %r38723, %r56722;
	bra.uni 	$L__BB0_5174;
$L__BB0_5172:
	not.b32 	%r38724, %r6305;
	shr.u32 	%r38725, %r6307, 8;
	and.b32  	%r38726, %r38725, 15;
	add.s32 	%r38727, %r38726, 1;
	shr.u32 	%r38728, %r38724, %r38727;
	xor.b32  	%r38729, %r38726, 31;
	shl.b32 	%r38730, %r38724, %r38729;
	or.b32  	%r38731, %r38728, %r38730;
	and.b32  	%r56724, %r38731, %r56722;
	bra.uni 	$L__BB0_5174;
$L__BB0_5173:
	add.s32 	%r38740, %r6308, 1;
	shr.u32 	%r38741, %r6305, %r38740;
	xor.b32  	%r38742, %r6308, 31;
	shl.b32 	%r38743, %r6305, %r38742;
	or.b32  	%r38744, %r38741, %r38743;
	xor.b32  	%r56724, %r38744, %r56722;
$L__BB0_5174:
	xor.b32  	%r6315, %r56724, %r6309;
	shr.u32 	%r38745, %r6315, 16;
	xor.b32  	%r38746, %r38745, %r6315;
	shr.u32 	%r38747, %r38746, 12;
	shr.u32 	%r38748, %r38746, 4;
	shr.u32 	%r38749, %r38746, 8;
	xor.b32  	%r38750, %r38748, %r38747;
	xor.b32  	%r38751, %r38750, %r38749;
	xor.b32  	%r38752, %r38751, %r38746;
	shr.u32 	%r38753, %r38752, 2;
	xor.b32  	%r38754, %r38753, %r38752;
	cvt.u16.u32 	%rs1480, %r38754;
	and.b16  	%rs1479, %rs1480, 3;
	setp.gt.s16 	%p2219, %rs1479, 1;
	@%p2219 bra 	$L__BB0_5177;
	setp.eq.s16 	%p2221, %rs1479, 0;
	@%p2221 bra 	$L__BB0_5180;
	not.b32 	%r38763, %r6305;
	shr.u32 	%r38764, %r6307, 16;
	and.b32  	%r38765, %r38764, 15;
	add.s32 	%r38766, %r38765, 2;
	shf.r.wrap.b32 	%r38767, %r38763, %r38763, %r38766;
	add.s32 	%r56725, %r38767, %r56723;
	bra.uni 	$L__BB0_5181;
$L__BB0_5177:
	setp.eq.s16 	%p2220, %rs1479, 2;
	@%p2220 bra 	$L__BB0_5179;
	and.b32  	%r38755, %r6307, 15;
	add.s32 	%r38756, %r38755, 2;
	shf.r.wrap.b32 	%r38757, %r6305, %r6305, %r38756;
	xor.b32  	%r56725, %r38757, %r56723;
	bra.uni 	$L__BB0_5181;
$L__BB0_5179:
	not.b32 	%r38758, %r6305;
	shr.u32 	%r38759, %r6307, 8;
	and.b32  	%r38760, %r38759, 15;
	add.s32 	%r38761, %r38760, 2;
	shf.r.wrap.b32 	%r38762, %r38758, %r38758, %r38761;
	and.b32  	%r56725, %r38762, %r56723;
	bra.uni 	$L__BB0_5181;
$L__BB0_5180:
	add.s32 	%r38768, %r6308, 2;
	shf.r.wrap.b32 	%r38769, %r6305, %r6305, %r38768;
	xor.b32  	%r56725, %r38769, %r56723;
$L__BB0_5181:
	add.s32 	%r38770, %r6315, %r56725;
	xor.b32  	%r6321, %r6305, %r38770;
	shr.u32 	%r38771, %r6305, 8;
	and.b32  	%r38772, %r38771, 31;
	mov.b32 	%r38773, 1;
	shl.b32 	%r38774, %r38773, %r38772;
	not.b32 	%r38775, %r38774;
	and.b32  	%r38776, %r6120, %r38775;
	or.b32  	%r38777, %r38774, %r6120;
	xor.b32  	%r38778, %r38774, %r6120;
	st.local.v4.u32 	[%rd7], {%r6120, %r38776, %r38777, %r38778};
	shl.b32 	%r38779, %r6305, 2;
	cvt.u64.u32 	%rd973, %r38779;
	and.b64  	%rd974, %rd973, 12;
	add.s64 	%rd975, %rd7, %rd974;
	ld.local.u32 	%r38780, [%rd975];
	xor.b32  	%r38781, %r38780, %r6306;
	and.b32  	%r38782, %r6273, %r38781;
	xor.b32  	%r6322, %r38782, %r6306;
	shr.u32 	%r38783, %r6321, 4;
	xor.b32  	%r6323, %r38783, %r6321;
	shr.u32 	%r38784, %r6323, 24;
	and.b32  	%r6324, %r38784, 15;
	shf.r.wrap.b32 	%r38785, %r6321, %r6321, %r6324;
	xor.b32  	%r6325, %r38785, %r6309;
	shr.u32 	%r38786, %r6325, 16;
	xor.b32  	%r38787, %r38786, %r6325;
	shr.u32 	%r38788, %r38787, 12;
	shr.u32 	%r38789, %r38787, 4;
	shr.u32 	%r38790, %r38787, 8;
	xor.b32  	%r38791, %r38789, %r38788;
	xor.b32  	%r38792, %r38791, %r38790;
	xor.b32  	%r38793, %r38792, %r38787;
	shr.u32 	%r38794, %r38793, 2;
	xor.b32  	%r38795, %r38794, %r38793;
	cvt.u16.u32 	%rs1482, %r38795;
	and.b16  	%rs1481, %rs1482, 3;
	setp.gt.s16 	%p2222, %rs1481, 1;
	@%p2222 bra 	$L__BB0_5184;
	setp.eq.s16 	%p2224, %rs1481, 0;
	@%p2224 bra 	$L__BB0_5187;
	not.b32 	%r38810, %r6321;
	shr.u32 	%r38811, %r6323, 16;
	and.b32  	%r38812, %r38811, 15;
	add.s32 	%r38813, %r38812, 1;
	shr.u32 	%r38814, %r38810, %r38813;
	xor.b32  	%r38815, %r38812, 31;
	shl.b32 	%r38816, %r38810, %r38815;
	or.b32  	%r38817, %r38814, %r38816;
	add.s32 	%r56726, %r38817, %r56724;
	bra.uni 	$L__BB0_5188;
$L__BB0_5184:
	setp.eq.s16 	%p2223, %rs1481, 2;
	@%p2223 bra 	$L__BB0_5186;
	and.b32  	%r38796, %r6323, 15;
	add.s32 	%r38797, %r38796, 1;
	shr.u32 	%r38798, %r6321, %r38797;
	xor.b32  	%r38799, %r38796, 31;
	shl.b32 	%r38800, %r6321, %r38799;
	or.b32  	%r38801, %r38798, %r38800;
	xor.b32  	%r56726, %r38801, %r56724;
	bra.uni 	$L__BB0_5188;
$L__BB0_5186:
	not.b32 	%r38802, %r6321;
	shr.u32 	%r38803, %r6323, 8;
	and.b32  	%r38804, %r38803, 15;
	add.s32 	%r38805, %r38804, 1;
	shr.u32 	%r38806, %r38802, %r38805;
	xor.b32  	%r38807, %r38804, 31;
	shl.b32 	%r38808, %r38802, %r38807;
	or.b32  	%r38809, %r38806, %r38808;
	and.b32  	%r56726, %r38809, %r56724;
	bra.uni 	$L__BB0_5188;
$L__BB0_5187:
	add.s32 	%r38818, %r6324, 1;
	shr.u32 	%r38819, %r6321, %r38818;
	xor.b32  	%r38820, %r6324, 31;
	shl.b32 	%r38821, %r6321, %r38820;
	or.b32  	%r38822, %r38819, %r38821;
	xor.b32  	%r56726, %r38822, %r56724;
$L__BB0_5188:
	xor.b32  	%r6331, %r56726, %r6325;
	shr.u32 	%r38823, %r6331, 16;
	xor.b32  	%r38824, %r38823, %r6331;
	shr.u32 	%r38825, %r38824, 12;
	shr.u32 	%r38826, %r38824, 4;
	shr.u32 	%r38827, %r38824, 8;
	xor.b32  	%r38828, %r38826, %r38825;
	xor.b32  	%r38829, %r38828, %r38827;
	xor.b32  	%r38830, %r38829, %r38824;
	shr.u32 	%r38831, %r38830, 2;
	xor.b32  	%r38832, %r38831, %r38830;
	cvt.u16.u32 	%rs1484, %r38832;
	and.b16  	%rs1483, %rs1484, 3;
	setp.gt.s16 	%p2225, %rs1483, 1;
	@%p2225 bra 	$L__BB0_5191;
	setp.eq.s16 	%p2227, %rs1483, 0;
	@%p2227 bra 	$L__BB0_5194;
	not.b32 	%r38841, %r6321;
	shr.u32 	%r38842, %r6323, 16;
	and.b32  	%r38843, %r38842, 15;
	add.s32 	%r38844, %r38843, 2;
	shf.r.wrap.b32 	%r38845, %r38841, %r38841, %r38844;
	add.s32 	%r56727, %r38845, %r56725;
	bra.uni 	$L__BB0_5195;
$L__BB0_5191:
	setp.eq.s16 	%p2226, %rs1483, 2;
	@%p2226 bra 	$L__BB0_5193;
	and.b32  	%r38833, %r6323, 15;
	add.s32 	%r38834, %r38833, 2;
	shf.r.wrap.b32 	%r38835, %r6321, %r6321, %r38834;
	xor.b32  	%r56727, %r38835, %r56725;
	bra.uni 	$L__BB0_5195;
$L__BB0_5193:
	not.b32 	%r38836, %r6321;
	shr.u32 	%r38837, %r6323, 8;
	and.b32  	%r38838, %r38837, 15;
	add.s32 	%r38839, %r38838, 2;
	shf.r.wrap.b32 	%r38840, %r38836, %r38836, %r38839;
	and.b32  	%r56727, %r38840, %r56725;
	bra.uni 	$L__BB0_5195;
$L__BB0_5194:
	add.s32 	%r38846, %r6324, 2;
	shf.r.wrap.b32 	%r38847, %r6321, %r6321, %r38846;
	xor.b32  	%r56727, %r38847, %r56725;
$L__BB0_5195:
	add.s32 	%r38848, %r6331, %r56727;
	xor.b32  	%r6337, %r6321, %r38848;
	shr.u32 	%r38849, %r6321, 8;
	and.b32  	%r38850, %r38849, 31;
	mov.b32 	%r38851, 1;
	shl.b32 	%r38852, %r38851, %r38850;
	not.b32 	%r38853, %r38852;
	and.b32  	%r38854, %r6273, %r38853;
	or.b32  	%r38855, %r38852, %r6273;
	xor.b32  	%r38856, %r38852, %r6273;
	st.local.v4.u32 	[%rd6], {%r6273, %r38854, %r38855, %r38856};
	shl.b32 	%r38857, %r6321, 2;
	cvt.u64.u32 	%rd976, %r38857;
	and.b64  	%rd977, %rd976, 12;
	add.s64 	%rd978, %rd6, %rd977;
	ld.local.u32 	%r38858, [%rd978];
	shf.l.wrap.b32 	%r38859, %r38858, %r38858, 26;
	shf.l.wrap.b32 	%r38860, %r38858, %r38858, 21;
	xor.b32  	%r38861, %r38859, %r38860;
	shf.l.wrap.b32 	%r38862, %r38858, %r38858, 7;
	xor.b32  	%r38863, %r38861, %r38862;
	add.s32 	%r38864, %r6290, %r5194;
	add.s32 	%r38865, %r38864, %r5814;
	add.s32 	%r38866, %r38865, %r6322;
	add.s32 	%r6342, %r38866, %r38863;
	shr.u32 	%r38867, %r6337, 4;
	xor.b32  	%r6343, %r38867, %r6337;
	shr.u32 	%r38868, %r6343, 24;
	and.b32  	%r6344, %r38868, 15;
	shf.r.wrap.b32 	%r38869, %r6337, %r6337, %r6344;
	xor.b32  	%r6345, %r38869, %r6325;
	shr.u32 	%r38870, %r6345, 16;
	xor.b32  	%r38871, %r38870, %r6345;
	shr.u32 	%r38872, %r38871, 12;
	shr.u32 	%r38873, %r38871, 4;
	shr.u32 	%r38874, %r38871, 8;
	xor.b32  	%r38875, %r38873, %r38872;
	xor.b32  	%r38876, %r38875, %r38874;
	xor.b32  	%r38877, %r38876, %r38871;
	shr.u32 	%r38878, %r38877, 2;
	xor.b32  	%r38879, %r38878, %r38877;
	cvt.u16.u32 	%rs1486, %r38879;
	and.b16  	%rs1485, %rs1486, 3;
	setp.gt.s16 	%p2228, %rs1485, 1;
	@%p2228 bra 	$L__BB0_5198;
	setp.eq.s16 	%p2230, %rs1485, 0;
	@%p2230 bra 	$L__BB0_5201;
	not.b32 	%r38894, %r6337;
	shr.u32 	%r38895, %r6343, 16;
	and.b32  	%r38896, %r38895, 15;
	add.s32 	%r38897, %r38896, 1;
	shr.u32 	%r38898, %r38894, %r38897;
	xor.b32  	%r38899, %r38896, 31;
	shl.b32 	%r38900, %r38894, %r38899;
	or.b32  	%r38901, %r38898, %r38900;
	add.s32 	%r56728, %r38901, %r56726;
	bra.uni 	$L__BB0_5202;
$L__BB0_5198:
	setp.eq.s16 	%p2229, %rs1485, 2;
	@%p2229 bra 	$L__BB0_5200;
	and.b32  	%r38880, %r6343, 15;
	add.s32 	%r38881, %r38880, 1;
	shr.u32 	%r38882, %r6337, %r38881;
	xor.b32  	%r38883, %r38880, 31;
	shl.b32 	%r38884, %r6337, %r38883;
	or.b32  	%r38885, %r38882, %r38884;
	xor.b32  	%r56728, %r38885, %r56726;
	bra.uni 	$L__BB0_5202;
$L__BB0_5200:
	not.b32 	%r38886, %r6337;
	shr.u32 	%r38887, %r6343, 8;
	and.b32  	%r38888, %r38887, 15;
	add.s32 	%r38889, %r38888, 1;
	shr.u32 	%r38890, %r38886, %r38889;
	xor.b32  	%r38891, %r38888, 31;
	shl.b32 	%r38892, %r38886, %r38891;
	or.b32  	%r38893, %r38890, %r38892;
	and.b32  	%r56728, %r38893, %r56726;
	bra.uni 	$L__BB0_5202;
$L__BB0_5201:
	add.s32 	%r38902, %r6344, 1;
	shr.u32 	%r38903, %r6337, %r38902;
	xor.b32  	%r38904, %r6344, 31;
	shl.b32 	%r38905, %r6337, %r38904;
	or.b32  	%r38906, %r38903, %r38905;
	xor.b32  	%r56728, %r38906, %r56726;
$L__BB0_5202:
	xor.b32  	%r6351, %r56728, %r6345;
	shr.u32 	%r38907, %r6351, 16;
	xor.b32  	%r38908, %r38907, %r6351;
	shr.u32 	%r38909, %r38908, 12;
	shr.u32 	%r38910, %r38908, 4;
	shr.u32 	%r38911, %r38908, 8;
	xor.b32  	%r38912, %r38910, %r38909;
	xor.b32  	%r38913, %r38912, %r38911;
	xor.b32  	%r38914, %r38913, %r38908;
	shr.u32 	%r38915, %r38914, 2;
	xor.b32  	%r38916, %r38915, %r38914;
	cvt.u16.u32 	%rs1488, %r38916;
	and.b16  	%rs1487, %rs1488, 3;
	setp.gt.s16 	%p2231, %rs1487, 1;
	@%p2231 bra 	$L__BB0_5205;
	setp.eq.s16 	%p2233, %rs1487, 0;
	@%p2233 bra 	$L__BB0_5208;
	not.b32 	%r38925, %r6337;
	shr.u32 	%r38926, %r6343, 16;
	and.b32  	%r38927, %r38926, 15;
	add.s32 	%r38928, %r38927, 2;
	shf.r.wrap.b32 	%r38929, %r38925, %r38925, %r38928;
	add.s32 	%r56729, %r38929, %r56727;
	bra.uni 	$L__BB0_5209;
$L__BB0_5205:
	setp.eq.s16 	%p2232, %rs1487, 2;
	@%p2232 bra 	$L__BB0_5207;
	and.b32  	%r38917, %r6343, 15;
	add.s32 	%r38918, %r38917, 2;
	shf.r.wrap.b32 	%r38919, %r6337, %r6337, %r38918;
	xor.b32  	%r56729, %r38919, %r56727;
	bra.uni 	$L__BB0_5209;
$L__BB0_5207:
	not.b32 	%r38920, %r6337;
	shr.u32 	%r38921, %r6343, 8;
	and.b32  	%r38922, %r38921, 15;
	add.s32 	%r38923, %r38922, 2;
	shf.r.wrap.b32 	%r38924, %r38920, %r38920, %r38923;
	and.b32  	%r56729, %r38924, %r56727;
	bra.uni 	$L__BB0_5209;
$L__BB0_5208:
	add.s32 	%r38930, %r6344, 2;
	shf.r.wrap.b32 	%r38931, %r6337, %r6337, %r38930;
	xor.b32  	%r56729, %r38931, %r56727;
$L__BB0_5209:
	add.s32 	%r38932, %r6351, %r56729;
	xor.b32  	%r6357, %r6337, %r38932;
	shr.u32 	%r38933, %r6337, 8;
	and.b32  	%r38934, %r38933, 31;
	mov.b32 	%r38935, 1;
	shl.b32 	%r38936, %r38935, %r38934;
	not.b32 	%r38937, %r38936;
	and.b32  	%r38938, %r5966, %r38937;
	or.b32  	%r38939, %r38936, %r5966;
	xor.b32  	%r38940, %r38936, %r5966;
	st.local.v4.u32 	[%rd5], {%r5966, %r38938, %r38939, %r38940};
	shl.b32 	%r38941, %r6337, 2;
	cvt.u64.u32 	%rd979, %r38941;
	and.b64  	%rd980, %rd979, 12;
	add.s64 	%rd981, %rd5, %rd980;
	ld.local.u32 	%r6358, [%rd981];
	shr.u32 	%r38942, %r6357, 4;
	xor.b32  	%r6359, %r38942, %r6357;
	shr.u32 	%r38943, %r6359, 24;
	and.b32  	%r6360, %r38943, 15;
	shf.r.wrap.b32 	%r38944, %r6357, %r6357, %r6360;
	xor.b32  	%r6361, %r38944, %r6345;
	shr.u32 	%r38945, %r6361, 16;
	xor.b32  	%r38946, %r38945, %r6361;
	shr.u32 	%r38947, %r38946, 12;
	shr.u32 	%r38948, %r38946, 4;
	shr.u32 	%r38949, %r38946, 8;
	xor.b32  	%r38950, %r38948, %r38947;
	xor.b32  	%r38951, %r38950, %r38949;
	xor.b32  	%r38952, %r38951, %r38946;
	shr.u32 	%r38953, %r38952, 2;
	xor.b32  	%r38954, %r38953, %r38952;
	cvt.u16.u32 	%rs1490, %r38954;
	and.b16  	%rs1489, %rs1490, 3;
	setp.gt.s16 	%p2234, %rs1489, 1;
	@%p2234 bra 	$L__BB0_5212;
	setp.eq.s16 	%p2236, %rs1489, 0;
	@%p2236 bra 	$L__BB0_5215;
	not.b32 	%r38969, %r6357;
	shr.u32 	%r38970, %r6359, 16;
	and.b32  	%r38971, %r38970, 15;
	add.s32 	%r38972, %r38971, 1;
	shr.u32 	%r38973, %r38969, %r38972;
	xor.b32  	%r38974, %r38971, 31;
	shl.b32 	%r38975, %r38969, %r38974;
	or.b32  	%r38976, %r38973, %r38975;
	add.s32 	%r56730, %r38976, %r56728;
	bra.uni 	$L__BB0_5216;
$L__BB0_5212:
	setp.eq.s16 	%p2235, %rs1489, 2;
	@%p2235 bra 	$L__BB0_5214;
	and.b32  	%r38955, %r6359, 15;
	add.s32 	%r38956, %r38955, 1;
	shr.u32 	%r38957, %r6357, %r38956;
	xor.b32  	%r38958, %r38955, 31;
	shl.b32 	%r38959, %r6357, %r38958;
	or.b32  	%r38960, %r38957, %r38959;
	xor.b32  	%r56730, %r38960, %r56728;
	bra.uni 	$L__BB0_5216;
$L__BB0_5214:
	not.b32 	%r38961, %r6357;
	shr.u32 	%r38962, %r6359, 8;
	and.b32  	%r38963, %r38962, 15;
	add.s32 	%r38964, %r38963, 1;
	shr.u32 	%r38965, %r38961, %r38964;
	xor.b32  	%r38966, %r38963, 31;
	shl.b32 	%r38967, %r38961, %r38966;
	or.b32  	%r38968, %r38965, %r38967;
	and.b32  	%r56730, %r38968, %r56728;
	bra.uni 	$L__BB0_5216;
$L__BB0_5215:
	add.s32 	%r38977, %r6360, 1;
	shr.u32 	%r38978, %r6357, %r38977;
	xor.b32  	%r38979, %r6360, 31;
	shl.b32 	%r38980, %r6357, %r38979;
	or.b32  	%r38981, %r38978, %r38980;
	xor.b32  	%r56730, %r38981, %r56728;
$L__BB0_5216:
	xor.b32  	%r6367, %r56730, %r6361;
	shr.u32 	%r38982, %r6367, 16;
	xor.b32  	%r38983, %r38982, %r6367;
	shr.u32 	%r38984, %r38983, 12;
	shr.u32 	%r38985, %r38983, 4;
	shr.u32 	%r38986, %r38983, 8;
	xor.b32  	%r38987, %r38985, %r38984;
	xor.b32  	%r38988, %r38987, %r38986;
	xor.b32  	%r38989, %r38988, %r38983;
	shr.u32 	%r38990, %r38989, 2;
	xor.b32  	%r38991, %r38990, %r38989;
	cvt.u16.u32 	%rs1492, %r38991;
	and.b16  	%rs1491, %rs1492, 3;
	setp.gt.s16 	%p2237, %rs1491, 1;
	@%p2237 bra 	$L__BB0_5219;
	setp.eq.s16 	%p2239, %rs1491, 0;
	@%p2239 bra 	$L__BB0_5222;
	not.b32 	%r39000, %r6357;
	shr.u32 	%r39001, %r6359, 16;
	and.b32  	%r39002, %r39001, 15;
	add.s32 	%r39003, %r39002, 2;
	shf.r.wrap.b32 	%r39004, %r39000, %r39000, %r39003;
	add.s32 	%r56731, %r39004, %r56729;
	bra.uni 	$L__BB0_5223;
$L__BB0_5219:
	setp.eq.s16 	%p2238, %rs1491, 2;
	@%p2238 bra 	$L__BB0_5221;
	and.b32  	%r38992, %r6359, 15;
	add.s32 	%r38993, %r38992, 2;
	shf.r.wrap.b32 	%r38994, %r6357, %r6357, %r38993;
	xor.b32  	%r56731, %r38994, %r56729;
	bra.uni 	$L__BB0_5223;
$L__BB0_5221:
	not.b32 	%r38995, %r6357;
	shr.u32 	%r38996, %r6359, 8;
	and.b32  	%r38997, %r38996, 15;
	add.s32 	%r38998, %r38997, 2;
	shf.r.wrap.b32 	%r38999, %r38995, %r38995, %r38998;
	and.b32  	%r56731, %r38999, %r56729;
	bra.uni 	$L__BB0_5223;
$L__BB0_5222:
	add.s32 	%r39005, %r6360, 2;
	shf.r.wrap.b32 	%r39006, %r6357, %r6357, %r39005;
	xor.b32  	%r56731, %r39006, %r56729;
$L__BB0_5223:
	add.s32 	%r39007, %r6367, %r56731;
	xor.b32  	%r6373, %r6357, %r39007;
	shr.u32 	%r39008, %r6357, 8;
	and.b32  	%r39009, %r39008, 31;
	mov.b32 	%r39010, 1;
	shl.b32 	%r39011, %r39010, %r39009;
	not.b32 	%r39012, %r39011;
	and.b32  	%r39013, %r6119, %r39012;
	or.b32  	%r39014, %r39011, %r6119;
	xor.b32  	%r39015, %r39011, %r6119;
	st.local.v4.u32 	[%rd4], {%r6119, %r39013, %r39014, %r39015};
	shl.b32 	%r39016, %r6357, 2;
	cvt.u64.u32 	%rd982, %r39016;
	and.b64  	%rd983, %rd982, 12;
	add.s64 	%rd984, %rd4, %rd983;
	ld.local.u32 	%r6374, [%rd984];
	shr.u32 	%r39017, %r6373, 4;
	xor.b32  	%r6375, %r39017, %r6373;
	shr.u32 	%r39018, %r6375, 24;
	and.b32  	%r6376, %r39018, 15;
	shf.r.wrap.b32 	%r39019, %r6373, %r6373, %r6376;
	xor.b32  	%r6377, %r39019, %r6361;
	shr.u32 	%r39020, %r6377, 16;
	xor.b32  	%r39021, %r39020, %r6377;
	shr.u32 	%r39022, %r39021, 12;
	shr.u32 	%r39023, %r39021, 4;
	shr.u32 	%r39024, %r39021, 8;
	xor.b32  	%r39025, %r39023, %r39022;
	xor.b32  	%r39026, %r39025, %r39024;
	xor.b32  	%r39027, %r39026, %r39021;
	shr.u32 	%r39028, %r39027, 2;
	xor.b32  	%r39029, %r39028, %r39027;
	cvt.u16.u32 	%rs1494, %r39029;
	and.b16  	%rs1493, %rs1494, 3;
	setp.gt.s16 	%p2240, %rs1493, 1;
	@%p2240 bra 	$L__BB0_5226;
	setp.eq.s16 	%p2242, %rs1493, 0;
	@%p2242 bra 	$L__BB0_5229;
	not.b32 	%r39044, %r6373;
	shr.u32 	%r39045, %r6375, 16;
	and.b32  	%r39046, %r39045, 15;
	add.s32 	%r39047, %r39046, 1;
	shr.u32 	%r39048, %r39044, %r39047;
	xor.b32  	%r39049, %r39046, 31;
	shl.b32 	%r39050, %r39044, %r39049;
	or.b32  	%r39051, %r39048, %r39050;
	add.s32 	%r56732, %r39051, %r56730;
	bra.uni 	$L__BB0_5230;
$L__BB0_5226:
	setp.eq.s16 	%p2241, %rs1493, 2;
	@%p2241 bra 	$L__BB0_5228;
	and.b32  	%r39030, %r6375, 15;
	add.s32 	%r39031, %r39030, 1;
	shr.u32 	%r39032, %r6373, %r39031;
	xor.b32  	%r39033, %r39030, 31;
	shl.b32 	%r39034, %r6373, %r39033;
	or.b32  	%r39035, %r39032, %r39034;
	xor.b32  	%r56732, %r39035, %r56730;
	bra.uni 	$L__BB0_5230;
$L__BB0_5228:
	not.b32 	%r39036, %r6373;
	shr.u32 	%r39037, %r6375, 8;
	and.b32  	%r39038, %r39037, 15;
	add.s32 	%r39039, %r39038, 1;
	shr.u32 	%r39040, %r39036, %r39039;
	xor.b32  	%r39041, %r39038, 31;
	shl.b32 	%r39042, %r39036, %r39041;
	or.b32  	%r39043, %r39040, %r39042;
	and.b32  	%r56732, %r39043, %r56730;
	bra.uni 	$L__BB0_5230;
$L__BB0_5229:
	add.s32 	%r39052, %r6376, 1;
	shr.u32 	%r39053, %r6373, %r39052;
	xor.b32  	%r39054, %r6376, 31;
	shl.b32 	%r39055, %r6373, %r39054;
	or.b32  	%r39056, %r39053, %r39055;
	xor.b32  	%r56732, %r39056, %r56730;
$L__BB0_5230:
	xor.b32  	%r6383, %r56732, %r6377;
	shr.u32 	%r39057, %r6383, 16;
	xor.b32  	%r39058, %r39057, %r6383;
	shr.u32 	%r39059, %r39058, 12;
	shr.u32 	%r39060, %r39058, 4;
	shr.u32 	%r39061, %r39058, 8;
	xor.b32  	%r39062, %r39060, %r39059;
	xor.b32  	%r39063, %r39062, %r39061;
	xor.b32  	%r39064, %r39063, %r39058;
	shr.u32 	%r39065, %r39064, 2;
	xor.b32  	%r39066, %r39065, %r39064;
	cvt.u16.u32 	%rs1496, %r39066;
	and.b16  	%rs1495, %rs1496, 3;
	setp.gt.s16 	%p2243, %rs1495, 1;
	@%p2243 bra 	$L__BB0_5233;
	setp.eq.s16 	%p2245, %rs1495, 0;
	@%p2245 bra 	$L__BB0_5236;
	not.b32 	%r39075, %r6373;
	shr.u32 	%r39076, %r6375, 16;
	and.b32  	%r39077, %r39076, 15;
	add.s32 	%r39078, %r39077, 2;
	shf.r.wrap.b32 	%r39079, %r39075, %r39075, %r39078;
	add.s32 	%r56733, %r39079, %r56731;
	bra.uni 	$L__BB0_5237;
$L__BB0_5233:
	setp.eq.s16 	%p2244, %rs1495, 2;
	@%p2244 bra 	$L__BB0_5235;
	and.b32  	%r39067, %r6375, 15;
	add.s32 	%r39068, %r39067, 2;
	shf.r.wrap.b32 	%r39069, %r6373, %r6373, %r39068;
	xor.b32  	%r56733, %r39069, %r56731;
	bra.uni 	$L__BB0_5237;
$L__BB0_5235:
	not.b32 	%r39070, %r6373;
	shr.u32 	%r39071, %r6375, 8;
	and.b32  	%r39072, %r39071, 15;
	add.s32 	%r39073, %r39072, 2;
	shf.r.wrap.b32 	%r39074, %r39070, %r39070, %r39073;
	and.b32  	%r56733, %r39074, %r56731;
	bra.uni 	$L__BB0_5237;
$L__BB0_5236:
	add.s32 	%r39080, %r6376, 2;
	shf.r.wrap.b32 	%r39081, %r6373, %r6373, %r39080;
	xor.b32  	%r56733, %r39081, %r56731;
$L__BB0_5237:
	add.s32 	%r39082, %r6383, %r56733;
	xor.b32  	%r6389, %r6373, %r39082;
	shr.u32 	%r39083, %r6373, 8;
	and.b32  	%r39084, %r39083, 31;
	mov.b32 	%r39085, 1;
	shl.b32 	%r39086, %r39085, %r39084;
	not.b32 	%r39087, %r39086;
	and.b32  	%r39088, %r6272, %r39087;
	or.b32  	%r39089, %r39086, %r6272;
	xor.b32  	%r39090, %r39086, %r6272;
	st.local.v4.u32 	[%rd3], {%r6272, %r39088, %r39089, %r39090};
	shl.b32 	%r39091, %r6373, 2;
	cvt.u64.u32 	%rd985, %r39091;
	and.b64  	%rd986, %rd985, 12;
	add.s64 	%rd987, %rd3, %rd986;
	ld.local.u32 	%r39092, [%rd987];
	or.b32  	%r39093, %r6374, %r6358;
	and.b32  	%r39094, %r39092, %r39093;
	and.b32  	%r39095, %r6374, %r6358;
	or.b32  	%r6394, %r39094, %r39095;
	shr.u32 	%r39096, %r6389, 4;
	xor.b32  	%r6395, %r39096, %r6389;
	shr.u32 	%r39097, %r6395, 24;
	and.b32  	%r6396, %r39097, 15;
	shf.r.wrap.b32 	%r39098, %r6389, %r6389, %r6396;
	xor.b32  	%r6397, %r39098, %r6377;
	shr.u32 	%r39099, %r6397, 16;
	xor.b32  	%r39100, %r39099, %r6397;
	shr.u32 	%r39101, %r39100, 12;
	shr.u32 	%r39102, %r39100, 4;
	shr.u32 	%r39103, %r39100, 8;
	xor.b32  	%r39104, %r39102, %r39101;
	xor.b32  	%r39105, %r39104, %r39103;
	xor.b32  	%r39106, %r39105, %r39100;
	shr.u32 	%r39107, %r39106, 2;
	xor.b32  	%r39108, %r39107, %r39106;
	cvt.u16.u32 	%rs1498, %r39108;
	and.b16  	%rs1497, %rs1498, 3;
	setp.gt.s16 	%p2246, %rs1497, 1;
	@%p2246 bra 	$L__BB0_5240;
	setp.eq.s16 	%p2248, %rs1497, 0;
	@%p2248 bra 	$L__BB0_5243;
	not.b32 	%r39123, %r6389;
	shr.u32 	%r39124, %r6395, 16;
	and.b32  	%r39125, %r39124, 15;
	add.s32 	%r39126, %r39125, 1;
	shr.u32 	%r39127, %r39123, %r39126;
	xor.b32  	%r39128, %r39125, 31;
	shl.b32 	%r39129, %r39123, %r39128;
	or.b32  	%r39130, %r39127, %r39129;
	add.s32 	%r56734, %r39130, %r56732;
	bra.uni 	$L__BB0_5244;
$L__BB0_5240:
	setp.eq.s16 	%p2247, %rs1497, 2;
	@%p2247 bra 	$L__BB0_5242;
	and.b32  	%r39109, %r6395, 15;
	add.s32 	%r39110, %r39109, 1;
	shr.u32 	%r39111, %r6389, %r39110;
	xor.b32  	%r39112, %r39109, 31;
	shl.b32 	%r39113, %r6389, %r39112;
	or.b32  	%r39114, %r39111, %r39113;
	xor.b32  	%r56734, %r39114, %r56732;
	bra.uni 	$L__BB0_5244;
$L__BB0_5242:
	not.b32 	%r39115, %r6389;
	shr.u32 	%r39116, %r6395, 8;
	and.b32  	%r39117, %r39116, 15;
	add.s32 	%r39118, %r39117, 1;
	shr.u32 	%r39119, %r39115, %r39118;
	xor.b32  	%r39120, %r39117, 31;
	shl.b32 	%r39121, %r39115, %r39120;
	or.b32  	%r39122, %r39119, %r39121;
	and.b32  	%r56734, %r39122, %r56732;
	bra.uni 	$L__BB0_5244;
$L__BB0_5243:
	add.s32 	%r39131, %r6396, 1;
	shr.u32 	%r39132, %r6389, %r39131;
	xor.b32  	%r39133, %r6396, 31;
	shl.b32 	%r39134, %r6389, %r39133;
	or.b32  	%r39135, %r39132, %r39134;
	xor.b32  	%r56734, %r39135, %r56732;
$L__BB0_5244:
	xor.b32  	%r6403, %r56734, %r6397;
	shr.u32 	%r39136, %r6403, 16;
	xor.b32  	%r39137, %r39136, %r6403;
	shr.u32 	%r39138, %r39137, 12;
	shr.u32 	%r39139, %r39137, 4;
	shr.u32 	%r39140, %r39137, 8;
	xor.b32  	%r39141, %r39139, %r39138;
	xor.b32  	%r39142, %r39141, %r39140;
	xor.b32  	%r39143, %r39142, %r39137;
	shr.u32 	%r39144, %r39143, 2;
	xor.b32  	%r39145, %r39144, %r39143;
	cvt.u16.u32 	%rs1500, %r39145;
	and.b16  	%rs1499, %rs1500, 3;
	setp.gt.s16 	%p2249, %rs1499, 1;
	@%p2249 bra 	$L__BB0_5247;
	setp.eq.s16 	%p2251, %rs1499, 0;
	@%p2251 bra 	$L__BB0_5250;
	not.b32 	%r39154, %r6389;
	shr.u32 	%r39155, %r6395, 16;
	and.b32  	%r39156, %r39155, 15;
	add.s32 	%r39157, %r39156, 2;
	shf.r.wrap.b32 	%r39158, %r39154, %r39154, %r39157;
	add.s32 	%r56735, %r39158, %r56733;
	bra.uni 	$L__BB0_5251;
$L__BB0_5247:
	setp.eq.s16 	%p2250, %rs1499, 2;
	@%p2250 bra 	$L__BB0_5249;
	and.b32  	%r39146, %r6395, 15;
	add.s32 	%r39147, %r39146, 2;
	shf.r.wrap.b32 	%r39148, %r6389, %r6389, %r39147;
	xor.b32  	%r56735, %r39148, %r56733;
	bra.uni 	$L__BB0_5251;
$L__BB0_5249:
	not.b32 	%r39149, %r6389;
	shr.u32 	%r39150, %r6395, 8;
	and.b32  	%r39151, %r39150, 15;
	add.s32 	%r39152, %r39151, 2;
	shf.r.wrap.b32 	%r39153, %r39149, %r39149, %r39152;
	and.b32  	%r56735, %r39153, %r56733;
	bra.uni 	$L__BB0_5251;
$L__BB0_5250:
	add.s32 	%r39159, %r6396, 2;
	shf.r.wrap.b32 	%r39160, %r6389, %r6389, %r39159;
	xor.b32  	%r56735, %r39160, %r56733;
$L__BB0_5251:
	add.s32 	%r39161, %r6403, %r56735;
	xor.b32  	%r6409, %r6389, %r39161;
	shr.u32 	%r39162, %r6389, 8;
	and.b32  	%r39163, %r39162, 31;
	mov.b32 	%r39164, 1;
	shl.b32 	%r39165, %r39164, %r39163;
	not.b32 	%r39166, %r39165;
	and.b32  	%r39167, %r6272, %r39166;
	or.b32  	%r39168, %r39165, %r6272;
	xor.b32  	%r39169, %r39165, %r6272;
	st.local.v4.u32 	[%rd2], {%r6272, %r39167, %r39168, %r39169};
	shl.b32 	%r39170, %r6389, 2;
	cvt.u64.u32 	%rd988, %r39170;
	and.b64  	%rd989, %rd988, 12;
	add.s64 	%rd990, %rd2, %rd989;
	ld.local.u32 	%r6410, [%rd990];
	shr.u32 	%r39171, %r6409, 4;
	xor.b32  	%r6411, %r39171, %r6409;
	shr.u32 	%r39172, %r6411, 24;
	and.b32  	%r6412, %r39172, 15;
	shf.r.wrap.b32 	%r39173, %r6409, %r6409, %r6412;
	xor.b32  	%r6413, %r39173, %r6397;
	shr.u32 	%r39174, %r6413, 16;
	xor.b32  	%r39175, %r39174, %r6413;
	shr.u32 	%r39176, %r39175, 12;
	shr.u32 	%r39177, %r39175, 4;
	shr.u32 	%r39178, %r39175, 8;
	xor.b32  	%r39179, %r39177, %r39176;
	xor.b32  	%r39180, %r39179, %r39178;
	xor.b32  	%r39181, %r39180, %r39175;
	shr.u32 	%r39182, %r39181, 2;
	xor.b32  	%r39183, %r39182, %r39181;
	cvt.u16.u32 	%rs1502, %r39183;
	and.b16  	%rs1501, %rs1502, 3;
	setp.gt.s16 	%p2252, %rs1501, 1;
	@%p2252 bra 	$L__BB0_5254;
	setp.eq.s16 	%p2254, %rs1501, 0;
	@%p2254 bra 	$L__BB0_5257;
	not.b32 	%r39198, %r6409;
	shr.u32 	%r39199, %r6411, 16;
	and.b32  	%r39200, %r39199, 15;
	add.s32 	%r39201, %r39200, 1;
	shr.u32 	%r39202, %r39198, %r39201;
	xor.b32  	%r39203, %r39200, 31;
	shl.b32 	%r39204, %r39198, %r39203;
	or.b32  	%r39205, %r39202, %r39204;
	add.s32 	%r56736, %r39205, %r56734;
	bra.uni 	$L__BB0_5258;
$L__BB0_5254:
	setp.eq.s16 	%p2253, %rs1501, 2;
	@%p2253 bra 	$L__BB0_5256;
	and.b32  	%r39184, %r6411, 15;
	add.s32 	%r39185, %r39184, 1;
	shr.u32 	%r39186, %r6409, %r39185;
	xor.b32  	%r39187, %r39184, 31;
	shl.b32 	%r39188, %r6409, %r39187;
	or.b32  	%r39189, %r39186, %r39188;
	xor.b32  	%r56736, %r39189, %r56734;
	bra.uni 	$L__BB0_5258;
$L__BB0_5256:
	not.b32 	%r39190, %r6409;
	shr.u32 	%r39191, %r6411, 8;
	and.b32  	%r39192, %r39191, 15;
	add.s32 	%r39193, %r39192, 1;
	shr.u32 	%r39194, %r39190, %r39193;
	xor.b32  	%r39195, %r39192, 31;
	shl.b32 	%r39196, %r39190, %r39195;
	or.b32  	%r39197, %r39194, %r39196;
	and.b32  	%r56736, %r39197, %r56734;
	bra.uni 	$L__BB0_5258;
$L__BB0_5257:
	add.s32 	%r39206, %r6412, 1;
	shr.u32 	%r39207, %r6409, %r39206;
	xor.b32  	%r39208, %r6412, 31;
	shl.b32 	%r39209, %r6409, %r39208;
	or.b32  	%r39210, %r39207, %r39209;
	xor.b32  	%r56736, %r39210, %r56734;
$L__BB0_5258:
	xor.b32  	%r6419, %r56736, %r6413;
	shr.u32 	%r39211, %r6419, 16;
	xor.b32  	%r39212, %r39211, %r6419;
	shr.u32 	%r39213, %r39212, 12;
	shr.u32 	%r39214, %r39212, 4;
	shr.u32 	%r39215, %r39212, 8;
	xor.b32  	%r39216, %r39214, %r39213;
	xor.b32  	%r39217, %r39216, %r39215;
	xor.b32  	%r39218, %r39217, %r39212;
	shr.u32 	%r39219, %r39218, 2;
	xor.b32  	%r39220, %r39219, %r39218;
	cvt.u16.u32 	%rs1504, %r39220;
	and.b16  	%rs1503, %rs1504, 3;
	setp.gt.s16 	%p2255, %rs1503, 1;
	@%p2255 bra 	$L__BB0_5261;
	setp.eq.s16 	%p2257, %rs1503, 0;
	@%p2257 bra 	$L__BB0_5264;
	not.b32 	%r39229, %r6409;
	shr.u32 	%r39230, %r6411, 16;
	and.b32  	%r39231, %r39230, 15;
	add.s32 	%r39232, %r39231, 2;
	shf.r.wrap.b32 	%r39233, %r39229, %r39229, %r39232;
	add.s32 	%r56737, %r39233, %r56735;
	bra.uni 	$L__BB0_5265;
$L__BB0_5261:
	setp.eq.s16 	%p2256, %rs1503, 2;
	@%p2256 bra 	$L__BB0_5263;
	and.b32  	%r39221, %r6411, 15;
	add.s32 	%r39222, %r39221, 2;
	shf.r.wrap.b32 	%r39223, %r6409, %r6409, %r39222;
	xor.b32  	%r56737, %r39223, %r56735;
	bra.uni 	$L__BB0_5265;
$L__BB0_5263:
	not.b32 	%r39224, %r6409;
	shr.u32 	%r39225, %r6411, 8;
	and.b32  	%r39226, %r39225, 15;
	add.s32 	%r39227, %r39226, 2;
	shf.r.wrap.b32 	%r39228, %r39224, %r39224, %r39227;
	and.b32  	%r56737, %r39228, %r56735;
	bra.uni 	$L__BB0_5265;
$L__BB0_5264:
	add.s32 	%r39234, %r6412, 2;
	shf.r.wrap.b32 	%r39235, %r6409, %r6409, %r39234;
	xor.b32  	%r56737, %r39235, %r56735;
$L__BB0_5265:
	add.s32 	%r39236, %r6419, %r56737;
	shr.u32 	%r39237, %r6409, 8;
	and.b32  	%r39238, %r39237, 31;
	mov.b32 	%r39239, 1;
	shl.b32 	%r39240, %r39239, %r39238;
	not.b32 	%r39241, %r39240;
	and.b32  	%r39242, %r6342, %r39241;
	or.b32  	%r39243, %r39240, %r6342;
	xor.b32  	%r39244, %r39240, %r6342;
	st.local.v4.u32 	[%rd1], {%r6342, %r39242, %r39243, %r39244};
	shl.b32 	%r39245, %r6409, 2;
	cvt.u64.u32 	%rd991, %r39245;
	and.b64  	%rd992, %rd991, 12;
	add.s64 	%rd993, %rd1, %rd992;
	ld.local.u32 	%r39246, [%rd993];
	add.s32 	%r39247, %r6394, %r6342;
	shf.l.wrap.b32 	%r39248, %r6410, %r6410, 10;
	shf.l.wrap.b32 	%r39249, %r6410, %r6410, 19;
	shf.l.wrap.b32 	%r39250, %r6410, %r6410, 30;
	xor.b32  	%r39251, %r39250, %r39249;
	xor.b32  	%r39252, %r39251, %r39248;
	add.s32 	%r6425, %r39247, %r39252;
	add.s32 	%r6426, %r5813, %r39246;
	add.s32 	%r39253, %r5967, %r5966;
	xor.b32  	%r39254, %r39236, %r39253;
	xor.b32  	%r6427, %r39254, %r6409;
	shr.u32 	%r39255, %r6427, 4;
	xor.b32  	%r6428, %r39255, %r6427;
	shr.u32 	%r39256, %r6428, 24;
	and.b32  	%r6429, %r39256, 15;
	shf.r.wrap.b32 	%r39257, %r6427, %r6427, %r6429;
	xor.b32  	%r6430, %r39257, %r6413;
	shr.u32 	%r39258, %r6430, 16;
	xor.b32  	%r39259, %r39258, %r6430;
	shr.u32 	%r39260, %r39259, 12;
	shr.u32 	%r39261, %r39259, 4;
	shr.u32 	%r39262, %r39259, 8;
	xor.b32  	%r39263, %r39261, %r39260;
	xor.b32  	%r39264, %r39263, %r39262;
	xor.b32  	%r39265, %r39264, %r39259;
	shr.u32 	%r39266, %r39265, 2;
	xor.b32  	%r39267, %r39266, %r39265;
	cvt.u16.u32 	%rs1506, %r39267;
	and.b16  	%rs1505, %rs1506, 3;
	setp.gt.s16 	%p2258, %rs1505, 1;
	@%p2258 bra 	$L__BB0_5268;
	setp.eq.s16 	%p2260, %rs1505, 0;
	@%p2260 bra 	$L__BB0_5271;
	not.b32 	%r39282, %r6427;
	shr.u32 	%r39283, %r6428, 16;
	and.b32  	%r39284, %r39283, 15;
	add.s32 	%r39285, %r39284, 1;
	shr.u32 	%r39286, %r39282, %r39285;
	xor.b32  	%r39287, %r39284, 31;
	shl.b32 	%r39288, %r39282, %r39287;
	or.b32  	%r39289, %r39286, %r39288;
	add.s32 	%r56738, %r39289, %r56736;
	bra.uni 	$L__BB0_5272;
$L__BB0_5268:
	setp.eq.s16 	%p2259, %rs1505, 2;
	@%p2259 bra 	$L__BB0_5270;
	and.b32  	%r39268, %r6428, 15;
	add.s32 	%r39269, %r39268, 1;
	shr.u32 	%r39270, %r6427, %r39269;
	xor.b32  	%r39271, %r39268, 31;
	shl.b32 	%r39272, %r6427, %r39271;
	or.b32  	%r39273, %r39270, %r39272;
	xor.b32  	%r56738, %r39273, %r56736;
	bra.uni 	$L__BB0_5272;
$L__BB0_5270:
	not.b32 	%r39274, %r6427;
	shr.u32 	%r39275, %r6428, 8;
	and.b32  	%r39276, %r39275, 15;
	add.s32 	%r39277, %r39276, 1;
	shr.u32 	%r39278, %r39274, %r39277;
	xor.b32  	%r39279, %r39276, 31;
	shl.b32 	%r39280, %r39274, %r39279;
	or.b32  	%r39281, %r39278, %r39280;
	and.b32  	%r56738, %r39281, %r56736;
	bra.uni 	$L__BB0_5272;
$L__BB0_5271:
	add.s32 	%r39290, %r6429, 1;
	shr.u32 	%r39291, %r6427, %r39290;
	xor.b32  	%r39292, %r6429, 31;
	shl.b32 	%r39293, %r6427, %r39292;
	or.b32  	%r39294, %r39291, %r39293;
	xor.b32  	%r56738, %r39294, %r56736;
$L__BB0_5272:
	xor.b32  	%r6436, %r56738, %r6430;
	shr.u32 	%r39295, %r6436, 16;
	xor.b32  	%r39296, %r39295, %r6436;
	shr.u32 	%r39297, %r39296, 12;
	shr.u32 	%r39298, %r39296, 4;
	shr.u32 	%r39299, %r39296, 8;
	xor.b32  	%r39300, %r39298, %r39297;
	xor.b32  	%r39301, %r39300, %r39299;
	xor.b32  	%r39302, %r39301, %r39296;
	shr.u32 	%r39303, %r39302, 2;
	xor.b32  	%r39304, %r39303, %r39302;
	cvt.u16.u32 	%rs1508, %r39304;
	and.b16  	%rs1507, %rs1508, 3;
	setp.gt.s16 	%p2261, %rs1507, 1;
	@%p2261 bra 	$L__BB0_5275;
	setp.eq.s16 	%p2263, %rs1507, 0;
	@%p2263 bra 	$L__BB0_5278;
	not.b32 	%r39313, %r6427;
	shr.u32 	%r39314, %r6428, 16;
	and.b32  	%r39315, %r39314, 15;
	add.s32 	%r39316, %r39315, 2;
	shf.r.wrap.b32 	%r39317, %r39313, %r39313, %r39316;
	add.s32 	%r56739, %r39317, %r56737;
	bra.uni 	$L__BB0_5279;
$L__BB0_5275:
	setp.eq.s16 	%p2262, %rs1507, 2;
	@%p2262 bra 	$L__BB0_5277;
	and.b32  	%r39305, %r6428, 15;
	add.s32 	%r39306, %r39305, 2;
	shf.r.wrap.b32 	%r39307, %r6427, %r6427, %r39306;
	xor.b32  	%r56739, %r39307, %r56737;
	bra.uni 	$L__BB0_5279;
$L__BB0_5277:
	not.b32 	%r39308, %r6427;
	shr.u32 	%r39309, %r6428, 8;
	and.b32  	%r39310, %r39309, 15;
	add.s32 	%r39311, %r39310, 2;
	shf.r.wrap.b32 	%r39312, %r39308, %r39308, %r39311;
	and.b32  	%r56739, %r39312, %r56737;
	bra.uni 	$L__BB0_5279;
$L__BB0_5278:
	add.s32 	%r39318, %r6429, 2;
	shf.r.wrap.b32 	%r39319, %r6427, %r6427, %r39318;
	xor.b32  	%r56739, %r39319, %r56737;
$L__BB0_5279:
	add.s32 	%r39320, %r6436, %r56739;
	xor.b32  	%r6442, %r6427, %r39320;
	ld.const.u32 	%r6443, [hefty_gpu_constantTable+160];
	shr.u32 	%r39321, %r6442, 4;
	xor.b32  	%r6444, %r39321, %r6442;
	shr.u32 	%r39322, %r6444, 24;
	and.b32  	%r6445, %r39322, 15;
	shf.r.wrap.b32 	%r39323, %r6442, %r6442, %r6445;
	xor.b32  	%r6446, %r39323, %r6430;
	shr.u32 	%r39324, %r6446, 16;
	xor.b32  	%r39325, %r39324, %r6446;
	shr.u32 	%r39326, %r39325, 12;
	shr.u32 	%r39327, %r39325, 4;
	shr.u32 	%r39328, %r39325, 8;
	xor.b32  	%r39329, %r39327, %r39326;
	xor.b32  	%r39330, %r39329, %r39328;
	xor.b32  	%r39331, %r39330, %r39325;
	shr.u32 	%r39332, %r39331, 2;
	xor.b32  	%r39333, %r39332, %r39331;
	cvt.u16.u32 	%rs1510, %r39333;
	and.b16  	%rs1509, %rs1510, 3;
	setp.gt.s16 	%p2264, %rs1509, 1;
	@%p2264 bra 	$L__BB0_5282;
	setp.eq.s16 	%p2266, %rs1509, 0;
	@%p2266 bra 	$L__BB0_5285;
	not.b32 	%r39348, %r6442;
	shr.u32 	%r39349, %r6444, 16;
	and.b32  	%r39350, %r39349, 15;
	add.s32 	%r39351, %r39350, 1;
	shr.u32 	%r39352, %r39348, %r39351;
	xor.b32  	%r39353, %r39350, 31;
	shl.b32 	%r39354, %r39348, %r39353;
	or.b32  	%r39355, %r39352, %r39354;
	add.s32 	%r56740, %r39355, %r56738;
	bra.uni 	$L__BB0_5286;
$L__BB0_5282:
	setp.eq.s16 	%p2265, %rs1509, 2;
	@%p2265 bra 	$L__BB0_5284;
	and.b32  	%r39334, %r6444, 15;
	add.s32 	%r39335, %r39334, 1;
	shr.u32 	%r39336, %r6442, %r39335;
	xor.b32  	%r39337, %r39334, 31;
	shl.b32 	%r39338, %r6442, %r39337;
	or.b32  	%r39339, %r39336, %r39338;
	xor.b32  	%r56740, %r39339, %r56738;
	bra.uni 	$L__BB0_5286;
$L__BB0_5284:
	not.b32 	%r39340, %r6442;
	shr.u32 	%r39341, %r6444, 8;
	and.b32  	%r39342, %r39341, 15;
	add.s32 	%r39343, %r39342, 1;
	shr.u32 	%r39344, %r39340, %r39343;
	xor.b32  	%r39345, %r39342, 31;
	shl.b32 	%r39346, %r39340, %r39345;
	or.b32  	%r39347, %r39344, %r39346;
	and.b32  	%r56740, %r39347, %r56738;
	bra.uni 	$L__BB0_5286;
$L__BB0_5285:
	add.s32 	%r39356, %r6445, 1;
	shr.u32 	%r39357, %r6442, %r39356;
	xor.b32  	%r39358, %r6445, 31;
	shl.b32 	%r39359, %r6442, %r39358;
	or.b32  	%r39360, %r39357, %r39359;
	xor.b32  	%r56740, %r39360, %r56738;
$L__BB0_5286:
	xor.b32  	%r6452, %r56740, %r6446;
	shr.u32 	%r39361, %r6452, 16;
	xor.b32  	%r39362, %r39361, %r6452;
	shr.u32 	%r39363, %r39362, 12;
	shr.u32 	%r39364, %r39362, 4;
	shr.u32 	%r39365, %r39362, 8;
	xor.b32  	%r39366, %r39364, %r39363;
	xor.b32  	%r39367, %r39366, %r39365;
	xor.b32  	%r39368, %r39367, %r39362;
	shr.u32 	%r39369, %r39368, 2;
	xor.b32  	%r39370, %r39369, %r39368;
	cvt.u16.u32 	%rs1512, %r39370;
	and.b16  	%rs1511, %rs1512, 3;
	setp.gt.s16 	%p2267, %rs1511, 1;
	@%p2267 bra 	$L__BB0_5289;
	setp.eq.s16 	%p2269, %rs1511, 0;
	@%p2269 bra 	$L__BB0_5292;
	not.b32 	%r39379, %r6442;
	shr.u32 	%r39380, %r6444, 16;
	and.b32  	%r39381, %r39380, 15;
	add.s32 	%r39382, %r39381, 2;
	shf.r.wrap.b32 	%r39383, %r39379, %r39379, %r39382;
	add.s32 	%r56741, %r39383, %r56739;
	bra.uni 	$L__BB0_5293;
$L__BB0_5289:
	setp.eq.s16 	%p2268, %rs1511, 2;
	@%p2268 bra 	$L__BB0_5291;
	and.b32  	%r39371, %r6444, 15;
	add.s32 	%r39372, %r39371, 2;
	shf.r.wrap.b32 	%r39373, %r6442, %r6442, %r39372;
	xor.b32  	%r56741, %r39373, %r56739;
	bra.uni 	$L__BB0_5293;
$L__BB0_5291:
	not.b32 	%r39374, %r6442;
	shr.u32 	%r39375, %r6444, 8;
	and.b32  	%r39376, %r39375, 15;
	add.s32 	%r39377, %r39376, 2;
	shf.r.wrap.b32 	%r39378, %r39374, %r39374, %r39377;
	and.b32  	%r56741, %r39378, %r56739;
	bra.uni 	$L__BB0_5293;
$L__BB0_5292:
	add.s32 	%r39384, %r6445, 2;
	shf.r.wrap.b32 	%r39385, %r6442, %r6442, %r39384;
	xor.b32  	%r56741, %r39385, %r56739;
$L__BB0_5293:
	add.s32 	%r39386, %r6452, %r56741;
	xor.b32  	%r6458, %r6442, %r39386;
	shr.u32 	%r39387, %r6442, 8;
	and.b32  	%r39388, %r39387, 31;
	mov.b32 	%r39389, 1;
	shl.b32 	%r39390, %r39389, %r39388;
	not.b32 	%r39391, %r39390;
	and.b32  	%r39392, %r6120, %r39391;
	or.b32  	%r39393, %r39390, %r6120;
	xor.b32  	%r39394, %r39390, %r6120;
	st.local.v4.u32 	[%rd8], {%r6120, %r39392, %r39393, %r39394};
	shl.b32 	%r39395, %r6442, 2;
	cvt.u64.u32 	%rd994, %r39395;
	and.b64  	%rd995, %rd994, 12;
	add.s64 	%rd996, %rd8, %rd995;
	ld.local.u32 	%r6459, [%rd996];
	shr.u32 	%r39396, %r6458, 4;
	xor.b32  	%r6460, %r39396, %r6458;
	shr.u32 	%r39397, %r6460, 24;
	and.b32  	%r6461, %r39397, 15;
	shf.r.wrap.b32 	%r39398, %r6458, %r6458, %r6461;
	xor.b32  	%r6462, %r39398, %r6446;
	shr.u32 	%r39399, %r6462, 16;
	xor.b32  	%r39400, %r39399, %r6462;
	shr.u32 	%r39401, %r39400, 12;
	shr.u32 	%r39402, %r39400, 4;
	shr.u32 	%r39403, %r39400, 8;
	xor.b32  	%r39404, %r39402, %r39401;
	xor.b32  	%r39405, %r39404, %r39403;
	xor.b32  	%r39406, %r39405, %r39400;
	shr.u32 	%r39407, %r39406, 2;
	xor.b32  	%r39408, %r39407, %r39406;
	cvt.u16.u32 	%rs1514, %r39408;
	and.b16  	%rs1513, %rs1514, 3;
	setp.gt.s16 	%p2270, %rs1513, 1;
	@%p2270 bra 	$L__BB0_5296;
	setp.eq.s16 	%p2272, %rs1513, 0;
	@%p2272 bra 	$L__BB0_5299;
	not.b32 	%r39423, %r6458;
	shr.u32 	%r39424, %r6460, 16;
	and.b32  	%r39425, %r39424, 15;
	add.s32 	%r39426, %r39425, 1;
	shr.u32 	%r39427, %r39423, %r39426;
	xor.b32  	%r39428, %r39425, 31;
	shl.b32 	%r39429, %r39423, %r39428;
	or.b32  	%r39430, %r39427, %r39429;
	add.s32 	%r56742, %r39430, %r56740;
	bra.uni 	$L__BB0_5300;
$L__BB0_5296:
	setp.eq.s16 	%p2271, %rs1513, 2;
	@%p2271 bra 	$L__BB0_5298;
	and.b32  	%r39409, %r6460, 15;
	add.s32 	%r39410, %r39409, 1;
	shr.u32 	%r39411, %r6458, %r39410;
	xor.b32  	%r39412, %r39409, 31;
	shl.b32 	%r39413, %r6458, %r39412;
	or.b32  	%r39414, %r39411, %r39413;
	xor.b32  	%r56742, %r39414, %r56740;
	bra.uni 	$L__BB0_5300;
$L__BB0_5298:
	not.b32 	%r39415, %r6458;
	shr.u32 	%r39416, %r6460, 8;
	and.b32  	%r39417, %r39416, 15;
	add.s32 	%r39418, %r39417, 1;
	shr.u32 	%r39419, %r39415, %r39418;
	xor.b32  	%r39420, %r39417, 31;
	shl.b32 	%r39421, %r39415, %r39420;
	or.b32  	%r39422, %r39419, %r39421;
	and.b32  	%r56742, %r39422, %r56740;
	bra.uni 	$L__BB0_5300;
$L__BB0_5299:
	add.s32 	%r39431, %r6461, 1;
	shr.u32 	%r39432, %r6458, %r39431;
	xor.b32  	%r39433, %r6461, 31;
	shl.b32 	%r39434, %r6458, %r39433;
	or.b32  	%r39435, %r39432, %r39434;
	xor.b32  	%r56742, %r39435, %r56740;
$L__BB0_5300:
	xor.b32  	%r6468, %r56742, %r6462;
	shr.u32 	%r39436, %r6468, 16;
	xor.b32  	%r39437, %r39436, %r6468;
	shr.u32 	%r39438, %r39437, 12;
	shr.u32 	%r39439, %r39437, 4;
	shr.u32 	%r39440, %r39437, 8;
	xor.b32  	%r39441, %r39439, %r39438;
	xor.b32  	%r39442, %r39441, %r39440;
	xor.b32  	%r39443, %r39442, %r39437;
	shr.u32 	%r39444, %r39443, 2;
	xor.b32  	%r39445, %r39444, %r39443;
	cvt.u16.u32 	%rs1516, %r39445;
	and.b16  	%rs1515, %rs1516, 3;
	setp.gt.s16 	%p2273, %rs1515, 1;
	@%p2273 bra 	$L__BB0_5303;
	setp.eq.s16 	%p2275, %rs1515, 0;
	@%p2275 bra 	$L__BB0_5306;
	not.b32 	%r39454, %r6458;
	shr.u32 	%r39455, %r6460, 16;
	and.b32  	%r39456, %r39455, 15;
	add.s32 	%r39457, %r39456, 2;
	shf.r.wrap.b32 	%r39458, %r39454, %r39454, %r39457;
	add.s32 	%r56743, %r39458, %r56741;
	bra.uni 	$L__BB0_5307;
$L__BB0_5303:
	setp.eq.s16 	%p2274, %rs1515, 2;
	@%p2274 bra 	$L__BB0_5305;
	and.b32  	%r39446, %r6460, 15;
	add.s32 	%r39447, %r39446, 2;
	shf.r.wrap.b32 	%r39448, %r6458, %r6458, %r39447;
	xor.b32  	%r56743, %r39448, %r56741;
	bra.uni 	$L__BB0_5307;
$L__BB0_5305:
	not.b32 	%r39449, %r6458;
	shr.u32 	%r39450, %r6460, 8;
	and.b32  	%r39451, %r39450, 15;
	add.s32 	%r39452, %r39451, 2;
	shf.r.wrap.b32 	%r39453, %r39449, %r39449, %r39452;
	and.b32  	%r56743, %r39453, %r56741;
	bra.uni 	$L__BB0_5307;
$L__BB0_5306:
	add.s32 	%r39459, %r6461, 2;
	shf.r.wrap.b32 	%r39460, %r6458, %r6458, %r39459;
	xor.b32  	%r56743, %r39460, %r56741;
$L__BB0_5307:
	add.s32 	%r39461, %r6468, %r56743;
	xor.b32  	%r6474, %r6458, %r39461;
	shr.u32 	%r39462, %r6458, 8;
	and.b32  	%r39463, %r39462, 31;
	mov.b32 	%r39464, 1;
	shl.b32 	%r39465, %r39464, %r39463;
	not.b32 	%r39466, %r39465;
	and.b32  	%r39467, %r6273, %r39466;
	or.b32  	%r39468, %r39465, %r6273;
	xor.b32  	%r39469, %r39465, %r6273;
	st.local.v4.u32 	[%rd7], {%r6273, %r39467, %r39468, %r39469};
	shl.b32 	%r39470, %r6458, 2;
	cvt.u64.u32 	%rd997, %r39470;
	and.b64  	%rd998, %rd997, 12;
	add.s64 	%rd999, %rd7, %rd998;
	ld.local.u32 	%r39471, [%rd999];
	xor.b32  	%r39472, %r39471, %r6459;
	and.b32  	%r39473, %r6426, %r39472;
	xor.b32  	%r6475, %r39473, %r6459;
	shr.u32 	%r39474, %r6474, 4;
	xor.b32  	%r6476, %r39474, %r6474;
	shr.u32 	%r39475, %r6476, 24;
	and.b32  	%r6477, %r39475, 15;
	shf.r.wrap.b32 	%r39476, %r6474, %r6474, %r6477;
	xor.b32  	%r6478, %r39476, %r6462;
	shr.u32 	%r39477, %r6478, 16;
	xor.b32  	%r39478, %r39477, %r6478;
	shr.u32 	%r39479, %r39478, 12;
	shr.u32 	%r39480, %r39478, 4;
	shr.u32 	%r39481, %r39478, 8;
	xor.b32  	%r39482, %r39480, %r39479;
	xor.b32  	%r39483, %r39482, %r39481;
	xor.b32  	%r39484, %r39483, %r39478;
	shr.u32 	%r39485, %r39484, 2;
	xor.b32  	%r39486, %r39485, %r39484;
	cvt.u16.u32 	%rs1518, %r39486;
	and.b16  	%rs1517, %rs1518, 3;
	setp.gt.s16 	%p2276, %rs1517, 1;
	@%p2276 bra 	$L__BB0_5310;
	setp.eq.s16 	%p2278, %rs1517, 0;
	@%p2278 bra 	$L__BB0_5313;
	not.b32 	%r39501, %r6474;
	shr.u32 	%r39502, %r6476, 16;
	and.b32  	%r39503, %r39502, 15;
	add.s32 	%r39504, %r39503, 1;
	shr.u32 	%r39505, %r39501, %r39504;
	xor.b32  	%r39506, %r39503, 31;
	shl.b32 	%r39507, %r39501, %r39506;
	or.b32  	%r39508, %r39505, %r39507;
	add.s32 	%r56744, %r39508, %r56742;
	bra.uni 	$L__BB0_5314;
$L__BB0_5310:
	setp.eq.s16 	%p2277, %rs1517, 2;
	@%p2277 bra 	$L__BB0_5312;
	and.b32  	%r39487, %r6476, 15;
	add.s32 	%r39488, %r39487, 1;
	shr.u32 	%r39489, %r6474, %r39488;
	xor.b32  	%r39490, %r39487, 31;
	shl.b32 	%r39491, %r6474, %r39490;
	or.b32  	%r39492, %r39489, %r39491;
	xor.b32  	%r56744, %r39492, %r56742;
	bra.uni 	$L__BB0_5314;
$L__BB0_5312:
	not.b32 	%r39493, %r6474;
	shr.u32 	%r39494, %r6476, 8;
	and.b32  	%r39495, %r39494, 15;
	add.s32 	%r39496, %r39495, 1;
	shr.u32 	%r39497, %r39493, %r39496;
	xor.b32  	%r39498, %r39495, 31;
	shl.b32 	%r39499, %r39493, %r39498;
	or.b32  	%r39500, %r39497, %r39499;
	and.b32  	%r56744, %r39500, %r56742;
	bra.uni 	$L__BB0_5314;
$L__BB0_5313:
	add.s32 	%r39509, %r6477, 1;
	shr.u32 	%r39510, %r6474, %r39509;
	xor.b32  	%r39511, %r6477, 31;
	shl.b32 	%r39512, %r6474, %r39511;
	or.b32  	%r39513, %r39510, %r39512;
	xor.b32  	%r56744, %r39513, %r56742;
$L__BB0_5314:
	xor.b32  	%r6484, %r56744, %r6478;
	shr.u32 	%r39514, %r6484, 16;
	xor.b32  	%r39515, %r39514, %r6484;
	shr.u32 	%r39516, %r39515, 12;
	shr.u32 	%r39517, %r39515, 4;
	shr.u32 	%r39518, %r39515, 8;
	xor.b32  	%r39519, %r39517, %r39516;
	xor.b32  	%r39520, %r39519, %r39518;
	xor.b32  	%r39521, %r39520, %r39515;
	shr.u32 	%r39522, %r39521, 2;
	xor.b32  	%r39523, %r39522, %r39521;
	cvt.u16.u32 	%rs1520, %r39523;
	and.b16  	%rs1519, %rs1520, 3;
	setp.gt.s16 	%p2279, %rs1519, 1;
	@%p2279 bra 	$L__BB0_5317;
	setp.eq.s16 	%p2281, %rs1519, 0;
	@%p2281 bra 	$L__BB0_5320;
	not.b32 	%r39532, %r6474;
	shr.u32 	%r39533, %r6476, 16;
	and.b32  	%r39534, %r39533, 15;
	add.s32 	%r39535, %r39534, 2;
	shf.r.wrap.b32 	%r39536, %r39532, %r39532, %r39535;
	add.s32 	%r56745, %r39536, %r56743;
	bra.uni 	$L__BB0_5321;
$L__BB0_5317:
	setp.eq.s16 	%p2280, %rs1519, 2;
	@%p2280 bra 	$L__BB0_5319;
	and.b32  	%r39524, %r6476, 15;
	add.s32 	%r39525, %r39524, 2;
	shf.r.wrap.b32 	%r39526, %r6474, %r6474, %r39525;
	xor.b32  	%r56745, %r39526, %r56743;
	bra.uni 	$L__BB0_5321;
$L__BB0_5319:
	not.b32 	%r39527, %r6474;
	shr.u32 	%r39528, %r6476, 8;
	and.b32  	%r39529, %r39528, 15;
	add.s32 	%r39530, %r39529, 2;
	shf.r.wrap.b32 	%r39531, %r39527, %r39527, %r39530;
	and.b32  	%r56745, %r39531, %r56743;
	bra.uni 	$L__BB0_5321;
$L__BB0_5320:
	add.s32 	%r39537, %r6477, 2;
	shf.r.wrap.b32 	%r39538, %r6474, %r6474, %r39537;
	xor.b32  	%r56745, %r39538, %r56743;
$L__BB0_5321:
	add.s32 	%r39539, %r6484, %r56745;
	xor.b32  	%r6490, %r6474, %r39539;
	shr.u32 	%r39540, %r6474, 8;
	and.b32  	%r39541, %r39540, 31;
	mov.b32 	%r39542, 1;
	shl.b32 	%r39543, %r39542, %r39541;
	not.b32 	%r39544, %r39543;
	and.b32  	%r39545, %r6426, %r39544;
	or.b32  	%r39546, %r39543, %r6426;
	xor.b32  	%r39547, %r39543, %r6426;
	st.local.v4.u32 	[%rd6], {%r6426, %r39545, %r39546, %r39547};
	shl.b32 	%r39548, %r6474, 2;
	cvt.u64.u32 	%rd1000, %r39548;
	and.b64  	%rd1001, %rd1000, 12;
	add.s64 	%rd1002, %rd6, %rd1001;
	ld.local.u32 	%r39549, [%rd1002];
	shf.l.wrap.b32 	%r39550, %r39549, %r39549, 26;
	shf.l.wrap.b32 	%r39551, %r39549, %r39549, 21;
	xor.b32  	%r39552, %r39550, %r39551;
	shf.l.wrap.b32 	%r39553, %r39549, %r39549, 7;
	xor.b32  	%r39554, %r39552, %r39553;
	add.s32 	%r39555, %r6443, %r5195;
	add.s32 	%r39556, %r39555, %r5967;
	add.s32 	%r39557, %r39556, %r6475;
	add.s32 	%r6495, %r39557, %r39554;
	shr.u32 	%r39558, %r6490, 4;
	xor.b32  	%r6496, %r39558, %r6490;
	shr.u32 	%r39559, %r6496, 24;
	and.b32  	%r6497, %r39559, 15;
	shf.r.wrap.b32 	%r39560, %r6490, %r6490, %r6497;
	xor.b32  	%r6498, %r39560, %r6478;
	shr.u32 	%r39561, %r6498, 16;
	xor.b32  	%r39562, %r39561, %r6498;
	shr.u32 	%r39563, %r39562, 12;
	shr.u32 	%r39564, %r39562, 4;
	shr.u32 	%r39565, %r39562, 8;
	xor.b32  	%r39566, %r39564, %r39563;
	xor.b32  	%r39567, %r39566, %r39565;
	xor.b32  	%r39568, %r39567, %r39562;
	shr.u32 	%r39569, %r39568, 2;
	xor.b32  	%r39570, %r39569, %r39568;
	cvt.u16.u32 	%rs1522, %r39570;
	and.b16  	%rs1521, %rs1522, 3;
	setp.gt.s16 	%p2282, %rs1521, 1;
	@%p2282 bra 	$L__BB0_5324;
	setp.eq.s16 	%p2284, %rs1521, 0;
	@%p2284 bra 	$L__BB0_5327;
	not.b32 	%r39585, %r6490;
	shr.u32 	%r39586, %r6496, 16;
	and.b32  	%r39587, %r39586, 15;
	add.s32 	%r39588, %r39587, 1;
	shr.u32 	%r39589, %r39585, %r39588;
	xor.b32  	%r39590, %r39587, 31;
	shl.b32 	%r39591, %r39585, %r39590;
	or.b32  	%r39592, %r39589, %r39591;
	add.s32 	%r56746, %r39592, %r56744;
	bra.uni 	$L__BB0_5328;
$L__BB0_5324:
	setp.eq.s16 	%p2283, %rs1521, 2;
	@%p2283 bra 	$L__BB0_5326;
	and.b32  	%r39571, %r6496, 15;
	add.s32 	%r39572, %r39571, 1;
	shr.u32 	%r39573, %r6490, %r39572;
	xor.b32  	%r39574, %r39571, 31;
	shl.b32 	%r39575, %r6490, %r39574;
	or.b32  	%r39576, %r39573, %r39575;
	xor.b32  	%r56746, %r39576, %r56744;
	bra.uni 	$L__BB0_5328;
$L__BB0_5326:
	not.b32 	%r39577, %r6490;
	shr.u32 	%r39578, %r6496, 8;
	and.b32  	%r39579, %r39578, 15;
	add.s32 	%r39580, %r39579, 1;
	shr.u32 	%r39581, %r39577, %r39580;
	xor.b32  	%r39582, %r39579, 31;
	shl.b32 	%r39583, %r39577, %r39582;
	or.b32  	%r39584, %r39581, %r39583;
	and.b32  	%r56746, %r39584, %r56744;
	bra.uni 	$L__BB0_5328;
$L__BB0_5327:
	add.s32 	%r39593, %r6497, 1;
	shr.u32 	%r39594, %r6490, %r39593;
	xor.b32  	%r39595, %r6497, 31;
	shl.b32 	%r39596, %r6490, %r39595;
	or.b32  	%r39597, %r39594, %r39596;
	xor.b32  	%r56746, %r39597, %r56744;
$L__BB0_5328:
	xor.b32  	%r6504, %r56746, %r6498;
	shr.u32 	%r39598, %r6504, 16;
	xor.b32  	%r39599, %r39598, %r6504;
	shr.u32 	%r39600, %r39599, 12;
	shr.u32 	%r39601, %r39599, 4;
	shr.u32 	%r39602, %r39599, 8;
	xor.b32  	%r39603, %r39601, %r39600;
	xor.b32  	%r39604, %r39603, %r39602;
	xor.b32  	%r39605, %r39604, %r39599;
	shr.u32 	%r39606, %r39605, 2;
	xor.b32  	%r39607, %r39606, %r39605;
	cvt.u16.u32 	%rs1524, %r39607;
	and.b16  	%rs1523, %rs1524, 3;
	setp.gt.s16 	%p2285, %rs1523, 1;
	@%p2285 bra 	$L__BB0_5331;
	setp.eq.s16 	%p2287, %rs1523, 0;
	@%p2287 bra 	$L__BB0_5334;
	not.b32 	%r39616, %r6490;
	shr.u32 	%r39617, %r6496, 16;
	and.b32  	%r39618, %r39617, 15;
	add.s32 	%r39619, %r39618, 2;
	shf.r.wrap.b32 	%r39620, %r39616, %r39616, %r39619;
	add.s32 	%r56747, %r39620, %r56745;
	bra.uni 	$L__BB0_5335;
$L__BB0_5331:
	setp.eq.s16 	%p2286, %rs1523, 2;
	@%p2286 bra 	$L__BB0_5333;
	and.b32  	%r39608, %r6496, 15;
	add.s32 	%r39609, %r39608, 2;
	shf.r.wrap.b32 	%r39610, %r6490, %r6490, %r39609;
	xor.b32  	%r56747, %r39610, %r56745;
	bra.uni 	$L__BB0_5335;
$L__BB0_5333:
	not.b32 	%r39611, %r6490;
	shr.u32 	%r39612, %r6496, 8;
	and.b32  	%r39613, %r39612, 15;
	add.s32 	%r39614, %r39613, 2;
	shf.r.wrap.b32 	%r39615, %r39611, %r39611, %r39614;
	and.b32  	%r56747, %r39615, %r56745;
	bra.uni 	$L__BB0_5335;
$L__BB0_5334:
	add.s32 	%r39621, %r6497, 2;
	shf.r.wrap.b32 	%r39622, %r6490, %r6490, %r39621;
	xor.b32  	%r56747, %r39622, %r56745;
$L__BB0_5335:
	add.s32 	%r39623, %r6504, %r56747;
	xor.b32  	%r6510, %r6490, %r39623;
	shr.u32 	%r39624, %r6490, 8;
	and.b32  	%r39625, %r39624, 31;
	mov.b32 	%r39626, 1;
	shl.b32 	%r39627, %r39626, %r39625;
	not.b32 	%r39628, %r39627;
	and.b32  	%r39629, %r6119, %r39628;
	or.b32  	%r39630, %r39627, %r6119;
	xor.b32  	%r39631, %r39627, %r6119;
	st.local.v4.u32 	[%rd5], {%r6119, %r39629, %r39630, %r39631};
	shl.b32 	%r39632, %r6490, 2;
	cvt.u64.u32 	%rd1003, %r39632;
	and.b64  	%rd1004, %rd1003, 12;
	add.s64 	%rd1005, %rd5, %rd1004;
	ld.local.u32 	%r6511, [%rd1005];
	shr.u32 	%r39633, %r6510, 4;
	xor.b32  	%r6512, %r39633, %r6510;
	shr.u32 	%r39634, %r6512, 24;
	and.b32  	%r6513, %r39634, 15;
	shf.r.wrap.b32 	%r39635, %r6510, %r6510, %r6513;
	xor.b32  	%r6514, %r39635, %r6498;
	shr.u32 	%r39636, %r6514, 16;
	xor.b32  	%r39637, %r39636, %r6514;
	shr.u32 	%r39638, %r39637, 12;
	shr.u32 	%r39639, %r39637, 4;
	shr.u32 	%r39640, %r39637, 8;
	xor.b32  	%r39641, %r39639, %r39638;
	xor.b32  	%r39642, %r39641, %r39640;
	xor.b32  	%r39643, %r39642, %r39637;
	shr.u32 	%r39644, %r39643, 2;
	xor.b32  	%r39645, %r39644, %r39643;
	cvt.u16.u32 	%rs1526, %r39645;
	and.b16  	%rs1525, %rs1526, 3;
	setp.gt.s16 	%p2288, %rs1525, 1;
	@%p2288 bra 	$L__BB0_5338;
	setp.eq.s16 	%p2290, %rs1525, 0;
	@%p2290 bra 	$L__BB0_5341;
	not.b32 	%r39660, %r6510;
	shr.u32 	%r39661, %r6512, 16;
	and.b32  	%r39662, %r39661, 15;
	add.s32 	%r39663, %r39662, 1;
	shr.u32 	%r39664, %r39660, %r39663;
	xor.b32  	%r39665, %r39662, 31;
	shl.b32 	%r39666, %r39660, %r39665;
	or.b32  	%r39667, %r39664, %r39666;
	add.s32 	%r56748, %r39667, %r56746;
	bra.uni 	$L__BB0_5342;
$L__BB0_5338:
	setp.eq.s16 	%p2289, %rs1525, 2;
	@%p2289 bra 	$L__BB0_5340;
	and.b32  	%r39646, %r6512, 15;
	add.s32 	%r39647, %r39646, 1;
	shr.u32 	%r39648, %r6510, %r39647;
	xor.b32  	%r39649, %r39646, 31;
	shl.b32 	%r39650, %r6510, %r39649;
	or.b32  	%r39651, %r39648, %r39650;
	xor.b32  	%r56748, %r39651, %r56746;
	bra.uni 	$L__BB0_5342;
$L__BB0_5340:
	not.b32 	%r39652, %r6510;
	shr.u32 	%r39653, %r6512, 8;
	and.b32  	%r39654, %r39653, 15;
	add.s32 	%r39655, %r39654, 1;
	shr.u32 	%r39656, %r39652, %r39655;
	xor.b32  	%r39657, %r39654, 31;
	shl.b32 	%r39658, %r39652, %r39657;
	or.b32  	%r39659, %r39656, %r39658;
	and.b32  	%r56748, %r39659, %r56746;
	bra.uni 	$L__BB0_5342;
$L__BB0_5341:
	add.s32 	%r39668, %r6513, 1;
	shr.u32 	%r39669, %r6510, %r39668;
	xor.b32  	%r39670, %r6513, 31;
	shl.b32 	%r39671, %r6510, %r39670;
	or.b32  	%r39672, %r39669, %r39671;
	xor.b32  	%r56748, %r39672, %r56746;
$L__BB0_5342:
	xor.b32  	%r6520, %r56748, %r6514;
	shr.u32 	%r39673, %r6520, 16;
	xor.b32  	%r39674, %r39673, %r6520;
	shr.u32 	%r39675, %r39674, 12;
	shr.u32 	%r39676, %r39674, 4;
	shr.u32 	%r39677, %r39674, 8;
	xor.b32  	%r39678, %r39676, %r39675;
	xor.b32  	%r39679, %r39678, %r39677;
	xor.b32  	%r39680, %r39679, %r39674;
	shr.u32 	%r39681, %r39680, 2;
	xor.b32  	%r39682, %r39681, %r39680;
	cvt.u16.u32 	%rs1528, %r39682;
	and.b16  	%rs1527, %rs1528, 3;
	setp.gt.s16 	%p2291, %rs1527, 1;
	@%p2291 bra 	$L__BB0_5345;
	setp.eq.s16 	%p2293, %rs1527, 0;
	@%p2293 bra 	$L__BB0_5348;
	not.b32 	%r39691, %r6510;
	shr.u32 	%r39692, %r6512, 16;
	and.b32  	%r39693, %r39692, 15;
	add.s32 	%r39694, %r39693, 2;
	shf.r.wrap.b32 	%r39695, %r39691, %r39691, %r39694;
	add.s32 	%r56749, %r39695, %r56747;
	bra.uni 	$L__BB0_5349;
$L__BB0_5345:
	setp.eq.s16 	%p2292, %rs1527, 2;
	@%p2292 bra 	$L__BB0_5347;
	and.b32  	%r39683, %r6512, 15;
	add.s32 	%r39684, %r39683, 2;
	shf.r.wrap.b32 	%r39685, %r6510, %r6510, %r39684;
	xor.b32  	%r56749, %r39685, %r56747;
	bra.uni 	$L__BB0_5349;
$L__BB0_5347:
	not.b32 	%r39686, %r6510;
	shr.u32 	%r39687, %r6512, 8;
	and.b32  	%r39688, %r39687, 15;
	add.s32 	%r39689, %r39688, 2;
	shf.r.wrap.b32 	%r39690, %r39686, %r39686, %r39689;
	and.b32  	%r56749, %r39690, %r56747;
	bra.uni 	$L__BB0_5349;
$L__BB0_5348:
	add.s32 	%r39696, %r6513, 2;
	shf.r.wrap.b32 	%r39697, %r6510, %r6510, %r39696;
	xor.b32  	%r56749, %r39697, %r56747;
$L__BB0_5349:
	add.s32 	%r39698, %r6520, %r56749;
	xor.b32  	%r6526, %r6510, %r39698;
	shr.u32 	%r39699, %r6510, 8;
	and.b32  	%r39700, %r39699, 31;
	mov.b32 	%r39701, 1;
	shl.b32 	%r39702, %r39701, %r39700;
	not.b32 	%r39703, %r39702;
	and.b32  	%r39704, %r6272, %r39703;
	or.b32  	%r39705, %r39702, %r6272;
	xor.b32  	%r39706, %r39702, %r6272;
	st.local.v4.u32 	[%rd4], {%r6272, %r39704, %r39705, %r39706};
	shl.b32 	%r39707, %r6510, 2;
	cvt.u64.u32 	%rd1006, %r39707;
	and.b64  	%rd1007, %rd1006, 12;
	add.s64 	%rd1008, %rd4, %rd1007;
	ld.local.u32 	%r6527, [%rd1008];
	shr.u32 	%r39708, %r6526, 4;
	xor.b32  	%r6528, %r39708, %r6526;
	shr.u32 	%r39709, %r6528, 24;
	and.b32  	%r6529, %r39709, 15;
	shf.r.wrap.b32 	%r39710, %r6526, %r6526, %r6529;
	xor.b32  	%r6530, %r39710, %r6514;
	shr.u32 	%r39711, %r6530, 16;
	xor.b32  	%r39712, %r39711, %r6530;
	shr.u32 	%r39713, %r39712, 12;
	shr.u32 	%r39714, %r39712, 4;
	shr.u32 	%r39715, %r39712, 8;
	xor.b32  	%r39716, %r39714, %r39713;
	xor.b32  	%r39717, %r39716, %r39715;
	xor.b32  	%r39718, %r39717, %r39712;
	shr.u32 	%r39719, %r39718, 2;
	xor.b32  	%r39720, %r39719, %r39718;
	cvt.u16.u32 	%rs1530, %r39720;
	and.b16  	%rs1529, %rs1530, 3;
	setp.gt.s16 	%p2294, %rs1529, 1;
	@%p2294 bra 	$L__BB0_5352;
	setp.eq.s16 	%p2296, %rs1529, 0;
	@%p2296 bra 	$L__BB0_5355;
	not.b32 	%r39735, %r6526;
	shr.u32 	%r39736, %r6528, 16;
	and.b32  	%r39737, %r39736, 15;
	add.s32 	%r39738, %r39737, 1;
	shr.u32 	%r39739, %r39735, %r39738;
	xor.b32  	%r39740, %r39737, 31;
	shl.b32 	%r39741, %r39735, %r39740;
	or.b32  	%r39742, %r39739, %r39741;
	add.s32 	%r56750, %r39742, %r56748;
	bra.uni 	$L__BB0_5356;
$L__BB0_5352:
	setp.eq.s16 	%p2295, %rs1529, 2;
	@%p2295 bra 	$L__BB0_5354;
	and.b32  	%r39721, %r6528, 15;
	add.s32 	%r39722, %r39721, 1;
	shr.u32 	%r39723, %r6526, %r39722;
	xor.b32  	%r39724, %r39721, 31;
	shl.b32 	%r39725, %r6526, %r39724;
	or.b32  	%r39726, %r39723, %r39725;
	xor.b32  	%r56750, %r39726, %r56748;
	bra.uni 	$L__BB0_5356;
$L__BB0_5354:
	not.b32 	%r39727, %r6526;
	shr.u32 	%r39728, %r6528, 8;
	and.b32  	%r39729, %r39728, 15;
	add.s32 	%r39730, %r39729, 1;
	shr.u32 	%r39731, %r39727, %r39730;
	xor.b32  	%r39732, %r39729, 31;
	shl.b32 	%r39733, %r39727, %r39732;
	or.b32  	%r39734, %r39731, %r39733;
	and.b32  	%r56750, %r39734, %r56748;
	bra.uni 	$L__BB0_5356;
$L__BB0_5355:
	add.s32 	%r39743, %r6529, 1;
	shr.u32 	%r39744, %r6526, %r39743;
	xor.b32  	%r39745, %r6529, 31;
	shl.b32 	%r39746, %r6526, %r39745;
	or.b32  	%r39747, %r39744, %r39746;
	xor.b32  	%r56750, %r39747, %r56748;
$L__BB0_5356:
	xor.b32  	%r6536, %r56750, %r6530;
	shr.u32 	%r39748, %r6536, 16;
	xor.b32  	%r39749, %r39748, %r6536;
	shr.u32 	%r39750, %r39749, 12;
	shr.u32 	%r39751, %r39749, 4;
	shr.u32 	%r39752, %r39749, 8;
	xor.b32  	%r39753, %r39751, %r39750;
	xor.b32  	%r39754, %r39753, %r39752;
	xor.b32  	%r39755, %r39754, %r39749;
	shr.u32 	%r39756, %r39755, 2;
	xor.b32  	%r39757, %r39756, %r39755;
	cvt.u16.u32 	%rs1532, %r39757;
	and.b16  	%rs1531, %rs1532, 3;
	setp.gt.s16 	%p2297, %rs1531, 1;
	@%p2297 bra 	$L__BB0_5359;
	setp.eq.s16 	%p2299, %rs1531, 0;
	@%p2299 bra 	$L__BB0_5362;
	not.b32 	%r39766, %r6526;
	shr.u32 	%r39767, %r6528, 16;
	and.b32  	%r39768, %r39767, 15;
	add.s32 	%r39769, %r39768, 2;
	shf.r.wrap.b32 	%r39770, %r39766, %r39766, %r39769;
	add.s32 	%r56751, %r39770, %r56749;
	bra.uni 	$L__BB0_5363;
$L__BB0_5359:
	setp.eq.s16 	%p2298, %rs1531, 2;
	@%p2298 bra 	$L__BB0_5361;
	and.b32  	%r39758, %r6528, 15;
	add.s32 	%r39759, %r39758, 2;
	shf.r.wrap.b32 	%r39760, %r6526, %r6526, %r39759;
	xor.b32  	%r56751, %r39760, %r56749;
	bra.uni 	$L__BB0_5363;
$L__BB0_5361:
	not.b32 	%r39761, %r6526;
	shr.u32 	%r39762, %r6528, 8;
	and.b32  	%r39763, %r39762, 15;
	add.s32 	%r39764, %r39763, 2;
	shf.r.wrap.b32 	%r39765, %r39761, %r39761, %r39764;
	and.b32  	%r56751, %r39765, %r56749;
	bra.uni 	$L__BB0_5363;
$L__BB0_5362:
	add.s32 	%r39771, %r6529, 2;
	shf.r.wrap.b32 	%r39772, %r6526, %r6526, %r39771;
	xor.b32  	%r56751, %r39772, %r56749;
$L__BB0_5363:
	add.s32 	%r39773, %r6536, %r56751;
	xor.b32  	%r6542, %r6526, %r39773;
	shr.u32 	%r39774, %r6526, 8;
	and.b32  	%r39775, %r39774, 31;
	mov.b32 	%r39776, 1;
	shl.b32 	%r39777, %r39776, %r39775;
	not.b32 	%r39778, %r39777;
	and.b32  	%r39779, %r6425, %r39778;
	or.b32  	%r39780, %r39777, %r6425;
	xor.b32  	%r39781, %r39777, %r6425;
	st.local.v4.u32 	[%rd3], {%r6425, %r39779, %r39780, %r39781};
	shl.b32 	%r39782, %r6526, 2;
	cvt.u64.u32 	%rd1009, %r39782;
	and.b64  	%rd1010, %rd1009, 12;
	add.s64 	%rd1011, %rd3, %rd1010;
	ld.local.u32 	%r39783, [%rd1011];
	or.b32  	%r39784, %r6527, %r6511;
	and.b32  	%r39785, %r39783, %r39784;
	and.b32  	%r39786, %r6527, %r6511;
	or.b32  	%r6547, %r39785, %r39786;
	shr.u32 	%r39787, %r6542, 4;
	xor.b32  	%r6548, %r39787, %r6542;
	shr.u32 	%r39788, %r6548, 24;
	and.b32  	%r6549, %r39788, 15;
	shf.r.wrap.b32 	%r39789, %r6542, %r6542, %r6549;
	xor.b32  	%r6550, %r39789, %r6530;
	shr.u32 	%r39790, %r6550, 16;
	xor.b32  	%r39791, %r39790, %r6550;
	shr.u32 	%r39792, %r39791, 12;
	shr.u32 	%r39793, %r39791, 4;
	shr.u32 	%r39794, %r39791, 8;
	xor.b32  	%r39795, %r39793, %r39792;
	xor.b32  	%r39796, %r39795, %r39794;
	xor.b32  	%r39797, %r39796, %r39791;
	shr.u32 	%r39798, %r39797, 2;
	xor.b32  	%r39799, %r39798, %r39797;
	cvt.u16.u32 	%rs1534, %r39799;
	and.b16  	%rs1533, %rs1534, 3;
	setp.gt.s16 	%p2300, %rs1533, 1;
	@%p2300 bra 	$L__BB0_5366;
	setp.eq.s16 	%p2302, %rs1533, 0;
	@%p2302 bra 	$L__BB0_5369;
	not.b32 	%r39814, %r6542;
	shr.u32 	%r39815, %r6548, 16;
	and.b32  	%r39816, %r39815, 15;
	add.s32 	%r39817, %r39816, 1;
	shr.u32 	%r39818, %r39814, %r39817;
	xor.b32  	%r39819, %r39816, 31;
	shl.b32 	%r39820, %r39814, %r39819;
	or.b32  	%r39821, %r39818, %r39820;
	add.s32 	%r56752, %r39821, %r56750;
	bra.uni 	$L__BB0_5370;
$L__BB0_5366:
	setp.eq.s16 	%p2301, %rs1533, 2;
	@%p2301 bra 	$L__BB0_5368;
	and.b32  	%r39800, %r6548, 15;
	add.s32 	%r39801, %r39800, 1;
	shr.u32 	%r39802, %r6542, %r39801;
	xor.b32  	%r39803, %r39800, 31;
	shl.b32 	%r39804, %r6542, %r39803;
	or.b32  	%r39805, %r39802, %r39804;
	xor.b32  	%r56752, %r39805, %r56750;
	bra.uni 	$L__BB0_5370;
$L__BB0_5368:
	not.b32 	%r39806, %r6542;
	shr.u32 	%r39807, %r6548, 8;
	and.b32  	%r39808, %r39807, 15;
	add.s32 	%r39809, %r39808, 1;
	shr.u32 	%r39810, %r39806, %r39809;
	xor.b32  	%r39811, %r39808, 31;
	shl.b32 	%r39812, %r39806, %r39811;
	or.b32  	%r39813, %r39810, %r39812;
	and.b32  	%r56752, %r39813, %r56750;
	bra.uni 	$L__BB0_5370;
$L__BB0_5369:
	add.s32 	%r39822, %r6549, 1;
	shr.u32 	%r39823, %r6542, %r39822;
	xor.b32  	%r39824, %r6549, 31;
	shl.b32 	%r39825, %r6542, %r39824;
	or.b32  	%r39826, %r39823, %r39825;
	xor.b32  	%r56752, %r39826, %r56750;
$L__BB0_5370:
	xor.b32  	%r6556, %r56752, %r6550;
	shr.u32 	%r39827, %r6556, 16;
	xor.b32  	%r39828, %r39827, %r6556;
	shr.u32 	%r39829, %r39828, 12;
	shr.u32 	%r39830, %r39828, 4;
	shr.u32 	%r39831, %r39828, 8;
	xor.b32  	%r39832, %r39830, %r39829;
	xor.b32  	%r39833, %r39832, %r39831;
	xor.b32  	%r39834, %r39833, %r39828;
	shr.u32 	%r39835, %r39834, 2;
	xor.b32  	%r39836, %r39835, %r39834;
	cvt.u16.u32 	%rs1536, %r39836;
	and.b16  	%rs1535, %rs1536, 3;
	setp.gt.s16 	%p2303, %rs1535, 1;
	@%p2303 bra 	$L__BB0_5373;
	setp.eq.s16 	%p2305, %rs1535, 0;
	@%p2305 bra 	$L__BB0_5376;
	not.b32 	%r39845, %r6542;
	shr.u32 	%r39846, %r6548, 16;
	and.b32  	%r39847, %r39846, 15;
	add.s32 	%r39848, %r39847, 2;
	shf.r.wrap.b32 	%r39849, %r39845, %r39845, %r39848;
	add.s32 	%r56753, %r39849, %r56751;
	bra.uni 	$L__BB0_5377;
$L__BB0_5373:
	setp.eq.s16 	%p2304, %rs1535, 2;
	@%p2304 bra 	$L__BB0_5375;
	and.b32  	%r39837, %r6548, 15;
	add.s32 	%r39838, %r39837, 2;
	shf.r.wrap.b32 	%r39839, %r6542, %r6542, %r39838;
	xor.b32  	%r56753, %r39839, %r56751;
	bra.uni 	$L__BB0_5377;
$L__BB0_5375:
	not.b32 	%r39840, %r6542;
	shr.u32 	%r39841, %r6548, 8;
	and.b32  	%r39842, %r39841, 15;
	add.s32 	%r39843, %r39842, 2;
	shf.r.wrap.b32 	%r39844, %r39840, %r39840, %r39843;
	and.b32  	%r56753, %r39844, %r56751;
	bra.uni 	$L__BB0_5377;
$L__BB0_5376:
	add.s32 	%r39850, %r6549, 2;
	shf.r.wrap.b32 	%r39851, %r6542, %r6542, %r39850;
	xor.b32  	%r56753, %r39851, %r56751;
$L__BB0_5377:
	add.s32 	%r39852, %r6556, %r56753;
	xor.b32  	%r6562, %r6542, %r39852;
	shr.u32 	%r39853, %r6542, 8;
	and.b32  	%r39854, %r39853, 31;
	mov.b32 	%r39855, 1;
	shl.b32 	%r39856, %r39855, %r39854;
	not.b32 	%r39857, %r39856;
	and.b32  	%r39858, %r6425, %r39857;
	or.b32  	%r39859, %r39856, %r6425;
	xor.b32  	%r39860, %r39856, %r6425;
	st.local.v4.u32 	[%rd2], {%r6425, %r39858, %r39859, %r39860};
	shl.b32 	%r39861, %r6542, 2;
	cvt.u64.u32 	%rd1012, %r39861;
	and.b64  	%rd1013, %rd1012, 12;
	add.s64 	%rd1014, %rd2, %rd1013;
	ld.local.u32 	%r6563, [%rd1014];
	shr.u32 	%r39862, %r6562, 4;
	xor.b32  	%r6564, %r39862, %r6562;
	shr.u32 	%r39863, %r6564, 24;
	and.b32  	%r6565, %r39863, 15;
	shf.r.wrap.b32 	%r39864, %r6562, %r6562, %r6565;
	xor.b32  	%r6566, %r39864, %r6550;
	shr.u32 	%r39865, %r6566, 16;
	xor.b32  	%r39866, %r39865, %r6566;
	shr.u32 	%r39867, %r39866, 12;
	shr.u32 	%r39868, %r39866, 4;
	shr.u32 	%r39869, %r39866, 8;
	xor.b32  	%r39870, %r39868, %r39867;
	xor.b32  	%r39871, %r39870, %r39869;
	xor.b32  	%r39872, %r39871, %r39866;
	shr.u32 	%r39873, %r39872, 2;
	xor.b32  	%r39874, %r39873, %r39872;
	cvt.u16.u32 	%rs1538, %r39874;
	and.b16  	%rs1537, %rs1538, 3;
	setp.gt.s16 	%p2306, %rs1537, 1;
	@%p2306 bra 	$L__BB0_5380;
	setp.eq.s16 	%p2308, %rs1537, 0;
	@%p2308 bra 	$L__BB0_5383;
	not.b32 	%r39889, %r6562;
	shr.u32 	%r39890, %r6564, 16;
	and.b32  	%r39891, %r39890, 15;
	add.s32 	%r39892, %r39891, 1;
	shr.u32 	%r39893, %r39889, %r39892;
	xor.b32  	%r39894, %r39891, 31;
	shl.b32 	%r39895, %r39889, %r39894;
	or.b32  	%r39896, %r39893, %r39895;
	add.s32 	%r56754, %r39896, %r56752;
	bra.uni 	$L__BB0_5384;
$L__BB0_5380:
	setp.eq.s16 	%p2307, %rs1537, 2;
	@%p2307 bra 	$L__BB0_5382;
	and.b32  	%r39875, %r6564, 15;
	add.s32 	%r39876, %r39875, 1;
	shr.u32 	%r39877, %r6562, %r39876;
	xor.b32  	%r39878, %r39875, 31;
	shl.b32 	%r39879, %r6562, %r39878;
	or.b32  	%r39880, %r39877, %r39879;
	xor.b32  	%r56754, %r39880, %r56752;
	bra.uni 	$L__BB0_5384;
$L__BB0_5382:
	not.b32 	%r39881, %r6562;
	shr.u32 	%r39882, %r6564, 8;
	and.b32  	%r39883, %r39882, 15;
	add.s32 	%r39884, %r39883, 1;
	shr.u32 	%r39885, %r39881, %r39884;
	xor.b32  	%r39886, %r39883, 31;
	shl.b32 	%r39887, %r39881, %r39886;
	or.b32  	%r39888, %r39885, %r39887;
	and.b32  	%r56754, %r39888, %r56752;
	bra.uni 	$L__BB0_5384;
$L__BB0_5383:
	add.s32 	%r39897, %r6565, 1;
	shr.u32 	%r39898, %r6562, %r39897;
	xor.b32  	%r39899, %r6565, 31;
	shl.b32 	%r39900, %r6562, %r39899;
	or.b32  	%r39901, %r39898, %r39900;
	xor.b32  	%r56754, %r39901, %r56752;
$L__BB0_5384:
	xor.b32  	%r6572, %r56754, %r6566;
	shr.u32 	%r39902, %r6572, 16;
	xor.b32  	%r39903, %r39902, %r6572;
	shr.u32 	%r39904, %r39903, 12;
	shr.u32 	%r39905, %r39903, 4;
	shr.u32 	%r39906, %r39903, 8;
	xor.b32  	%r39907, %r39905, %r39904;
	xor.b32  	%r39908, %r39907, %r39906;
	xor.b32  	%r39909, %r39908, %r39903;
	shr.u32 	%r39910, %r39909, 2;
	xor.b32  	%r39911, %r39910, %r39909;
	cvt.u16.u32 	%rs1540, %r39911;
	and.b16  	%rs1539, %rs1540, 3;
	setp.gt.s16 	%p2309, %rs1539, 1;
	@%p2309 bra 	$L__BB0_5387;
	setp.eq.s16 	%p2311, %rs1539, 0;
	@%p2311 bra 	$L__BB0_5390;
	not.b32 	%r39920, %r6562;
	shr.u32 	%r39921, %r6564, 16;
	and.b32  	%r39922, %r39921, 15;
	add.s32 	%r39923, %r39922, 2;
	shf.r.wrap.b32 	%r39924, %r39920, %r39920, %r39923;
	add.s32 	%r56755, %r39924, %r56753;
	bra.uni 	$L__BB0_5391;
$L__BB0_5387:
	setp.eq.s16 	%p2310, %rs1539, 2;
	@%p2310 bra 	$L__BB0_5389;
	and.b32  	%r39912, %r6564, 15;
	add.s32 	%r39913, %r39912, 2;
	shf.r.wrap.b32 	%r39914, %r6562, %r6562, %r39913;
	xor.b32  	%r56755, %r39914, %r56753;
	bra.uni 	$L__BB0_5391;
$L__BB0_5389:
	not.b32 	%r39915, %r6562;
	shr.u32 	%r39916, %r6564, 8;
	and.b32  	%r39917, %r39916, 15;
	add.s32 	%r39918, %r39917, 2;
	shf.r.wrap.b32 	%r39919, %r39915, %r39915, %r39918;
	and.b32  	%r56755, %r39919, %r56753;
	bra.uni 	$L__BB0_5391;
$L__BB0_5390:
	add.s32 	%r39925, %r6565, 2;
	shf.r.wrap.b32 	%r39926, %r6562, %r6562, %r39925;
	xor.b32  	%r56755, %r39926, %r56753;
$L__BB0_5391:
	add.s32 	%r39927, %r6572, %r56755;
	shr.u32 	%r39928, %r6562, 8;
	and.b32  	%r39929, %r39928, 31;
	mov.b32 	%r39930, 1;
	shl.b32 	%r39931, %r39930, %r39929;
	not.b32 	%r39932, %r39931;
	and.b32  	%r39933, %r6495, %r39932;
	or.b32  	%r39934, %r39931, %r6495;
	xor.b32  	%r39935, %r39931, %r6495;
	st.local.v4.u32 	[%rd1], {%r6495, %r39933, %r39934, %r39935};
	shl.b32 	%r39936, %r6562, 2;
	cvt.u64.u32 	%rd1015, %r39936;
	and.b64  	%rd1016, %rd1015, 12;
	add.s64 	%rd1017, %rd1, %rd1016;
	ld.local.u32 	%r39937, [%rd1017];
	add.s32 	%r39938, %r6547, %r6495;
	shf.l.wrap.b32 	%r39939, %r6563, %r6563, 10;
	shf.l.wrap.b32 	%r39940, %r6563, %r6563, 19;
	shf.l.wrap.b32 	%r39941, %r6563, %r6563, 30;
	xor.b32  	%r39942, %r39941, %r39940;
	xor.b32  	%r39943, %r39942, %r39939;
	add.s32 	%r6578, %r39938, %r39943;
	add.s32 	%r6579, %r5966, %r39937;
	add.s32 	%r39944, %r6120, %r6119;
	xor.b32  	%r39945, %r39927, %r39944;
	xor.b32  	%r6580, %r39945, %r6562;
	shr.u32 	%r39946, %r6580, 4;
	xor.b32  	%r6581, %r39946, %r6580;
	shr.u32 	%r39947, %r6581, 24;
	and.b32  	%r6582, %r39947, 15;
	shf.r.wrap.b32 	%r39948, %r6580, %r6580, %r6582;
	xor.b32  	%r6583, %r39948, %r6566;
	shr.u32 	%r39949, %r6583, 16;
	xor.b32  	%r39950, %r39949, %r6583;
	shr.u32 	%r39951, %r39950, 12;
	shr.u32 	%r39952, %r39950, 4;
	shr.u32 	%r39953, %r39950, 8;
	xor.b32  	%r39954, %r39952, %r39951;
	xor.b32  	%r39955, %r39954, %r39953;
	xor.b32  	%r39956, %r39955, %r39950;
	shr.u32 	%r39957, %r39956, 2;
	xor.b32  	%r39958, %r39957, %r39956;
	cvt.u16.u32 	%rs1542, %r39958;
	and.b16  	%rs1541, %rs1542, 3;
	setp.gt.s16 	%p2312, %rs1541, 1;
	@%p2312 bra 	$L__BB0_5394;
	setp.eq.s16 	%p2314, %rs1541, 0;
	@%p2314 bra 	$L__BB0_5397;
	not.b32 	%r39973, %r6580;
	shr.u32 	%r39974, %r6581, 16;
	and.b32  	%r39975, %r39974, 15;
	add.s32 	%r39976, %r39975, 1;
	shr.u32 	%r39977, %r39973, %r39976;
	xor.b32  	%r39978, %r39975, 31;
	shl.b32 	%r39979, %r39973, %r39978;
	or.b32  	%r39980, %r39977, %r39979;
	add.s32 	%r56756, %r39980, %r56754;
	bra.uni 	$L__BB0_5398;
$L__BB0_5394:
	setp.eq.s16 	%p2313, %rs1541, 2;
	@%p2313 bra 	$L__BB0_5396;
	and.b32  	%r39959, %r6581, 15;
	add.s32 	%r39960, %r39959, 1;
	shr.u32 	%r39961, %r6580, %r39960;
	xor.b32  	%r39962, %r39959, 31;
	shl.b32 	%r39963, %r6580, %r39962;
	or.b32  	%r39964, %r39961, %r39963;
	xor.b32  	%r56756, %r39964, %r56754;
	bra.uni 	$L__BB0_5398;
$L__BB0_5396:
	not.b32 	%r39965, %r6580;
	shr.u32 	%r39966, %r6581, 8;
	and.b32  	%r39967, %r39966, 15;
	add.s32 	%r39968, %r39967, 1;
	shr.u32 	%r39969, %r39965, %r39968;
	xor.b32  	%r39970, %r39967, 31;
	shl.b32 	%r39971, %r39965, %r39970;
	or.b32  	%r39972, %r39969, %r39971;
	and.b32  	%r56756, %r39972, %r56754;
	bra.uni 	$L__BB0_5398;
$L__BB0_5397:
	add.s32 	%r39981, %r6582, 1;
	shr.u32 	%r39982, %r6580, %r39981;
	xor.b32  	%r39983, %r6582, 31;
	shl.b32 	%r39984, %r6580, %r39983;
	or.b32  	%r39985, %r39982, %r39984;
	xor.b32  	%r56756, %r39985, %r56754;
$L__BB0_5398:
	xor.b32  	%r6589, %r56756, %r6583;
	shr.u32 	%r39986, %r6589, 16;
	xor.b32  	%r39987, %r39986, %r6589;
	shr.u32 	%r39988, %r39987, 12;
	shr.u32 	%r39989, %r39987, 4;
	shr.u32 	%r39990, %r39987, 8;
	xor.b32  	%r39991, %r39989, %r39988;
	xor.b32  	%r39992, %r39991, %r39990;
	xor.b32  	%r39993, %r39992, %r39987;
	shr.u32 	%r39994, %r39993, 2;
	xor.b32  	%r39995, %r39994, %r39993;
	cvt.u16.u32 	%rs1544, %r39995;
	and.b16  	%rs1543, %rs1544, 3;
	setp.gt.s16 	%p2315, %rs1543, 1;
	@%p2315 bra 	$L__BB0_5401;
	setp.eq.s16 	%p2317, %rs1543, 0;
	@%p2317 bra 	$L__BB0_5404;
	not.b32 	%r40004, %r6580;
	shr.u32 	%r40005, %r6581, 16;
	and.b32  	%r40006, %r40005, 15;
	add.s32 	%r40007, %r40006, 2;
	shf.r.wrap.b32 	%r40008, %r40004, %r40004, %r40007;
	add.s32 	%r56757, %r40008, %r56755;
	bra.uni 	$L__BB0_5405;
$L__BB0_5401:
	setp.eq.s16 	%p2316, %rs1543, 2;
	@%p2316 bra 	$L__BB0_5403;
	and.b32  	%r39996, %r6581, 15;
	add.s32 	%r39997, %r39996, 2;
	shf.r.wrap.b32 	%r39998, %r6580, %r6580, %r39997;
	xor.b32  	%r56757, %r39998, %r56755;
	bra.uni 	$L__BB0_5405;
$L__BB0_5403:
	not.b32 	%r39999, %r6580;
	shr.u32 	%r40000, %r6581, 8;
	and.b32  	%r40001, %r40000, 15;
	add.s32 	%r40002, %r40001, 2;
	shf.r.wrap.b32 	%r40003, %r39999, %r39999, %r40002;
	and.b32  	%r56757, %r40003, %r56755;
	bra.uni 	$L__BB0_5405;
$L__BB0_5404:
	add.s32 	%r40009, %r6582, 2;
	shf.r.wrap.b32 	%r40010, %r6580, %r6580, %r40009;
	xor.b32  	%r56757, %r40010, %r56755;
$L__BB0_5405:
	add.s32 	%r40011, %r6589, %r56757;
	xor.b32  	%r6595, %r6580, %r40011;
	ld.const.u32 	%r6596, [hefty_gpu_constantTable+164];
	shr.u32 	%r40012, %r6595, 4;
	xor.b32  	%r6597, %r40012, %r6595;
	shr.u32 	%r40013, %r6597, 24;
	and.b32  	%r6598, %r40013, 15;
	shf.r.wrap.b32 	%r40014, %r6595, %r6595, %r6598;
	xor.b32  	%r6599, %r40014, %r6583;
	shr.u32 	%r40015, %r6599, 16;
	xor.b32  	%r40016, %r40015, %r6599;
	shr.u32 	%r40017, %r40016, 12;
	shr.u32 	%r40018, %r40016, 4;
	shr.u32 	%r40019, %r40016, 8;
	xor.b32  	%r40020, %r40018, %r40017;
	xor.b32  	%r40021, %r40020, %r40019;
	xor.b32  	%r40022, %r40021, %r40016;
	shr.u32 	%r40023, %r40022, 2;
	xor.b32  	%r40024, %r40023, %r40022;
	cvt.u16.u32 	%rs1546, %r40024;
	and.b16  	%rs1545, %rs1546, 3;
	setp.gt.s16 	%p2318, %rs1545, 1;
	@%p2318 bra 	$L__BB0_5408;
	setp.eq.s16 	%p2320, %rs1545, 0;
	@%p2320 bra 	$L__BB0_5411;
	not.b32 	%r40039, %r6595;
	shr.u32 	%r40040, %r6597, 16;
	and.b32  	%r40041, %r40040, 15;
	add.s32 	%r40042, %r40041, 1;
	shr.u32 	%r40043, %r40039, %r40042;
	xor.b32  	%r40044, %r40041, 31;
	shl.b32 	%r40045, %r40039, %r40044;
	or.b32  	%r40046, %r40043, %r40045;
	add.s32 	%r56758, %r40046, %r56756;
	bra.uni 	$L__BB0_5412;
$L__BB0_5408:
	setp.eq.s16 	%p2319, %rs1545, 2;
	@%p2319 bra 	$L__BB0_5410;
	and.b32  	%r40025, %r6597, 15;
	add.s32 	%r40026, %r40025, 1;
	shr.u32 	%r40027, %r6595, %r40026;
	xor.b32  	%r40028, %r40025, 31;
	shl.b32 	%r40029, %r6595, %r40028;
	or.b32  	%r40030, %r40027, %r40029;
	xor.b32  	%r56758, %r40030, %r56756;
	bra.uni 	$L__BB0_5412;
$L__BB0_5410:
	not.b32 	%r40031, %r6595;
	shr.u32 	%r40032, %r6597, 8;
	and.b32  	%r40033, %r40032, 15;
	add.s32 	%r40034, %r40033, 1;
	shr.u32 	%r40035, %r40031, %r40034;
	xor.b32  	%r40036, %r40033, 31;
	shl.b32 	%r40037, %r40031, %r40036;
	or.b32  	%r40038, %r40035, %r40037;
	and.b32  	%r56758, %r40038, %r56756;
	bra.uni 	$L__BB0_5412;
$L__BB0_5411:
	add.s32 	%r40047, %r6598, 1;
	shr.u32 	%r40048, %r6595, %r40047;
	xor.b32  	%r40049, %r6598, 31;
	shl.b32 	%r40050, %r6595, %r40049;
	or.b32  	%r40051, %r40048, %r40050;
	xor.b32  	%r56758, %r40051, %r56756;
$L__BB0_5412:
	xor.b32  	%r6605, %r56758, %r6599;
	shr.u32 	%r40052, %r6605, 16;
	xor.b32  	%r40053, %r40052, %r6605;
	shr.u32 	%r40054, %r40053, 12;
	shr.u32 	%r40055, %r40053, 4;
	shr.u32 	%r40056, %r40053, 8;
	xor.b32  	%r40057, %r40055, %r40054;
	xor.b32  	%r40058, %r40057, %r40056;
	xor.b32  	%r40059, %r40058, %r40053;
	shr.u32 	%r40060, %r40059, 2;
	xor.b32  	%r40061, %r40060, %r40059;
	cvt.u16.u32 	%rs1548, %r40061;
	and.b16  	%rs1547, %rs1548, 3;
	setp.gt.s16 	%p2321, %rs1547, 1;
	@%p2321 bra 	$L__BB0_5415;
	setp.eq.s16 	%p2323, %rs1547, 0;
	@%p2323 bra 	$L__BB0_5418;
	not.b32 	%r40070, %r6595;
	shr.u32 	%r40071, %r6597, 16;
	and.b32  	%r40072, %r40071, 15;
	add.s32 	%r40073, %r40072, 2;
	shf.r.wrap.b32 	%r40074, %r40070, %r40070, %r40073;
	add.s32 	%r56759, %r40074, %r56757;
	bra.uni 	$L__BB0_5419;
$L__BB0_5415:
	setp.eq.s16 	%p2322, %rs1547, 2;
	@%p2322 bra 	$L__BB0_5417;
	and.b32  	%r40062, %r6597, 15;
	add.s32 	%r40063, %r40062, 2;
	shf.r.wrap.b32 	%r40064, %r6595, %r6595, %r40063;
	xor.b32  	%r56759, %r40064, %r56757;
	bra.uni 	$L__BB0_5419;
$L__BB0_5417:
	not.b32 	%r40065, %r6595;
	shr.u32 	%r40066, %r6597, 8;
	and.b32  	%r40067, %r40066, 15;
	add.s32 	%r40068, %r40067, 2;
	shf.r.wrap.b32 	%r40069, %r40065, %r40065, %r40068;
	and.b32  	%r56759, %r40069, %r56757;
	bra.uni 	$L__BB0_5419;
$L__BB0_5418:
	add.s32 	%r40075, %r6598, 2;
	shf.r.wrap.b32 	%r40076, %r6595, %r6595, %r40075;
	xor.b32  	%r56759, %r40076, %r56757;
$L__BB0_5419:
	add.s32 	%r40077, %r6605, %r56759;
	xor.b32  	%r6611, %r6595, %r40077;
	shr.u32 	%r40078, %r6595, 8;
	and.b32  	%r40079, %r40078, 31;
	mov.b32 	%r40080, 1;
	shl.b32 	%r40081, %r40080, %r40079;
	not.b32 	%r40082, %r40081;
	and.b32  	%r40083, %r6273, %r40082;
	or.b32  	%r40084, %r40081, %r6273;
	xor.b32  	%r40085, %r40081, %r6273;
	st.local.v4.u32 	[%rd8], {%r6273, %r40083, %r40084, %r40085};
	shl.b32 	%r40086, %r6595, 2;
	cvt.u64.u32 	%rd1018, %r40086;
	and.b64  	%rd1019, %rd1018, 12;
	add.s64 	%rd1020, %rd8, %rd1019;
	ld.local.u32 	%r6612, [%rd1020];
	shr.u32 	%r40087, %r6611, 4;
	xor.b32  	%r6613, %r40087, %r6611;
	shr.u32 	%r40088, %r6613, 24;
	and.b32  	%r6614, %r40088, 15;
	shf.r.wrap.b32 	%r40089, %r6611, %r6611, %r6614;
	xor.b32  	%r6615, %r40089, %r6599;
	shr.u32 	%r40090, %r6615, 16;
	xor.b32  	%r40091, %r40090, %r6615;
	shr.u32 	%r40092, %r40091, 12;
	shr.u32 	%r40093, %r40091, 4;
	shr.u32 	%r40094, %r40091, 8;
	xor.b32  	%r40095, %r40093, %r40092;
	xor.b32  	%r40096, %r40095, %r40094;
	xor.b32  	%r40097, %r40096, %r40091;
	shr.u32 	%r40098, %r40097, 2;
	xor.b32  	%r40099, %r40098, %r40097;
	cvt.u16.u32 	%rs1550, %r40099;
	and.b16  	%rs1549, %rs1550, 3;
	setp.gt.s16 	%p2324, %rs1549, 1;
	@%p2324 bra 	$L__BB0_5422;
	setp.eq.s16 	%p2326, %rs1549, 0;
	@%p2326 bra 	$L__BB0_5425;
	not.b32 	%r40114, %r6611;
	shr.u32 	%r40115, %r6613, 16;
	and.b32  	%r40116, %r40115, 15;
	add.s32 	%r40117, %r40116, 1;
	shr.u32 	%r40118, %r40114, %r40117;
	xor.b32  	%r40119, %r40116, 31;
	shl.b32 	%r40120, %r40114, %r40119;
	or.b32  	%r40121, %r40118, %r40120;
	add.s32 	%r56760, %r40121, %r56758;
	bra.uni 	$L__BB0_5426;
$L__BB0_5422:
	setp.eq.s16 	%p2325, %rs1549, 2;
	@%p2325 bra 	$L__BB0_5424;
	and.b32  	%r40100, %r6613, 15;
	add.s32 	%r40101, %r40100, 1;
	shr.u32 	%r40102, %r6611, %r40101;
	xor.b32  	%r40103, %r40100, 31;
	shl.b32 	%r40104, %r6611, %r40103;
	or.b32  	%r40105, %r40102, %r40104;
	xor.b32  	%r56760, %r40105, %r56758;
	bra.uni 	$L__BB0_5426;
$L__BB0_5424:
	not.b32 	%r40106, %r6611;
	shr.u32 	%r40107, %r6613, 8;
	and.b32  	%r40108, %r40107, 15;
	add.s32 	%r40109, %r40108, 1;
	shr.u32 	%r40110, %r40106, %r40109;
	xor.b32  	%r40111, %r40108, 31;
	shl.b32 	%r40112, %r40106, %r40111;
	or.b32  	%r40113, %r40110, %r40112;
	and.b32  	%r56760, %r40113, %r56758;
	bra.uni 	$L__BB0_5426;
$L__BB0_5425:
	add.s32 	%r40122, %r6614, 1;
	shr.u32 	%r40123, %r6611, %r40122;
	xor.b32  	%r40124, %r6614, 31;
	shl.b32 	%r40125, %r6611, %r40124;
	or.b32  	%r40126, %r40123, %r40125;
	xor.b32  	%r56760, %r40126, %r56758;
$L__BB0_5426:
	xor.b32  	%r6621, %r56760, %r6615;
	shr.u32 	%r40127, %r6621, 16;
	xor.b32  	%r40128, %r40127, %r6621;
	shr.u32 	%r40129, %r40128, 12;
	shr.u32 	%r40130, %r40128, 4;
	shr.u32 	%r40131, %r40128, 8;
	xor.b32  	%r40132, %r40130, %r40129;
	xor.b32  	%r40133, %r40132, %r40131;
	xor.b32  	%r40134, %r40133, %r40128;
	shr.u32 	%r40135, %r40134, 2;
	xor.b32  	%r40136, %r40135, %r40134;
	cvt.u16.u32 	%rs1552, %r40136;
	and.b16  	%rs1551, %rs1552, 3;
	setp.gt.s16 	%p2327, %rs1551, 1;
	@%p2327 bra 	$L__BB0_5429;
	setp.eq.s16 	%p2329, %rs1551, 0;
	@%p2329 bra 	$L__BB0_5432;
	not.b32 	%r40145, %r6611;
	shr.u32 	%r40146, %r6613, 16;
	and.b32  	%r40147, %r40146, 15;
	add.s32 	%r40148, %r40147, 2;
	shf.r.wrap.b32 	%r40149, %r40145, %r40145, %r40148;
	add.s32 	%r56761, %r40149, %r56759;
	bra.uni 	$L__BB0_5433;
$L__BB0_5429:
	setp.eq.s16 	%p2328, %rs1551, 2;
	@%p2328 bra 	$L__BB0_5431;
	and.b32  	%r40137, %r6613, 15;
	add.s32 	%r40138, %r40137, 2;
	shf.r.wrap.b32 	%r40139, %r6611, %r6611, %r40138;
	xor.b32  	%r56761, %r40139, %r56759;
	bra.uni 	$L__BB0_5433;
$L__BB0_5431:
	not.b32 	%r40140, %r6611;
	shr.u32 	%r40141, %r6613, 8;
	and.b32  	%r40142, %r40141, 15;
	add.s32 	%r40143, %r40142, 2;
	shf.r.wrap.b32 	%r40144, %r40140, %r40140, %r40143;
	and.b32  	%r56761, %r40144, %r56759;
	bra.uni 	$L__BB0_5433;
$L__BB0_5432:
	add.s32 	%r40150, %r6614, 2;
	shf.r.wrap.b32 	%r40151, %r6611, %r6611, %r40150;
	xor.b32  	%r56761, %r40151, %r56759;
$L__BB0_5433:
	add.s32 	%r40152, %r6621, %r56761;
	xor.b32  	%r6627, %r6611, %r40152;
	shr.u32 	%r40153, %r6611, 8;
	and.b32  	%r40154, %r40153, 31;
	mov.b32 	%r40155, 1;
	shl.b32 	%r40156, %r40155, %r40154;
	not.b32 	%r40157, %r40156;
	and.b32  	%r40158, %r6426, %r40157;
	or.b32  	%r40159, %r40156, %r6426;
	xor.b32  	%r40160, %r40156, %r6426;
	st.local.v4.u32 	[%rd7], {%r6426, %r40158, %r40159, %r40160};
	shl.b32 	%r40161, %r6611, 2;
	cvt.u64.u32 	%rd1021, %r40161;
	and.b64  	%rd1022, %rd1021, 12;
	add.s64 	%rd1023, %rd7, %rd1022;
	ld.local.u32 	%r40162, [%rd1023];
	xor.b32  	%r40163, %r40162, %r6612;
	and.b32  	%r40164, %r6579, %r40163;
	xor.b32  	%r6628, %r40164, %r6612;
	shr.u32 	%r40165, %r6627, 4;
	xor.b32  	%r6629, %r40165, %r6627;
	shr.u32 	%r40166, %r6629, 24;
	and.b32  	%r6630, %r40166, 15;
	shf.r.wrap.b32 	%r40167, %r6627, %r6627, %r6630;
	xor.b32  	%r6631, %r40167, %r6615;
	shr.u32 	%r40168, %r6631, 16;
	xor.b32  	%r40169, %r40168, %r6631;
	shr.u32 	%r40170, %r40169, 12;
	shr.u32 	%r40171, %r40169, 4;
	shr.u32 	%r40172, %r40169, 8;
	xor.b32  	%r40173, %r40171, %r40170;
	xor.b32  	%r40174, %r40173, %r40172;
	xor.b32  	%r40175, %r40174, %r40169;
	shr.u32 	%r40176, %r40175, 2;
	xor.b32  	%r40177, %r40176, %r40175;
	cvt.u16.u32 	%rs1554, %r40177;
	and.b16  	%rs1553, %rs1554, 3;
	setp.gt.s16 	%p2330, %rs1553, 1;
	@%p2330 bra 	$L__BB0_5436;
	setp.eq.s16 	%p2332, %rs1553, 0;
	@%p2332 bra 	$L__BB0_5439;
	not.b32 	%r40192, %r6627;
	shr.u32 	%r40193, %r6629, 16;
	and.b32  	%r40194, %r40193, 15;
	add.s32 	%r40195, %r40194, 1;
	shr.u32 	%r40196, %r40192, %r40195;
	xor.b32  	%r40197, %r40194, 31;
	shl.b32 	%r40198, %r40192, %r40197;
	or.b32  	%r40199, %r40196, %r40198;
	add.s32 	%r56762, %r40199, %r56760;
	bra.uni 	$L__BB0_5440;
$L__BB0_5436:
	setp.eq.s16 	%p2331, %rs1553, 2;
	@%p2331 bra 	$L__BB0_5438;
	and.b32  	%r40178, %r6629, 15;
	add.s32 	%r40179, %r40178, 1;
	shr.u32 	%r40180, %r6627, %r40179;
	xor.b32  	%r40181, %r40178, 31;
	shl.b32 	%r40182, %r6627, %r40181;
	or.b32  	%r40183, %r40180, %r40182;
	xor.b32  	%r56762, %r40183, %r56760;
	bra.uni 	$L__BB0_5440;
$L__BB0_5438:
	not.b32 	%r40184, %r6627;
	shr.u32 	%r40185, %r6629, 8;
	and.b32  	%r40186, %r40185, 15;
	add.s32 	%r40187, %r40186, 1;
	shr.u32 	%r40188, %r40184, %r40187;
	xor.b32  	%r40189, %r40186, 31;
	shl.b32 	%r40190, %r40184, %r40189;
	or.b32  	%r40191, %r40188, %r40190;
	and.b32  	%r56762, %r40191, %r56760;
	bra.uni 	$L__BB0_5440;
$L__BB0_5439:
	add.s32 	%r40200, %r6630, 1;
	shr.u32 	%r40201, %r6627, %r40200;
	xor.b32  	%r40202, %r6630, 31;
	shl.b32 	%r40203, %r6627, %r40202;
	or.b32  	%r40204, %r40201, %r40203;
	xor.b32  	%r56762, %r40204, %r56760;
$L__BB0_5440:
	xor.b32  	%r6637, %r56762, %r6631;
	shr.u32 	%r40205, %r6637, 16;
	xor.b32  	%r40206, %r40205, %r6637;
	shr.u32 	%r40207, %r40206, 12;
	shr.u32 	%r40208, %r40206, 4;
	shr.u32 	%r40209, %r40206, 8;
	xor.b32  	%r40210, %r40208, %r40207;
	xor.b32  	%r40211, %r40210, %r40209;
	xor.b32  	%r40212, %r40211, %r40206;
	shr.u32 	%r40213, %r40212, 2;
	xor.b32  	%r40214, %r40213, %r40212;
	cvt.u16.u32 	%rs1556, %r40214;
	and.b16  	%rs1555, %rs1556, 3;
	setp.gt.s16 	%p2333, %rs1555, 1;
	@%p2333 bra 	$L__BB0_5443;
	setp.eq.s16 	%p2335, %rs1555, 0;
	@%p2335 bra 	$L__BB0_5446;
	not.b32 	%r40223, %r6627;
	shr.u32 	%r40224, %r6629, 16;
	and.b32  	%r40225, %r40224, 15;
	add.s32 	%r40226, %r40225, 2;
	shf.r.wrap.b32 	%r40227, %r40223, %r40223, %r40226;
	add.s32 	%r56763, %r40227, %r56761;
	bra.uni 	$L__BB0_5447;
$L__BB0_5443:
	setp.eq.s16 	%p2334, %rs1555, 2;
	@%p2334 bra 	$L__BB0_5445;
	and.b32  	%r40215, %r6629, 15;
	add.s32 	%r40216, %r40215, 2;
	shf.r.wrap.b32 	%r40217, %r6627, %r6627, %r40216;
	xor.b32  	%r56763, %r40217, %r56761;
	bra.uni 	$L__BB0_5447;
$L__BB0_5445:
	not.b32 	%r40218, %r6627;
	shr.u32 	%r40219, %r6629, 8;
	and.b32  	%r40220, %r40219, 15;
	add.s32 	%r40221, %r40220, 2;
	shf.r.wrap.b32 	%r40222, %r40218, %r40218, %r40221;
	and.b32  	%r56763, %r40222, %r56761;
	bra.uni 	$L__BB0_5447;
$L__BB0_5446:
	add.s32 	%r40228, %r6630, 2;
	shf.r.wrap.b32 	%r40229, %r6627, %r6627, %r40228;
	xor.b32  	%r56763, %r40229, %r56761;
$L__BB0_5447:
	add.s32 	%r40230, %r6637, %r56763;
	xor.b32  	%r6643, %r6627, %r40230;
	shr.u32 	%r40231, %r6627, 8;
	and.b32  	%r40232, %r40231, 31;
	mov.b32 	%r40233, 1;
	shl.b32 	%r40234, %r40233, %r40232;
	not.b32 	%r40235, %r40234;
	and.b32  	%r40236, %r6579, %r40235;
	or.b32  	%r40237, %r40234, %r6579;
	xor.b32  	%r40238, %r40234, %r6579;
	st.local.v4.u32 	[%rd6], {%r6579, %r40236, %r40237, %r40238};
	shl.b32 	%r40239, %r6627, 2;
	cvt.u64.u32 	%rd1024, %r40239;
	and.b64  	%rd1025, %rd1024, 12;
	add.s64 	%rd1026, %rd6, %rd1025;
	ld.local.u32 	%r40240, [%rd1026];
	shf.l.wrap.b32 	%r40241, %r40240, %r40240, 26;
	shf.l.wrap.b32 	%r40242, %r40240, %r40240, 21;
	xor.b32  	%r40243, %r40241, %r40242;
	shf.l.wrap.b32 	%r40244, %r40240, %r40240, 7;
	xor.b32  	%r40245, %r40243, %r40244;
	add.s32 	%r40246, %r6596, %r5196;
	add.s32 	%r40247, %r40246, %r6120;
	add.s32 	%r40248, %r40247, %r6628;
	add.s32 	%r6648, %r40248, %r40245;
	shr.u32 	%r40249, %r6643, 4;
	xor.b32  	%r6649, %r40249, %r6643;
	shr.u32 	%r40250, %r6649, 24;
	and.b32  	%r6650, %r40250, 15;
	shf.r.wrap.b32 	%r40251, %r6643, %r6643, %r6650;
	xor.b32  	%r6651, %r40251, %r6631;
	shr.u32 	%r40252, %r6651, 16;
	xor.b32  	%r40253, %r40252, %r6651;
	shr.u32 	%r40254, %r40253, 12;
	shr.u32 	%r40255, %r40253, 4;
	shr.u32 	%r40256, %r40253, 8;
	xor.b32  	%r40257, %r40255, %r40254;
	xor.b32  	%r40258, %r40257, %r40256;
	xor.b32  	%r40259, %r40258, %r40253;
	shr.u32 	%r40260, %r40259, 2;
	xor.b32  	%r40261, %r40260, %r40259;
	cvt.u16.u32 	%rs1558, %r40261;
	and.b16  	%rs1557, %rs1558, 3;
	setp.gt.s16 	%p2336, %rs1557, 1;
	@%p2336 bra 	$L__BB0_5450;
	setp.eq.s16 	%p2338, %rs1557, 0;
	@%p2338 bra 	$L__BB0_5453;
	not.b32 	%r40276, %r6643;
	shr.u32 	%r40277, %r6649, 16;
	and.b32  	%r40278, %r40277, 15;
	add.s32 	%r40279, %r40278, 1;
	shr.u32 	%r40280, %r40276, %r40279;
	xor.b32  	%r40281, %r40278, 31;
	shl.b32 	%r40282, %r40276, %r40281;
	or.b32  	%r40283, %r40280, %r40282;
	add.s32 	%r56764, %r40283, %r56762;
	bra.uni 	$L__BB0_5454;
$L__BB0_5450:
	setp.eq.s16 	%p2337, %rs1557, 2;
	@%p2337 bra 	$L__BB0_5452;
	and.b32  	%r40262, %r6649, 15;
	add.s32 	%r40263, %r40262, 1;
	shr.u32 	%r40264, %r6643, %r40263;
	xor.b32  	%r40265, %r40262, 31;
	shl.b32 	%r40266, %r6643, %r40265;
	or.b32  	%r40267, %r40264, %r40266;
	xor.b32  	%r56764, %r40267, %r56762;
	bra.uni 	$L__BB0_5454;
$L__BB0_5452:
	not.b32 	%r40268, %r6643;
	shr.u32 	%r40269, %r6649, 8;
	and.b32  	%r40270, %r40269, 15;
	add.s32 	%r40271, %r40270, 1;
	shr.u32 	%r40272, %r40268, %r40271;
	xor.b32  	%r40273, %r40270, 31;
	shl.b32 	%r40274, %r40268, %r40273;
	or.b32  	%r40275, %r40272, %r40274;
	and.b32  	%r56764, %r40275, %r56762;
	bra.uni 	$L__BB0_5454;
$L__BB0_5453:
	add.s32 	%r40284, %r6650, 1;
	shr.u32 	%r40285, %r6643, %r40284;
	xor.b32  	%r40286, %r6650, 31;
	shl.b32 	%r40287, %r6643, %r40286;
	or.b32  	%r40288, %r40285, %r40287;
	xor.b32  	%r56764, %r40288, %r56762;
$L__BB0_5454:
	xor.b32  	%r6657, %r56764, %r6651;
	shr.u32 	%r40289, %r6657, 16;
	xor.b32  	%r40290, %r40289, %r6657;
	shr.u32 	%r40291, %r40290, 12;
	shr.u32 	%r40292, %r40290, 4;
	shr.u32 	%r40293, %r40290, 8;
	xor.b32  	%r40294, %r40292, %r40291;
	xor.b32  	%r40295, %r40294, %r40293;
	xor.b32  	%r40296, %r40295, %r40290;
	shr.u32 	%r40297, %r40296, 2;
	xor.b32  	%r40298, %r40297, %r40296;
	cvt.u16.u32 	%rs1560, %r40298;
	and.b16  	%rs1559, %rs1560, 3;
	setp.gt.s16 	%p2339, %rs1559, 1;
	@%p2339 bra 	$L__BB0_5457;
	setp.eq.s16 	%p2341, %rs1559, 0;
	@%p2341 bra 	$L__BB0_5460;
	not.b32 	%r40307, %r6643;
	shr.u32 	%r40308, %r6649, 16;
	and.b32  	%r40309, %r40308, 15;
	add.s32 	%r40310, %r40309, 2;
	shf.r.wrap.b32 	%r40311, %r40307, %r40307, %r40310;
	add.s32 	%r56765, %r40311, %r56763;
	bra.uni 	$L__BB0_5461;
$L__BB0_5457:
	setp.eq.s16 	%p2340, %rs1559, 2;
	@%p2340 bra 	$L__BB0_5459;
	and.b32  	%r40299, %r6649, 15;
	add.s32 	%r40300, %r40299, 2;
	shf.r.wrap.b32 	%r40301, %r6643, %r6643, %r40300;
	xor.b32  	%r56765, %r40301, %r56763;
	bra.uni 	$L__BB0_5461;
$L__BB0_5459:
	not.b32 	%r40302, %r6643;
	shr.u32 	%r40303, %r6649, 8;
	and.b32  	%r40304, %r40303, 15;
	add.s32 	%r40305, %r40304, 2;
	shf.r.wrap.b32 	%r40306, %r40302, %r40302, %r40305;
	and.b32  	%r56765, %r40306, %r56763;
	bra.uni 	$L__BB0_5461;
$L__BB0_5460:
	add.s32 	%r40312, %r6650, 2;
	shf.r.wrap.b32 	%r40313, %r6643, %r6643, %r40312;
	xor.b32  	%r56765, %r40313, %r56763;
$L__BB0_5461:
	add.s32 	%r40314, %r6657, %r56765;
	xor.b32  	%r6663, %r6643, %r40314;
	shr.u32 	%r40315, %r6643, 8;
	and.b32  	%r40316, %r40315, 31;
	mov.b32 	%r40317, 1;
	shl.b32 	%r40318, %r40317, %r40316;
	not.b32 	%r40319, %r40318;
	and.b32  	%r40320, %r6272, %r40319;
	or.b32  	%r40321, %r40318, %r6272;
	xor.b32  	%r40322, %r40318, %r6272;
	st.local.v4.u32 	[%rd5], {%r6272, %r40320, %r40321, %r40322};
	shl.b32 	%r40323, %r6643, 2;
	cvt.u64.u32 	%rd1027, %r40323;
	and.b64  	%rd1028, %rd1027, 12;
	add.s64 	%rd1029, %rd5, %rd1028;
	ld.local.u32 	%r6664, [%rd1029];
	shr.u32 	%r40324, %r6663, 4;
	xor.b32  	%r6665, %r40324, %r6663;
	shr.u32 	%r40325, %r6665, 24;
	and.b32  	%r6666, %r40325, 15;
	shf.r.wrap.b32 	%r40326, %r6663, %r6663, %r6666;
	xor.b32  	%r6667, %r40326, %r6651;
	shr.u32 	%r40327, %r6667, 16;
	xor.b32  	%r40328, %r40327, %r6667;
	shr.u32 	%r40329, %r40328, 12;
	shr.u32 	%r40330, %r40328, 4;
	shr.u32 	%r40331, %r40328, 8;
	xor.b32  	%r40332, %r40330, %r40329;
	xor.b32  	%r40333, %r40332, %r40331;
	xor.b32  	%r40334, %r40333, %r40328;
	shr.u32 	%r40335, %r40334, 2;
	xor.b32  	%r40336, %r40335, %r40334;
	cvt.u16.u32 	%rs1562, %r40336;
	and.b16  	%rs1561, %rs1562, 3;
	setp.gt.s16 	%p2342, %rs1561, 1;
	@%p2342 bra 	$L__BB0_5464;
	setp.eq.s16 	%p2344, %rs1561, 0;
	@%p2344 bra 	$L__BB0_5467;
	not.b32 	%r40351, %r6663;
	shr.u32 	%r40352, %r6665, 16;
	and.b32  	%r40353, %r40352, 15;
	add.s32 	%r40354, %r40353, 1;
	shr.u32 	%r40355, %r40351, %r40354;
	xor.b32  	%r40356, %r40353, 31;
	shl.b32 	%r40357, %r40351, %r40356;
	or.b32  	%r40358, %r40355, %r40357;
	add.s32 	%r56766, %r40358, %r56764;
	bra.uni 	$L__BB0_5468;
$L__BB0_5464:
	setp.eq.s16 	%p2343, %rs1561, 2;
	@%p2343 bra 	$L__BB0_5466;
	and.b32  	%r40337, %r6665, 15;
	add.s32 	%r40338, %r40337, 1;
	shr.u32 	%r40339, %r6663, %r40338;
	xor.b32  	%r40340, %r40337, 31;
	shl.b32 	%r40341, %r6663, %r40340;
	or.b32  	%r40342, %r40339, %r40341;
	xor.b32  	%r56766, %r40342, %r56764;
	bra.uni 	$L__BB0_5468;
$L__BB0_5466:
	not.b32 	%r40343, %r6663;
	shr.u32 	%r40344, %r6665, 8;
	and.b32  	%r40345, %r40344, 15;
	add.s32 	%r40346, %r40345, 1;
	shr.u32 	%r40347, %r40343, %r40346;
	xor.b32  	%r40348, %r40345, 31;
	shl.b32 	%r40349, %r40343, %r40348;
	or.b32  	%r40350, %r40347, %r40349;
	and.b32  	%r56766, %r40350, %r56764;
	bra.uni 	$L__BB0_5468;
$L__BB0_5467:
	add.s32 	%r40359, %r6666, 1;
	shr.u32 	%r40360, %r6663, %r40359;
	xor.b32  	%r40361, %r6666, 31;
	shl.b32 	%r40362, %r6663, %r40361;
	or.b32  	%r40363, %r40360, %r40362;
	xor.b32  	%r56766, %r40363, %r56764;
$L__BB0_5468:
	xor.b32  	%r6673, %r56766, %r6667;
	shr.u32 	%r40364, %r6673, 16;
	xor.b32  	%r40365, %r40364, %r6673;
	shr.u32 	%r40366, %r40365, 12;
	shr.u32 	%r40367, %r40365, 4;
	shr.u32 	%r40368, %r40365, 8;
	xor.b32  	%r40369, %r40367, %r40366;
	xor.b32  	%r40370, %r40369, %r40368;
	xor.b32  	%r40371, %r40370, %r40365;
	shr.u32 	%r40372, %r40371, 2;
	xor.b32  	%r40373, %r40372, %r40371;
	cvt.u16.u32 	%rs1564, %r40373;
	and.b16  	%rs1563, %rs1564, 3;
	setp.gt.s16 	%p2345, %rs1563, 1;
	@%p2345 bra 	$L__BB0_5471;
	setp.eq.s16 	%p2347, %rs1563, 0;
	@%p2347 bra 	$L__BB0_5474;
	not.b32 	%r40382, %r6663;
	shr.u32 	%r40383, %r6665, 16;
	and.b32  	%r40384, %r40383, 15;
	add.s32 	%r40385, %r40384, 2;
	shf.r.wrap.b32 	%r40386, %r40382, %r40382, %r40385;
	add.s32 	%r56767, %r40386, %r56765;
	bra.uni 	$L__BB0_5475;
$L__BB0_5471:
	setp.eq.s16 	%p2346, %rs1563, 2;
	@%p2346 bra 	$L__BB0_5473;
	and.b32  	%r40374, %r6665, 15;
	add.s32 	%r40375, %r40374, 2;
	shf.r.wrap.b32 	%r40376, %r6663, %r6663, %r40375;
	xor.b32  	%r56767, %r40376, %r56765;
	bra.uni 	$L__BB0_5475;
$L__BB0_5473:
	not.b32 	%r40377, %r6663;
	shr.u32 	%r40378, %r6665, 8;
	and.b32  	%r40379, %r40378, 15;
	add.s32 	%r40380, %r40379, 2;
	shf.r.wrap.b32 	%r40381, %r40377, %r40377, %r40380;
	and.b32  	%r56767, %r40381, %r56765;
	bra.uni 	$L__BB0_5475;
$L__BB0_5474:
	add.s32 	%r40387, %r6666, 2;
	shf.r.wrap.b32 	%r40388, %r6663, %r6663, %r40387;
	xor.b32  	%r56767, %r40388, %r56765;
$L__BB0_5475:
	add.s32 	%r40389, %r6673, %r56767;
	xor.b32  	%r6679, %r6663, %r40389;
	shr.u32 	%r40390, %r6663, 8;
	and.b32  	%r40391, %r40390, 31;
	mov.b32 	%r40392, 1;
	shl.b32 	%r40393, %r40392, %r40391;
	not.b32 	%r40394, %r40393;
	and.b32  	%r40395, %r6425, %r40394;
	or.b32  	%r40396, %r40393, %r6425;
	xor.b32  	%r40397, %r40393, %r6425;
	st.local.v4.u32 	[%rd4], {%r6425, %r40395, %r40396, %r40397};
	shl.b32 	%r40398, %r6663, 2;
	cvt.u64.u32 	%rd1030, %r40398;
	and.b64  	%rd1031, %rd1030, 12;
	add.s64 	%rd1032, %rd4, %rd1031;
	ld.local.u32 	%r6680, [%rd1032];
	shr.u32 	%r40399, %r6679, 4;
	xor.b32  	%r6681, %r40399, %r6679;
	shr.u32 	%r40400, %r6681, 24;
	and.b32  	%r6682, %r40400, 15;
	shf.r.wrap.b32 	%r40401, %r6679, %r6679, %r6682;
	xor.b32  	%r6683, %r40401, %r6667;
	shr.u32 	%r40402, %r6683, 16;
	xor.b32  	%r40403, %r40402, %r6683;
	shr.u32 	%r40404, %r40403, 12;
	shr.u32 	%r40405, %r40403, 4;
	shr.u32 	%r40406, %r40403, 8;
	xor.b32  	%r40407, %r40405, %r40404;
	xor.b32  	%r40408, %r40407, %r40406;
	xor.b32  	%r40409, %r40408, %r40403;
	shr.u32 	%r40410, %r40409, 2;
	xor.b32  	%r40411, %r40410, %r40409;
	cvt.u16.u32 	%rs1566, %r40411;
	and.b16  	%rs1565, %rs1566, 3;
	setp.gt.s16 	%p2348, %rs1565, 1;
	@%p2348 bra 	$L__BB0_5478;
	setp.eq.s16 	%p2350, %rs1565, 0;
	@%p2350 bra 	$L__BB0_5481;
	not.b32 	%r40426, %r6679;
	shr.u32 	%r40427, %r6681, 16;
	and.b32  	%r40428, %r40427, 15;
	add.s32 	%r40429, %r40428, 1;
	shr.u32 	%r40430, %r40426, %r40429;
	xor.b32  	%r40431, %r40428, 31;
	shl.b32 	%r40432, %r40426, %r40431;
	or.b32  	%r40433, %r40430, %r40432;
	add.s32 	%r56768, %r40433, %r56766;
	bra.uni 	$L__BB0_5482;
$L__BB0_5478:
	setp.eq.s16 	%p2349, %rs1565, 2;
	@%p2349 bra 	$L__BB0_5480;
	and.b32  	%r40412, %r6681, 15;
	add.s32 	%r40413, %r40412, 1;
	shr.u32 	%r40414, %r6679, %r40413;
	xor.b32  	%r40415, %r40412, 31;
	shl.b32 	%r40416, %r6679, %r40415;
	or.b32  	%r40417, %r40414, %r40416;
	xor.b32  	%r56768, %r40417, %r56766;
	bra.uni 	$L__BB0_5482;
$L__BB0_5480:
	not.b32 	%r40418, %r6679;
	shr.u32 	%r40419, %r6681, 8;
	and.b32  	%r40420, %r40419, 15;
	add.s32 	%r40421, %r40420, 1;
	shr.u32 	%r40422, %r40418, %r40421;
	xor.b32  	%r40423, %r40420, 31;
	shl.b32 	%r40424, %r40418, %r40423;
	or.b32  	%r40425, %r40422, %r40424;
	and.b32  	%r56768, %r40425, %r56766;
	bra.uni 	$L__BB0_5482;
$L__BB0_5481:
	add.s32 	%r40434, %r6682, 1;
	shr.u32 	%r40435, %r6679, %r40434;
	xor.b32  	%r40436, %r6682, 31;
	shl.b32 	%r40437, %r6679, %r40436;
	or.b32  	%r40438, %r40435, %r40437;
	xor.b32  	%r56768, %r40438, %r56766;
$L__BB0_5482:
	xor.b32  	%r6689, %r56768, %r6683;
	shr.u32 	%r40439, %r6689, 16;
	xor.b32  	%r40440, %r40439, %r6689;
	shr.u32 	%r40441, %r40440, 12;
	shr.u32 	%r40442, %r40440, 4;
	shr.u32 	%r40443, %r40440, 8;
	xor.b32  	%r40444, %r40442, %r40441;
	xor.b32  	%r40445, %r40444, %r40443;
	xor.b32  	%r40446, %r40445, %r40440;
	shr.u32 	%r40447, %r40446, 2;
	xor.b32  	%r40448, %r40447, %r40446;
	cvt.u16.u32 	%rs1568, %r40448;
	and.b16  	%rs1567, %rs1568, 3;
	setp.gt.s16 	%p2351, %rs1567, 1;
	@%p2351 bra 	$L__BB0_5485;
	setp.eq.s16 	%p2353, %rs1567, 0;
	@%p2353 bra 	$L__BB0_5488;
	not.b32 	%r40457, %r6679;
	shr.u32 	%r40458, %r6681, 16;
	and.b32  	%r40459, %r40458, 15;
	add.s32 	%r40460, %r40459, 2;
	shf.r.wrap.b32 	%r40461, %r40457, %r40457, %r40460;
	add.s32 	%r56769, %r40461, %r56767;
	bra.uni 	$L__BB0_5489;
$L__BB0_5485:
	setp.eq.s16 	%p2352, %rs1567, 2;
	@%p2352 bra 	$L__BB0_5487;
	and.b32  	%r40449, %r6681, 15;
	add.s32 	%r40450, %r40449, 2;
	shf.r.wrap.b32 	%r40451, %r6679, %r6679, %r40450;
	xor.b32  	%r56769, %r40451, %r56767;
	bra.uni 	$L__BB0_5489;
$L__BB0_5487:
	not.b32 	%r40452, %r6679;
	shr.u32 	%r40453, %r6681, 8;
	and.b32  	%r40454, %r40453, 15;
	add.s32 	%r40455, %r40454, 2;
	shf.r.wrap.b32 	%r40456, %r40452, %r40452, %r40455;
	and.b32  	%r56769, %r40456, %r56767;
	bra.uni 	$L__BB0_5489;
$L__BB0_5488:
	add.s32 	%r40462, %r6682, 2;
	shf.r.wrap.b32 	%r40463, %r6679, %r6679, %r40462;
	xor.b32  	%r56769, %r40463, %r56767;
$L__BB0_5489:
	add.s32 	%r40464, %r6689, %r56769;
	xor.b32  	%r6695, %r6679, %r40464;
	shr.u32 	%r40465, %r6679, 8;
	and.b32  	%r40466, %r40465, 31;
	mov.b32 	%r40467, 1;
	shl.b32 	%r40468, %r40467, %r40466;
	not.b32 	%r40469, %r40468;
	and.b32  	%r40470, %r6578, %r40469;
	or.b32  	%r40471, %r40468, %r6578;
	xor.b32  	%r40472, %r40468, %r6578;
	st.local.v4.u32 	[%rd3], {%r6578, %r40470, %r40471, %r40472};
	shl.b32 	%r40473, %r6679, 2;
	cvt.u64.u32 	%rd1033, %r40473;
	and.b64  	%rd1034, %rd1033, 12;
	add.s64 	%rd1035, %rd3, %rd1034;
	ld.local.u32 	%r40474, [%rd1035];
	or.b32  	%r40475, %r6680, %r6664;
	and.b32  	%r40476, %r40474, %r40475;
	and.b32  	%r40477, %r6680, %r6664;
	or.b32  	%r6700, %r40476, %r40477;
	shr.u32 	%r40478, %r6695, 4;
	xor.b32  	%r6701, %r40478, %r6695;
	shr.u32 	%r40479, %r6701, 24;
	and.b32  	%r6702, %r40479, 15;
	shf.r.wrap.b32 	%r40480, %r6695, %r6695, %r6702;
	xor.b32  	%r6703, %r40480, %r6683;
	shr.u32 	%r40481, %r6703, 16;
	xor.b32  	%r40482, %r40481, %r6703;
	shr.u32 	%r40483, %r40482, 12;
	shr.u32 	%r40484, %r40482, 4;
	shr.u32 	%r40485, %r40482, 8;
	xor.b32  	%r40486, %r40484, %r40483;
	xor.b32  	%r40487, %r40486, %r40485;
	xor.b32  	%r40488, %r40487, %r40482;
	shr.u32 	%r40489, %r40488, 2;
	xor.b32  	%r40490, %r40489, %r40488;
	cvt.u16.u32 	%rs1570, %r40490;
	and.b16  	%rs1569, %rs1570, 3;
	setp.gt.s16 	%p2354, %rs1569, 1;
	@%p2354 bra 	$L__BB0_5492;
	setp.eq.s16 	%p2356, %rs1569, 0;
	@%p2356 bra 	$L__BB0_5495;
	not.b32 	%r40505, %r6695;
	shr.u32 	%r40506, %r6701, 16;
	and.b32  	%r40507, %r40506, 15;
	add.s32 	%r40508, %r40507, 1;
	shr.u32 	%r40509, %r40505, %r40508;
	xor.b32  	%r40510, %r40507, 31;
	shl.b32 	%r40511, %r40505, %r40510;
	or.b32  	%r40512, %r40509, %r40511;
	add.s32 	%r56770, %r40512, %r56768;
	bra.uni 	$L__BB0_5496;
$L__BB0_5492:
	setp.eq.s16 	%p2355, %rs1569, 2;
	@%p2355 bra 	$L__BB0_5494;
	and.b32  	%r40491, %r6701, 15;
	add.s32 	%r40492, %r40491, 1;
	shr.u32 	%r40493, %r6695, %r40492;
	xor.b32  	%r40494, %r40491, 31;
	shl.b32 	%r40495, %r6695, %r40494;
	or.b32  	%r40496, %r40493, %r40495;
	xor.b32  	%r56770, %r40496, %r56768;
	bra.uni 	$L__BB0_5496;
$L__BB0_5494:
	not.b32 	%r40497, %r6695;
	shr.u32 	%r40498, %r6701, 8;
	and.b32  	%r40499, %r40498, 15;
	add.s32 	%r40500, %r40499, 1;
	shr.u32 	%r40501, %r40497, %r40500;
	xor.b32  	%r40502, %r40499, 31;
	shl.b32 	%r40503, %r40497, %r40502;
	or.b32  	%r40504, %r40501, %r40503;
	and.b32  	%r56770, %r40504, %r56768;
	bra.uni 	$L__BB0_5496;
$L__BB0_5495:
	add.s32 	%r40513, %r6702, 1;
	shr.u32 	%r40514, %r6695, %r40513;
	xor.b32  	%r40515, %r6702, 31;
	shl.b32 	%r40516, %r6695, %r40515;
	or.b32  	%r40517, %r40514, %r40516;
	xor.b32  	%r56770, %r40517, %r56768;
$L__BB0_5496:
	xor.b32  	%r6709, %r56770, %r6703;
	shr.u32 	%r40518, %r6709, 16;
	xor.b32  	%r40519, %r40518, %r6709;
	shr.u32 	%r40520, %r40519, 12;
	shr.u32 	%r40521, %r40519, 4;
	shr.u32 	%r40522, %r40519, 8;
	xor.b32  	%r40523, %r40521, %r40520;
	xor.b32  	%r40524, %r40523, %r40522;
	xor.b32  	%r40525, %r40524, %r40519;
	shr.u32 	%r40526, %r40525, 2;
	xor.b32  	%r40527, %r40526, %r40525;
	cvt.u16.u32 	%rs1572, %r40527;
	and.b16  	%rs1571, %rs1572, 3;
	setp.gt.s16 	%p2357, %rs1571, 1;
	@%p2357 bra 	$L__BB0_5499;
	setp.eq.s16 	%p2359, %rs1571, 0;
	@%p2359 bra 	$L__BB0_5502;
	not.b32 	%r40536, %r6695;
	shr.u32 	%r40537, %r6701, 16;
	and.b32  	%r40538, %r40537, 15;
	add.s32 	%r40539, %r40538, 2;
	shf.r.wrap.b32 	%r40540, %r40536, %r40536, %r40539;
	add.s32 	%r56771, %r40540, %r56769;
	bra.uni 	$L__BB0_5503;
$L__BB0_5499:
	setp.eq.s16 	%p2358, %rs1571, 2;
	@%p2358 bra 	$L__BB0_5501;
	and.b32  	%r40528, %r6701, 15;
	add.s32 	%r40529, %r40528, 2;
	shf.r.wrap.b32 	%r40530, %r6695, %r6695, %r40529;
	xor.b32  	%r56771, %r40530, %r56769;
	bra.uni 	$L__BB0_5503;
$L__BB0_5501:
	not.b32 	%r40531, %r6695;
	shr.u32 	%r40532, %r6701, 8;
	and.b32  	%r40533, %r40532, 15;
	add.s32 	%r40534, %r40533, 2;
	shf.r.wrap.b32 	%r40535, %r40531, %r40531, %r40534;
	and.b32  	%r56771, %r40535, %r56769;
	bra.uni 	$L__BB0_5503;
$L__BB0_5502:
	add.s32 	%r40541, %r6702, 2;
	shf.r.wrap.b32 	%r40542, %r6695, %r6695, %r40541;
	xor.b32  	%r56771, %r40542, %r56769;
$L__BB0_5503:
	add.s32 	%r40543, %r6709, %r56771;
	xor.b32  	%r6715, %r6695, %r40543;
	shr.u32 	%r40544, %r6695, 8;
	and.b32  	%r40545, %r40544, 31;
	mov.b32 	%r40546, 1;
	shl.b32 	%r40547, %r40546, %r40545;
	not.b32 	%r40548, %r40547;
	and.b32  	%r40549, %r6578, %r40548;
	or.b32  	%r40550, %r40547, %r6578;
	xor.b32  	%r40551, %r40547, %r6578;
	st.local.v4.u32 	[%rd2], {%r6578, %r40549, %r40550, %r40551};
	shl.b32 	%r40552, %r6695, 2;
	cvt.u64.u32 	%rd1036, %r40552;
	and.b64  	%rd1037, %rd1036, 12;
	add.s64 	%rd1038, %rd2, %rd1037;
	ld.local.u32 	%r6716, [%rd1038];
	shr.u32 	%r40553, %r6715, 4;
	xor.b32  	%r6717, %r40553, %r6715;
	shr.u32 	%r40554, %r6717, 24;
	and.b32  	%r6718, %r40554, 15;
	shf.r.wrap.b32 	%r40555, %r6715, %r6715, %r6718;
	xor.b32  	%r6719, %r40555, %r6703;
	shr.u32 	%r40556, %r6719, 16;
	xor.b32  	%r40557, %r40556, %r6719;
	shr.u32 	%r40558, %r40557, 12;
	shr.u32 	%r40559, %r40557, 4;
	shr.u32 	%r40560, %r40557, 8;
	xor.b32  	%r40561, %r40559, %r40558;
	xor.b32  	%r40562, %r40561, %r40560;
	xor.b32  	%r40563, %r40562, %r40557;
	shr.u32 	%r40564, %r40563, 2;
	xor.b32  	%r40565, %r40564, %r40563;
	cvt.u16.u32 	%rs1574, %r40565;
	and.b16  	%rs1573, %rs1574, 3;
	setp.gt.s16 	%p2360, %rs1573, 1;
	@%p2360 bra 	$L__BB0_5506;
	setp.eq.s16 	%p2362, %rs1573, 0;
	@%p2362 bra 	$L__BB0_5509;
	not.b32 	%r40580, %r6715;
	shr.u32 	%r40581, %r6717, 16;
	and.b32  	%r40582, %r40581, 15;
	add.s32 	%r40583, %r40582, 1;
	shr.u32 	%r40584, %r40580, %r40583;
	xor.b32  	%r40585, %r40582, 31;
	shl.b32 	%r40586, %r40580, %r40585;
	or.b32  	%r40587, %r40584, %r40586;
	add.s32 	%r56772, %r40587, %r56770;
	bra.uni 	$L__BB0_5510;
$L__BB0_5506:
	setp.eq.s16 	%p2361, %rs1573, 2;
	@%p2361 bra 	$L__BB0_5508;
	and.b32  	%r40566, %r6717, 15;
	add.s32 	%r40567, %r40566, 1;
	shr.u32 	%r40568, %r6715, %r40567;
	xor.b32  	%r40569, %r40566, 31;
	shl.b32 	%r40570, %r6715, %r40569;
	or.b32  	%r40571, %r40568, %r40570;
	xor.b32  	%r56772, %r40571, %r56770;
	bra.uni 	$L__BB0_5510;
$L__BB0_5508:
	not.b32 	%r40572, %r6715;
	shr.u32 	%r40573, %r6717, 8;
	and.b32  	%r40574, %r40573, 15;
	add.s32 	%r40575, %r40574, 1;
	shr.u32 	%r40576, %r40572, %r40575;
	xor.b32  	%r40577, %r40574, 31;
	shl.b32 	%r40578, %r40572, %r40577;
	or.b32  	%r40579, %r40576, %r40578;
	and.b32  	%r56772, %r40579, %r56770;
	bra.uni 	$L__BB0_5510;
$L__BB0_5509:
	add.s32 	%r40588, %r6718, 1;
	shr.u32 	%r40589, %r6715, %r40588;
	xor.b32  	%r40590, %r6718, 31;
	shl.b32 	%r40591, %r6715, %r40590;
	or.b32  	%r40592, %r40589, %r40591;
	xor.b32  	%r56772, %r40592, %r56770;
$L__BB0_5510:
	xor.b32  	%r6725, %r56772, %r6719;
	shr.u32 	%r40593, %r6725, 16;
	xor.b32  	%r40594, %r40593, %r6725;
	shr.u32 	%r40595, %r40594, 12;
	shr.u32 	%r40596, %r40594, 4;
	shr.u32 	%r40597, %r40594, 8;
	xor.b32  	%r40598, %r40596, %r40595;
	xor.b32  	%r40599, %r40598, %r40597;
	xor.b32  	%r40600, %r40599, %r40594;
	shr.u32 	%r40601, %r40600, 2;
	xor.b32  	%r40602, %r40601, %r40600;
	cvt.u16.u32 	%rs1576, %r40602;
	and.b16  	%rs1575, %rs1576, 3;
	setp.gt.s16 	%p2363, %rs1575, 1;
	@%p2363 bra 	$L__BB0_5513;
	setp.eq.s16 	%p2365, %rs1575, 0;
	@%p2365 bra 	$L__BB0_5516;
	not.b32 	%r40611, %r6715;
	shr.u32 	%r40612, %r6717, 16;
	and.b32  	%r40613, %r40612, 15;
	add.s32 	%r40614, %r40613, 2;
	shf.r.wrap.b32 	%r40615, %r40611, %r40611, %r40614;
	add.s32 	%r56773, %r40615, %r56771;
	bra.uni 	$L__BB0_5517;
$L__BB0_5513:
	setp.eq.s16 	%p2364, %rs1575, 2;
	@%p2364 bra 	$L__BB0_5515;
	and.b32  	%r40603, %r6717, 15;
	add.s32 	%r40604, %r40603, 2;
	shf.r.wrap.b32 	%r40605, %r6715, %r6715, %r40604;
	xor.b32  	%r56773, %r40605, %r56771;
	bra.uni 	$L__BB0_5517;
$L__BB0_5515:
	not.b32 	%r40606, %r6715;
	shr.u32 	%r40607, %r6717, 8;
	and.b32  	%r40608, %r40607, 15;
	add.s32 	%r40609, %r40608, 2;
	shf.r.wrap.b32 	%r40610, %r40606, %r40606, %r40609;
	and.b32  	%r56773, %r40610, %r56771;
	bra.uni 	$L__BB0_5517;
$L__BB0_5516:
	add.s32 	%r40616, %r6718, 2;
	shf.r.wrap.b32 	%r40617, %r6715, %r6715, %r40616;
	xor.b32  	%r56773, %r40617, %r56771;
$L__BB0_5517:
	add.s32 	%r40618, %r6725, %r56773;
	shr.u32 	%r40619, %r6715, 8;
	and.b32  	%r40620, %r40619, 31;
	mov.b32 	%r40621, 1;
	shl.b32 	%r40622, %r40621, %r40620;
	not.b32 	%r40623, %r40622;
	and.b32  	%r40624, %r6648, %r40623;
	or.b32  	%r40625, %r40622, %r6648;
	xor.b32  	%r40626, %r40622, %r6648;
	st.local.v4.u32 	[%rd1], {%r6648, %r40624, %r40625, %r40626};
	shl.b32 	%r40627, %r6715, 2;
	cvt.u64.u32 	%rd1039, %r40627;
	and.b64  	%rd1040, %rd1039, 12;
	add.s64 	%rd1041, %rd1, %rd1040;
	ld.local.u32 	%r40628, [%rd1041];
	add.s32 	%r40629, %r6700, %r6648;
	shf.l.wrap.b32 	%r40630, %r6716, %r6716, 10;
	shf.l.wrap.b32 	%r40631, %r6716, %r6716, 19;
	shf.l.wrap.b32 	%r40632, %r6716, %r6716, 30;
	xor.b32  	%r40633, %r40632, %r40631;
	xor.b32  	%r40634, %r40633, %r40630;
	add.s32 	%r6731, %r40629, %r40634;
	add.s32 	%r6732, %r6119, %r40628;
	add.s32 	%r40635, %r6273, %r6272;
	xor.b32  	%r40636, %r40618, %r40635;
	xor.b32  	%r6733, %r40636, %r6715;
	shr.u32 	%r40637, %r6733, 4;
	xor.b32  	%r6734, %r40637, %r6733;
	shr.u32 	%r40638, %r6734, 24;
	and.b32  	%r6735, %r40638, 15;
	shf.r.wrap.b32 	%r40639, %r6733, %r6733, %r6735;
	xor.b32  	%r6736, %r40639, %r6719;
	shr.u32 	%r40640, %r6736, 16;
	xor.b32  	%r40641, %r40640, %r6736;
	shr.u32 	%r40642, %r40641, 12;
	shr.u32 	%r40643, %r40641, 4;
	shr.u32 	%r40644, %r40641, 8;
	xor.b32  	%r40645, %r40643, %r40642;
	xor.b32  	%r40646, %r40645, %r40644;
	xor.b32  	%r40647, %r40646, %r40641;
	shr.u32 	%r40648, %r40647, 2;
	xor.b32  	%r40649, %r40648, %r40647;
	cvt.u16.u32 	%rs1578, %r40649;
	and.b16  	%rs1577, %rs1578, 3;
	setp.gt.s16 	%p2366, %rs1577, 1;
	@%p2366 bra 	$L__BB0_5520;
	setp.eq.s16 	%p2368, %rs1577, 0;
	@%p2368 bra 	$L__BB0_5523;
	not.b32 	%r40664, %r6733;
	shr.u32 	%r40665, %r6734, 16;
	and.b32  	%r40666, %r40665, 15;
	add.s32 	%r40667, %r40666, 1;
	shr.u32 	%r40668, %r40664, %r40667;
	xor.b32  	%r40669, %r40666, 31;
	shl.b32 	%r40670, %r40664, %r40669;
	or.b32  	%r40671, %r40668, %r40670;
	add.s32 	%r56774, %r40671, %r56772;
	bra.uni 	$L__BB0_5524;
$L__BB0_5520:
	setp.eq.s16 	%p2367, %rs1577, 2;
	@%p2367 bra 	$L__BB0_5522;
	and.b32  	%r40650, %r6734, 15;
	add.s32 	%r40651, %r40650, 1;
	shr.u32 	%r40652, %r6733, %r40651;
	xor.b32  	%r40653, %r40650, 31;
	shl.b32 	%r40654, %r6733, %r40653;
	or.b32  	%r40655, %r40652, %r40654;
	xor.b32  	%r56774, %r40655, %r56772;
	bra.uni 	$L__BB0_5524;
$L__BB0_5522:
	not.b32 	%r40656, %r6733;
	shr.u32 	%r40657, %r6734, 8;
	and.b32  	%r40658, %r40657, 15;
	add.s32 	%r40659, %r40658, 1;
	shr.u32 	%r40660, %r40656, %r40659;
	xor.b32  	%r40661, %r40658, 31;
	shl.b32 	%r40662, %r40656, %r40661;
	or.b32  	%r40663, %r40660, %r40662;
	and.b32  	%r56774, %r40663, %r56772;
	bra.uni 	$L__BB0_5524;
$L__BB0_5523:
	add.s32 	%r40672, %r6735, 1;
	shr.u32 	%r40673, %r6733, %r40672;
	xor.b32  	%r40674, %r6735, 31;
	shl.b32 	%r40675, %r6733, %r40674;
	or.b32  	%r40676, %r40673, %r40675;
	xor.b32  	%r56774, %r40676, %r56772;
$L__BB0_5524:
	xor.b32  	%r6742, %r56774, %r6736;
	shr.u32 	%r40677, %r6742, 16;
	xor.b32  	%r40678, %r40677, %r6742;
	shr.u32 	%r40679, %r40678, 12;
	shr.u32 	%r40680, %r40678, 4;
	shr.u32 	%r40681, %r40678, 8;
	xor.b32  	%r40682, %r40680, %r40679;
	xor.b32  	%r40683, %r40682, %r40681;
	xor.b32  	%r40684, %r40683, %r40678;
	shr.u32 	%r40685, %r40684, 2;
	xor.b32  	%r40686, %r40685, %r40684;
	cvt.u16.u32 	%rs1580, %r40686;
	and.b16  	%rs1579, %rs1580, 3;
	setp.gt.s16 	%p2369, %rs1579, 1;
	@%p2369 bra 	$L__BB0_5527;
	setp.eq.s16 	%p2371, %rs1579, 0;
	@%p2371 bra 	$L__BB0_5530;
	not.b32 	%r40695, %r6733;
	shr.u32 	%r40696, %r6734, 16;
	and.b32  	%r40697, %r40696, 15;
	add.s32 	%r40698, %r40697, 2;
	shf.r.wrap.b32 	%r40699, %r40695, %r40695, %r40698;
	add.s32 	%r56775, %r40699, %r56773;
	bra.uni 	$L__BB0_5531;
$L__BB0_5527:
	setp.eq.s16 	%p2370, %rs1579, 2;
	@%p2370 bra 	$L__BB0_5529;
	and.b32  	%r40687, %r6734, 15;
	add.s32 	%r40688, %r40687, 2;
	shf.r.wrap.b32 	%r40689, %r6733, %r6733, %r40688;
	xor.b32  	%r56775, %r40689, %r56773;
	bra.uni 	$L__BB0_5531;
$L__BB0_5529:
	not.b32 	%r40690, %r6733;
	shr.u32 	%r40691, %r6734, 8;
	and.b32  	%r40692, %r40691, 15;
	add.s32 	%r40693, %r40692, 2;
	shf.r.wrap.b32 	%r40694, %r40690, %r40690, %r40693;
	and.b32  	%r56775, %r40694, %r56773;
	bra.uni 	$L__BB0_5531;
$L__BB0_5530:
	add.s32 	%r40700, %r6735, 2;
	shf.r.wrap.b32 	%r40701, %r6733, %r6733, %r40700;
	xor.b32  	%r56775, %r40701, %r56773;
$L__BB0_5531:
	add.s32 	%r40702, %r6742, %r56775;
	xor.b32  	%r6748, %r6733, %r40702;
	ld.const.u32 	%r6749, [hefty_gpu_constantTable+168];
	shr.u32 	%r40703, %r6748, 4;
	xor.b32  	%r6750, %r40703, %r6748;
	shr.u32 	%r40704, %r6750, 24;
	and.b32  	%r6751, %r40704, 15;
	shf.r.wrap.b32 	%r40705, %r6748, %r6748, %r6751;
	xor.b32  	%r6752, %r40705, %r6736;
	shr.u32 	%r40706, %r6752, 16;
	xor.b32  	%r40707, %r40706, %r6752;
	shr.u32 	%r40708, %r40707, 12;
	shr.u32 	%r40709, %r40707, 4;
	shr.u32 	%r40710, %r40707, 8;
	xor.b32  	%r40711, %r40709, %r40708;
	xor.b32  	%r40712, %r40711, %r40710;
	xor.b32  	%r40713, %r40712, %r40707;
	shr.u32 	%r40714, %r40713, 2;
	xor.b32  	%r40715, %r40714, %r40713;
	cvt.u16.u32 	%rs1582, %r40715;
	and.b16  	%rs1581, %rs1582, 3;
	setp.gt.s16 	%p2372, %rs1581, 1;
	@%p2372 bra 	$L__BB0_5534;
	setp.eq.s16 	%p2374, %rs1581, 0;
	@%p2374 bra 	$L__BB0_5537;
	not.b32 	%r40730, %r6748;
	shr.u32 	%r40731, %r6750, 16;
	and.b32  	%r40732, %r40731, 15;
	add.s32 	%r40733, %r40732, 1;
	shr.u32 	%r40734, %r40730, %r40733;
	xor.b32  	%r40735, %r40732, 31;
	shl.b32 	%r40736, %r40730, %r40735;
	or.b32  	%r40737, %r40734, %r40736;
	add.s32 	%r56776, %r40737, %r56774;
	bra.uni 	$L__BB0_5538;
$L__BB0_5534:
	setp.eq.s16 	%p2373, %rs1581, 2;
	@%p2373 bra 	$L__BB0_5536;
	and.b32  	%r40716, %r6750, 15;
	add.s32 	%r40717, %r40716, 1;
	shr.u32 	%r40718, %r6748, %r40717;
	xor.b32  	%r40719, %r40716, 31;
	shl.b32 	%r40720, %r6748, %r40719;
	or.b32  	%r40721, %r40718, %r40720;
	xor.b32  	%r56776, %r40721, %r56774;
	bra.uni 	$L__BB0_5538;
$L__BB0_5536:
	not.b32 	%r40722, %r6748;
	shr.u32 	%r40723, %r6750, 8;
	and.b32  	%r40724, %r40723, 15;
	add.s32 	%r40725, %r40724, 1;
	shr.u32 	%r40726, %r40722, %r40725;
	xor.b32  	%r40727, %r40724, 31;
	shl.b32 	%r40728, %r40722, %r40727;
	or.b32  	%r40729, %r40726, %r40728;
	and.b32  	%r56776, %r40729, %r56774;
	bra.uni 	$L__BB0_5538;
$L__BB0_5537:
	add.s32 	%r40738, %r6751, 1;
	shr.u32 	%r40739, %r6748, %r40738;
	xor.b32  	%r40740, %r6751, 31;
	shl.b32 	%r40741, %r6748, %r40740;
	or.b32  	%r40742, %r40739, %r40741;
	xor.b32  	%r56776, %r40742, %r56774;
$L__BB0_5538:
	xor.b32  	%r6758, %r56776, %r6752;
	shr.u32 	%r40743, %r6758, 16;
	xor.b32  	%r40744, %r40743, %r6758;
	shr.u32 	%r40745, %r40744, 12;
	shr.u32 	%r40746, %r40744, 4;
	shr.u32 	%r40747, %r40744, 8;
	xor.b32  	%r40748, %r40746, %r40745;
	xor.b32  	%r40749, %r40748, %r40747;
	xor.b32  	%r40750, %r40749, %r40744;
	shr.u32 	%r40751, %r40750, 2;
	xor.b32  	%r40752, %r40751, %r40750;
	cvt.u16.u32 	%rs1584, %r40752;
	and.b16  	%rs1583, %rs1584, 3;
	setp.gt.s16 	%p2375, %rs1583, 1;
	@%p2375 bra 	$L__BB0_5541;
	setp.eq.s16 	%p2377, %rs1583, 0;
	@%p2377 bra 	$L__BB0_5544;
	not.b32 	%r40761, %r6748;
	shr.u32 	%r40762, %r6750, 16;
	and.b32  	%r40763, %r40762, 15;
	add.s32 	%r40764, %r40763, 2;
	shf.r.wrap.b32 	%r40765, %r40761, %r40761, %r40764;
	add.s32 	%r56777, %r40765, %r56775;
	bra.uni 	$L__BB0_5545;
$L__BB0_5541:
	setp.eq.s16 	%p2376, %rs1583, 2;
	@%p2376 bra 	$L__BB0_5543;
	and.b32  	%r40753, %r6750, 15;
	add.s32 	%r40754, %r40753, 2;
	shf.r.wrap.b32 	%r40755, %r6748, %r6748, %r40754;
	xor.b32  	%r56777, %r40755, %r56775;
	bra.uni 	$L__BB0_5545;
$L__BB0_5543:
	not.b32 	%r40756, %r6748;
	shr.u32 	%r40757, %r6750, 8;
	and.b32  	%r40758, %r40757, 15;
	add.s32 	%r40759, %r40758, 2;
	shf.r.wrap.b32 	%r40760, %r40756, %r40756, %r40759;
	and.b32  	%r56777, %r40760, %r56775;
	bra.uni 	$L__BB0_5545;
$L__BB0_5544:
	add.s32 	%r40766, %r6751, 2;
	shf.r.wrap.b32 	%r40767, %r6748, %r6748, %r40766;
	xor.b32  	%r56777, %r40767, %r56775;
$L__BB0_5545:
	add.s32 	%r40768, %r6758, %r56777;
	xor.b32  	%r6764, %r6748, %r40768;
	shr.u32 	%r40769, %r6748, 8;
	and.b32  	%r40770, %r40769, 31;
	mov.b32 	%r40771, 1;
	shl.b32 	%r40772, %r40771, %r40770;
	not.b32 	%r40773, %r40772;
	and.b32  	%r40774, %r6426, %r40773;
	or.b32  	%r40775, %r40772, %r6426;
	xor.b32  	%r40776, %r40772, %r6426;
	st.local.v4.u32 	[%rd8], {%r6426, %r40774, %r40775, %r40776};
	shl.b32 	%r40777, %r6748, 2;
	cvt.u64.u32 	%rd1042, %r40777;
	and.b64  	%rd1043, %rd1042, 12;
	add.s64 	%rd1044, %rd8, %rd1043;
	ld.local.u32 	%r6765, [%rd1044];
	shr.u32 	%r40778, %r6764, 4;
	xor.b32  	%r6766, %r40778, %r6764;
	shr.u32 	%r40779, %r6766, 24;
	and.b32  	%r6767, %r40779, 15;
	shf.r.wrap.b32 	%r40780, %r6764, %r6764, %r6767;
	xor.b32  	%r6768, %r40780, %r6752;
	shr.u32 	%r40781, %r6768, 16;
	xor.b32  	%r40782, %r40781, %r6768;
	shr.u32 	%r40783, %r40782, 12;
	shr.u32 	%r40784, %r40782, 4;
	shr.u32 	%r40785, %r40782, 8;
	xor.b32  	%r40786, %r40784, %r40783;
	xor.b32  	%r40787, %r40786, %r40785;
	xor.b32  	%r40788, %r40787, %r40782;
	shr.u32 	%r40789, %r40788, 2;
	xor.b32  	%r40790, %r40789, %r40788;
	cvt.u16.u32 	%rs1586, %r40790;
	and.b16  	%rs1585, %rs1586, 3;
	setp.gt.s16 	%p2378, %rs1585, 1;
	@%p2378 bra 	$L__BB0_5548;
	setp.eq.s16 	%p2380, %rs1585, 0;
	@%p2380 bra 	$L__BB0_5551;
	not.b32 	%r40805, %r6764;
	shr.u32 	%r40806, %r6766, 16;
	and.b32  	%r40807, %r40806, 15;
	add.s32 	%r40808, %r40807, 1;
	shr.u32 	%r40809, %r40805, %r40808;
	xor.b32  	%r40810, %r40807, 31;
	shl.b32 	%r40811, %r40805, %r40810;
	or.b32  	%r40812, %r40809, %r40811;
	add.s32 	%r56778, %r40812, %r56776;
	bra.uni 	$L__BB0_5552;
$L__BB0_5548:
	setp.eq.s16 	%p2379, %rs1585, 2;
	@%p2379 bra 	$L__BB0_5550;
	and.b32  	%r40791, %r6766, 15;
	add.s32 	%r40792, %r40791, 1;
	shr.u32 	%r40793, %r6764, %r40792;
	xor.b32  	%r40794, %r40791, 31;
	shl.b32 	%r40795, %r6764, %r40794;
	or.b32  	%r40796, %r40793, %r40795;
	xor.b32  	%r56778, %r40796, %r56776;
	bra.uni 	$L__BB0_5552;
$L__BB0_5550:
	not.b32 	%r40797, %r6764;
	shr.u32 	%r40798, %r6766, 8;
	and.b32  	%r40799, %r40798, 15;
	add.s32 	%r40800, %r40799, 1;
	shr.u32 	%r40801, %r40797, %r40800;
	xor.b32  	%r40802, %r40799, 31;
	shl.b32 	%r40803, %r40797, %r40802;
	or.b32  	%r40804, %r40801, %r40803;
	and.b32  	%r56778, %r40804, %r56776;
	bra.uni 	$L__BB0_5552;
$L__BB0_5551:
	add.s32 	%r40813, %r6767, 1;
	shr.u32 	%r40814, %r6764, %r40813;
	xor.b32  	%r40815, %r6767, 31;
	shl.b32 	%r40816, %r6764, %r40815;
	or.b32  	%r40817, %r40814, %r40816;
	xor.b32  	%r56778, %r40817, %r56776;
$L__BB0_5552:
	xor.b32  	%r6774, %r56778, %r6768;
	shr.u32 	%r40818, %r6774, 16;
	xor.b32  	%r40819, %r40818, %r6774;
	shr.u32 	%r40820, %r40819, 12;
	shr.u32 	%r40821, %r40819, 4;
	shr.u32 	%r40822, %r40819, 8;
	xor.b32  	%r40823, %r40821, %r40820;
	xor.b32  	%r40824, %r40823, %r40822;
	xor.b32  	%r40825, %r40824, %r40819;
	shr.u32 	%r40826, %r40825, 2;
	xor.b32  	%r40827, %r40826, %r40825;
	cvt.u16.u32 	%rs1588, %r40827;
	and.b16  	%rs1587, %rs1588, 3;
	setp.gt.s16 	%p2381, %rs1587, 1;
	@%p2381 bra 	$L__BB0_5555;
	setp.eq.s16 	%p2383, %rs1587, 0;
	@%p2383 bra 	$L__BB0_5558;
	not.b32 	%r40836, %r6764;
	shr.u32 	%r40837, %r6766, 16;
	and.b32  	%r40838, %r40837, 15;
	add.s32 	%r40839, %r40838, 2;
	shf.r.wrap.b32 	%r40840, %r40836, %r40836, %r40839;
	add.s32 	%r56779, %r40840, %r56777;
	bra.uni 	$L__BB0_5559;
$L__BB0_5555:
	setp.eq.s16 	%p2382, %rs1587, 2;
	@%p2382 bra 	$L__BB0_5557;
	and.b32  	%r40828, %r6766, 15;
	add.s32 	%r40829, %r40828, 2;
	shf.r.wrap.b32 	%r40830, %r6764, %r6764, %r40829;
	xor.b32  	%r56779, %r40830, %r56777;
	bra.uni 	$L__BB0_5559;
$L__BB0_5557:
	not.b32 	%r40831, %r6764;
	shr.u32 	%r40832, %r6766, 8;
	and.b32  	%r40833, %r40832, 15;
	add.s32 	%r40834, %r40833, 2;
	shf.r.wrap.b32 	%r40835, %r40831, %r40831, %r40834;
	and.b32  	%r56779, %r40835, %r56777;
	bra.uni 	$L__BB0_5559;
$L__BB0_5558:
	add.s32 	%r40841, %r6767, 2;
	shf.r.wrap.b32 	%r40842, %r6764, %r6764, %r40841;
	xor.b32  	%r56779, %r40842, %r56777;
$L__BB0_5559:
	add.s32 	%r40843, %r6774, %r56779;
	xor.b32  	%r6780, %r6764, %r40843;
	shr.u32 	%r40844, %r6764, 8;
	and.b32  	%r40845, %r40844, 31;
	mov.b32 	%r40846, 1;
	shl.b32 	%r40847, %r40846, %r40845;
	not.b32 	%r40848, %r40847;
	and.b32  	%r40849, %r6579, %r40848;
	or.b32  	%r40850, %r40847, %r6579;
	xor.b32  	%r40851, %r40847, %r6579;
	st.local.v4.u32 	[%rd7], {%r6579, %r40849, %r40850, %r40851};
	shl.b32 	%r40852, %r6764, 2;
	cvt.u64.u32 	%rd1045, %r40852;
	and.b64  	%rd1046, %rd1045, 12;
	add.s64 	%rd1047, %rd7, %rd1046;
	ld.local.u32 	%r40853, [%rd1047];
	xor.b32  	%r40854, %r40853, %r6765;
	and.b32  	%r40855, %r6732, %r40854;
	xor.b32  	%r6781, %r40855, %r6765;
	shr.u32 	%r40856, %r6780, 4;
	xor.b32  	%r6782, %r40856, %r6780;
	shr.u32 	%r40857, %r6782, 24;
	and.b32  	%r6783, %r40857, 15;
	shf.r.wrap.b32 	%r40858, %r6780, %r6780, %r6783;
	xor.b32  	%r6784, %r40858, %r6768;
	shr.u32 	%r40859, %r6784, 16;
	xor.b32  	%r40860, %r40859, %r6784;
	shr.u32 	%r40861, %r40860, 12;
	shr.u32 	%r40862, %r40860, 4;
	shr.u32 	%r40863, %r40860, 8;
	xor.b32  	%r40864, %r40862, %r40861;
	xor.b32  	%r40865, %r40864, %r40863;
	xor.b32  	%r40866, %r40865, %r40860;
	shr.u32 	%r40867, %r40866, 2;
	xor.b32  	%r40868, %r40867, %r40866;
	cvt.u16.u32 	%rs1590, %r40868;
	and.b16  	%rs1589, %rs1590, 3;
	setp.gt.s16 	%p2384, %rs1589, 1;
	@%p2384 bra 	$L__BB0_5562;
	setp.eq.s16 	%p2386, %rs1589, 0;
	@%p2386 bra 	$L__BB0_5565;
	not.b32 	%r40883, %r6780;
	shr.u32 	%r40884, %r6782, 16;
	and.b32  	%r40885, %r40884, 15;
	add.s32 	%r40886, %r40885, 1;
	shr.u32 	%r40887, %r40883, %r40886;
	xor.b32  	%r40888, %r40885, 31;
	shl.b32 	%r40889, %r40883, %r40888;
	or.b32  	%r40890, %r40887, %r40889;
	add.s32 	%r56780, %r40890, %r56778;
	bra.uni 	$L__BB0_5566;
$L__BB0_5562:
	setp.eq.s16 	%p2385, %rs1589, 2;
	@%p2385 bra 	$L__BB0_5564;
	and.b32  	%r40869, %r6782, 15;
	add.s32 	%r40870, %r40869, 1;
	shr.u32 	%r40871, %r6780, %r40870;
	xor.b32  	%r40872, %r40869, 31;
	shl.b32 	%r40873, %r6780, %r40872;
	or.b32  	%r40874, %r40871, %r40873;
	xor.b32  	%r56780, %r40874, %r56778;
	bra.uni 	$L__BB0_5566;
$L__BB0_5564:
	not.b32 	%r40875, %r6780;
	shr.u32 	%r40876, %r6782, 8;
	and.b32  	%r40877, %r40876, 15;
	add.s32 	%r40878, %r40877, 1;
	shr.u32 	%r40879, %r40875, %r40878;
	xor.b32  	%r40880, %r40877, 31;
	shl.b32 	%r40881, %r40875, %r40880;
	or.b32  	%r40882, %r40879, %r40881;
	and.b32  	%r56780, %r40882, %r56778;
	bra.uni 	$L__BB0_5566;
$L__BB0_5565:
	add.s32 	%r40891, %r6783, 1;
	shr.u32 	%r40892, %r6780, %r40891;
	xor.b32  	%r40893, %r6783, 31;
	shl.b32 	%r40894, %r6780, %r40893;
	or.b32  	%r40895, %r40892, %r40894;
	xor.b32  	%r56780, %r40895, %r56778;
$L__BB0_5566:
	xor.b32  	%r6790, %r56780, %r6784;
	shr.u32 	%r40896, %r6790, 16;
	xor.b32  	%r40897, %r40896, %r6790;
	shr.u32 	%r40898, %r40897, 12;
	shr.u32 	%r40899, %r40897, 4;
	shr.u32 	%r40900, %r40897, 8;
	xor.b32  	%r40901, %r40899, %r40898;
	xor.b32  	%r40902, %r40901, %r40900;
	xor.b32  	%r40903, %r40902, %r40897;
	shr.u32 	%r40904, %r40903, 2;
	xor.b32  	%r40905, %r40904, %r40903;
	cvt.u16.u32 	%rs1592, %r40905;
	and.b16  	%rs1591, %rs1592, 3;
	setp.gt.s16 	%p2387, %rs1591, 1;
	@%p2387 bra 	$L__BB0_5569;
	setp.eq.s16 	%p2389, %rs1591, 0;
	@%p2389 bra 	$L__BB0_5572;
	not.b32 	%r40914, %r6780;
	shr.u32 	%r40915, %r6782, 16;
	and.b32  	%r40916, %r40915, 15;
	add.s32 	%r40917, %r40916, 2;
	shf.r.wrap.b32 	%r40918, %r40914, %r40914, %r40917;
	add.s32 	%r56781, %r40918, %r56779;
	bra.uni 	$L__BB0_5573;
$L__BB0_5569:
	setp.eq.s16 	%p2388, %rs1591, 2;
	@%p2388 bra 	$L__BB0_5571;
	and.b32  	%r40906, %r6782, 15;
	add.s32 	%r40907, %r40906, 2;
	shf.r.wrap.b32 	%r40908, %r6780, %r6780, %r40907;
	xor.b32  	%r56781, %r40908, %r56779;
	bra.uni 	$L__BB0_5573;
$L__BB0_5571:
	not.b32 	%r40909, %r6780;
	shr.u32 	%r40910, %r6782, 8;
	and.b32  	%r40911, %r40910, 15;
	add.s32 	%r40912, %r40911, 2;
	shf.r.wrap.b32 	%r40913, %r40909, %r40909, %r40912;
	and.b32  	%r56781, %r40913, %r56779;
	bra.uni 	$L__BB0_5573;
$L__BB0_5572:
	add.s32 	%r40919, %r6783, 2;
	shf.r.wrap.b32 	%r40920, %r6780, %r6780, %r40919;
	xor.b32  	%r56781, %r40920, %r56779;
$L__BB0_5573:
	add.s32 	%r40921, %r6790, %r56781;
	xor.b32  	%r6796, %r6780, %r40921;
	shr.u32 	%r40922, %r6780, 8;
	and.b32  	%r40923, %r40922, 31;
	mov.b32 	%r40924, 1;
	shl.b32 	%r40925, %r40924, %r40923;
	not.b32 	%r40926, %r40925;
	and.b32  	%r40927, %r6732, %r40926;
	or.b32  	%r40928, %r40925, %r6732;
	xor.b32  	%r40929, %r40925, %r6732;
	st.local.v4.u32 	[%rd6], {%r6732, %r40927, %r40928, %r40929};
	shl.b32 	%r40930, %r6780, 2;
	cvt.u64.u32 	%rd1048, %r40930;
	and.b64  	%rd1049, %rd1048, 12;
	add.s64 	%rd1050, %rd6, %rd1049;
	ld.local.u32 	%r40931, [%rd1050];
	shf.l.wrap.b32 	%r40932, %r40931, %r40931, 26;
	shf.l.wrap.b32 	%r40933, %r40931, %r40931, 21;
	xor.b32  	%r40934, %r40932, %r40933;
	shf.l.wrap.b32 	%r40935, %r40931, %r40931, 7;
	xor.b32  	%r40936, %r40934, %r40935;
	add.s32 	%r40937, %r6749, %r5197;
	add.s32 	%r40938, %r40937, %r6273;
	add.s32 	%r40939, %r40938, %r6781;
	add.s32 	%r6801, %r40939, %r40936;
	shr.u32 	%r40940, %r6796, 4;
	xor.b32  	%r6802, %r40940, %r6796;
	shr.u32 	%r40941, %r6802, 24;
	and.b32  	%r6803, %r40941, 15;
	shf.r.wrap.b32 	%r40942, %r6796, %r6796, %r6803;
	xor.b32  	%r6804, %r40942, %r6784;
	shr.u32 	%r40943, %r6804, 16;
	xor.b32  	%r40944, %r40943, %r6804;
	shr.u32 	%r40945, %r40944, 12;
	shr.u32 	%r40946, %r40944, 4;
	shr.u32 	%r40947, %r40944, 8;
	xor.b32  	%r40948, %r40946, %r40945;
	xor.b32  	%r40949, %r40948, %r40947;
	xor.b32  	%r40950, %r40949, %r40944;
	shr.u32 	%r40951, %r40950, 2;
	xor.b32  	%r40952, %r40951, %r40950;
	cvt.u16.u32 	%rs1594, %r40952;
	and.b16  	%rs1593, %rs1594, 3;
	setp.gt.s16 	%p2390, %rs1593, 1;
	@%p2390 bra 	$L__BB0_5576;
	setp.eq.s16 	%p2392, %rs1593, 0;
	@%p2392 bra 	$L__BB0_5579;
	not.b32 	%r40967, %r6796;
	shr.u32 	%r40968, %r6802, 16;
	and.b32  	%r40969, %r40968, 15;
	add.s32 	%r40970, %r40969, 1;
	shr.u32 	%r40971, %r40967, %r40970;
	xor.b32  	%r40972, %r40969, 31;
	shl.b32 	%r40973, %r40967, %r40972;
	or.b32  	%r40974, %r40971, %r40973;
	add.s32 	%r56782, %r40974, %r56780;
	bra.uni 	$L__BB0_5580;
$L__BB0_5576:
	setp.eq.s16 	%p2391, %rs1593, 2;
	@%p2391 bra 	$L__BB0_5578;
	and.b32  	%r40953, %r6802, 15;
	add.s32 	%r40954, %r40953, 1;
	shr.u32 	%r40955, %r6796, %r40954;
	xor.b32  	%r40956, %r40953, 31;
	shl.b32 	%r40957, %r6796, %r40956;
	or.b32  	%r40958, %r40955, %r40957;
	xor.b32  	%r56782, %r40958, %r56780;
	bra.uni 	$L__BB0_5580;
$L__BB0_5578:
	not.b32 	%r40959, %r6796;
	shr.u32 	%r40960, %r6802, 8;
	and.b32  	%r40961, %r40960, 15;
	add.s32 	%r40962, %r40961, 1;
	shr.u32 	%r40963, %r40959, %r40962;
	xor.b32  	%r40964, %r40961, 31;
	shl.b32 	%r40965, %r40959, %r40964;
	or.b32  	%r40966, %r40963, %r40965;
	and.b32  	%r56782, %r40966, %r56780;
	bra.uni 	$L__BB0_5580;
$L__BB0_5579:
	add.s32 	%r40975, %r6803, 1;
	shr.u32 	%r40976, %r6796, %r40975;
	xor.b32  	%r40977, %r6803, 31;
	shl.b32 	%r40978, %r6796, %r40977;
	or.b32  	%r40979, %r40976, %r40978;
	xor.b32  	%r56782, %r40979, %r56780;
$L__BB0_5580:
	xor.b32  	%r6810, %r56782, %r6804;
	shr.u32 	%r40980, %r6810, 16;
	xor.b32  	%r40981, %r40980, %r6810;
	shr.u32 	%r40982, %r40981, 12;
	shr.u32 	%r40983, %r40981, 4;
	shr.u32 	%r40984, %r40981, 8;
	xor.b32  	%r40985, %r40983, %r40982;
	xor.b32  	%r40986, %r40985, %r40984;
	xor.b32  	%r40987, %r40986, %r40981;
	shr.u32 	%r40988, %r40987, 2;
	xor.b32  	%r40989, %r40988, %r40987;
	cvt.u16.u32 	%rs1596, %r40989;
	and.b16  	%rs1595, %rs1596, 3;
	setp.gt.s16 	%p2393, %rs1595, 1;
	@%p2393 bra 	$L__BB0_5583;
	setp.eq.s16 	%p2395, %rs1595, 0;
	@%p2395 bra 	$L__BB0_5586;
	not.b32 	%r40998, %r6796;
	shr.u32 	%r40999, %r6802, 16;
	and.b32  	%r41000, %r40999, 15;
	add.s32 	%r41001, %r41000, 2;
	shf.r.wrap.b32 	%r41002, %r40998, %r40998, %r41001;
	add.s32 	%r56783, %r41002, %r56781;
	bra.uni 	$L__BB0_5587;
$L__BB0_5583:
	setp.eq.s16 	%p2394, %rs1595, 2;
	@%p2394 bra 	$L__BB0_5585;
	and.b32  	%r40990, %r6802, 15;
	add.s32 	%r40991, %r40990, 2;
	shf.r.wrap.b32 	%r40992, %r6796, %r6796, %r40991;
	xor.b32  	%r56783, %r40992, %r56781;
	bra.uni 	$L__BB0_5587;
$L__BB0_5585:
	not.b32 	%r40993, %r6796;
	shr.u32 	%r40994, %r6802, 8;
	and.b32  	%r40995, %r40994, 15;
	add.s32 	%r40996, %r40995, 2;
	shf.r.wrap.b32 	%r40997, %r40993, %r40993, %r40996;
	and.b32  	%r56783, %r40997, %r56781;
	bra.uni 	$L__BB0_5587;
$L__BB0_5586:
	add.s32 	%r41003, %r6803, 2;
	shf.r.wrap.b32 	%r41004, %r6796, %r6796, %r41003;
	xor.b32  	%r56783, %r41004, %r56781;
$L__BB0_5587:
	add.s32 	%r41005, %r6810, %r56783;
	xor.b32  	%r6816, %r6796, %r41005;
	shr.u32 	%r41006, %r6796, 8;
	and.b32  	%r41007, %r41006, 31;
	mov.b32 	%r41008, 1;
	shl.b32 	%r41009, %r41008, %r41007;
	not.b32 	%r41010, %r41009;
	and.b32  	%r41011, %r6425, %r41010;
	or.b32  	%r41012, %r41009, %r6425;
	xor.b32  	%r41013, %r41009, %r6425;
	st.local.v4.u32 	[%rd5], {%r6425, %r41011, %r41012, %r41013};
	shl.b32 	%r41014, %r6796, 2;
	cvt.u64.u32 	%rd1051, %r41014;
	and.b64  	%rd1052, %rd1051, 12;
	add.s64 	%rd1053, %rd5, %rd1052;
	ld.local.u32 	%r6817, [%rd1053];
	shr.u32 	%r41015, %r6816, 4;
	xor.b32  	%r6818, %r41015, %r6816;
	shr.u32 	%r41016, %r6818, 24;
	and.b32  	%r6819, %r41016, 15;
	shf.r.wrap.b32 	%r41017, %r6816, %r6816, %r6819;
	xor.b32  	%r6820, %r41017, %r6804;
	shr.u32 	%r41018, %r6820, 16;
	xor.b32  	%r41019, %r41018, %r6820;
	shr.u32 	%r41020, %r41019, 12;
	shr.u32 	%r41021, %r41019, 4;
	shr.u32 	%r41022, %r41019, 8;
	xor.b32  	%r41023, %r41021, %r41020;
	xor.b32  	%r41024, %r41023, %r41022;
	xor.b32  	%r41025, %r41024, %r41019;
	shr.u32 	%r41026, %r41025, 2;
	xor.b32  	%r41027, %r41026, %r41025;
	cvt.u16.u32 	%rs1598, %r41027;
	and.b16  	%rs1597, %rs1598, 3;
	setp.gt.s16 	%p2396, %rs1597, 1;
	@%p2396 bra 	$L__BB0_5590;
	setp.eq.s16 	%p2398, %rs1597, 0;
	@%p2398 bra 	$L__BB0_5593;
	not.b32 	%r41042, %r6816;
	shr.u32 	%r41043, %r6818, 16;
	and.b32  	%r41044, %r41043, 15;
	add.s32 	%r41045, %r41044, 1;
	shr.u32 	%r41046, %r41042, %r41045;
	xor.b32  	%r41047, %r41044, 31;
	shl.b32 	%r41048, %r41042, %r41047;
	or.b32  	%r41049, %r41046, %r41048;
	add.s32 	%r56784, %r41049, %r56782;
	bra.uni 	$L__BB0_5594;
$L__BB0_5590:
	setp.eq.s16 	%p2397, %rs1597, 2;
	@%p2397 bra 	$L__BB0_5592;
	and.b32  	%r41028, %r6818, 15;
	add.s32 	%r41029, %r41028, 1;
	shr.u32 	%r41030, %r6816, %r41029;
	xor.b32  	%r41031, %r41028, 31;
	shl.b32 	%r41032, %r6816, %r41031;
	or.b32  	%r41033, %r41030, %r41032;
	xor.b32  	%r56784, %r41033, %r56782;
	bra.uni 	$L__BB0_5594;
$L__BB0_5592:
	not.b32 	%r41034, %r6816;
	shr.u32 	%r41035, %r6818, 8;
	and.b32  	%r41036, %r41035, 15;
	add.s32 	%r41037, %r41036, 1;
	shr.u32 	%r41038, %r41034, %r41037;
	xor.b32  	%r41039, %r41036, 31;
	shl.b32 	%r41040, %r41034, %r41039;
	or.b32  	%r41041, %r41038, %r41040;
	and.b32  	%r56784, %r41041, %r56782;
	bra.uni 	$L__BB0_5594;
$L__BB0_5593:
	add.s32 	%r41050, %r6819, 1;
	shr.u32 	%r41051, %r6816, %r41050;
	xor.b32  	%r41052, %r6819, 31;
	shl.b32 	%r41053, %r6816, %r41052;
	or.b32  	%r41054, %r41051, %r41053;
	xor.b32  	%r56784, %r41054, %r56782;
$L__BB0_5594:
	xor.b32  	%r6826, %r56784, %r6820;
	shr.u32 	%r41055, %r6826, 16;
	xor.b32  	%r41056, %r41055, %r6826;
	shr.u32 	%r41057, %r41056, 12;
	shr.u32 	%r41058, %r41056, 4;
	shr.u32 	%r41059, %r41056, 8;
	xor.b32  	%r41060, %r41058, %r41057;
	xor.b32  	%r41061, %r41060, %r41059;
	xor.b32  	%r41062, %r41061, %r41056;
	shr.u32 	%r41063, %r41062, 2;
	xor.b32  	%r41064, %r41063, %r41062;
	cvt.u16.u32 	%rs1600, %r41064;
	and.b16  	%rs1599, %rs1600, 3;
	setp.gt.s16 	%p2399, %rs1599, 1;
	@%p2399 bra 	$L__BB0_5597;
	setp.eq.s16 	%p2401, %rs1599, 0;
	@%p2401 bra 	$L__BB0_5600;
	not.b32 	%r41073, %r6816;
	shr.u32 	%r41074, %r6818, 16;
	and.b32  	%r41075, %r41074, 15;
	add.s32 	%r41076, %r41075, 2;
	shf.r.wrap.b32 	%r41077, %r41073, %r41073, %r41076;
	add.s32 	%r56785, %r41077, %r56783;
	bra.uni 	$L__BB0_5601;
$L__BB0_5597:
	setp.eq.s16 	%p2400, %rs1599, 2;
	@%p2400 bra 	$L__BB0_5599;
	and.b32  	%r41065, %r6818, 15;
	add.s32 	%r41066, %r41065, 2;
	shf.r.wrap.b32 	%r41067, %r6816, %r6816, %r41066;
	xor.b32  	%r56785, %r41067, %r56783;
	bra.uni 	$L__BB0_5601;
$L__BB0_5599:
	not.b32 	%r41068, %r6816;
	shr.u32 	%r41069, %r6818, 8;
	and.b32  	%r41070, %r41069, 15;
	add.s32 	%r41071, %r41070, 2;
	shf.r.wrap.b32 	%r41072, %r41068, %r41068, %r41071;
	and.b32  	%r56785, %r41072, %r56783;
	bra.uni 	$L__BB0_5601;
$L__BB0_5600:
	add.s32 	%r41078, %r6819, 2;
	shf.r.wrap.b32 	%r41079, %r6816, %r6816, %r41078;
	xor.b32  	%r56785, %r41079, %r56783;
$L__BB0_5601:
	add.s32 	%r41080, %r6826, %r56785;
	xor.b32  	%r6832, %r6816, %r41080;
	shr.u32 	%r41081, %r6816, 8;
	and.b32  	%r41082, %r41081, 31;
	mov.b32 	%r41083, 1;
	shl.b32 	%r41084, %r41083, %r41082;
	not.b32 	%r41085, %r41084;
	and.b32  	%r41086, %r6578, %r41085;
	or.b32  	%r41087, %r41084, %r6578;
	xor.b32  	%r41088, %r41084, %r6578;
	st.local.v4.u32 	[%rd4], {%r6578, %r41086, %r41087, %r41088};
	shl.b32 	%r41089, %r6816, 2;
	cvt.u64.u32 	%rd1054, %r41089;
	and.b64  	%rd1055, %rd1054, 12;
	add.s64 	%rd1056, %rd4, %rd1055;
	ld.local.u32 	%r6833, [%rd1056];
	shr.u32 	%r41090, %r6832, 4;
	xor.b32  	%r6834, %r41090, %r6832;
	shr.u32 	%r41091, %r6834, 24;
	and.b32  	%r6835, %r41091, 15;
	shf.r.wrap.b32 	%r41092, %r6832, %r6832, %r6835;
	xor.b32  	%r6836, %r41092, %r6820;
	shr.u32 	%r41093, %r6836, 16;
	xor.b32  	%r41094, %r41093, %r6836;
	shr.u32 	%r41095, %r41094, 12;
	shr.u32 	%r41096, %r41094, 4;
	shr.u32 	%r41097, %r41094, 8;
	xor.b32  	%r41098, %r41096, %r41095;
	xor.b32  	%r41099, %r41098, %r41097;
	xor.b32  	%r41100, %r41099, %r41094;
	shr.u32 	%r41101, %r41100, 2;
	xor.b32  	%r41102, %r41101, %r41100;
	cvt.u16.u32 	%rs1602, %r41102;
	and.b16  	%rs1601, %rs1602, 3;
	setp.gt.s16 	%p2402, %rs1601, 1;
	@%p2402 bra 	$L__BB0_5604;
	setp.eq.s16 	%p2404, %rs1601, 0;
	@%p2404 bra 	$L__BB0_5607;
	not.b32 	%r41117, %r6832;
	shr.u32 	%r41118, %r6834, 16;
	and.b32  	%r41119, %r41118, 15;
	add.s32 	%r41120, %r41119, 1;
	shr.u32 	%r41121, %r41117, %r41120;
	xor.b32  	%r41122, %r41119, 31;
	shl.b32 	%r41123, %r41117, %r41122;
	or.b32  	%r41124, %r41121, %r41123;
	add.s32 	%r56786, %r41124, %r56784;
	bra.uni 	$L__BB0_5608;
$L__BB0_5604:
	setp.eq.s16 	%p2403, %rs1601, 2;
	@%p2403 bra 	$L__BB0_5606;
	and.b32  	%r41103, %r6834, 15;
	add.s32 	%r41104, %r41103, 1;
	shr.u32 	%r41105, %r6832, %r41104;
	xor.b32  	%r41106, %r41103, 31;
	shl.b32 	%r41107, %r6832, %r41106;
	or.b32  	%r41108, %r41105, %r41107;
	xor.b32  	%r56786, %r41108, %r56784;
	bra.uni 	$L__BB0_5608;
$L__BB0_5606:
	not.b32 	%r41109, %r6832;
	shr.u32 	%r41110, %r6834, 8;
	and.b32  	%r41111, %r41110, 15;
	add.s32 	%r41112, %r41111, 1;
	shr.u32 	%r41113, %r41109, %r41112;
	xor.b32  	%r41114, %r41111, 31;
	shl.b32 	%r41115, %r41109, %r41114;
	or.b32  	%r41116, %r41113, %r41115;
	and.b32  	%r56786, %r41116, %r56784;
	bra.uni 	$L__BB0_5608;
$L__BB0_5607:
	add.s32 	%r41125, %r6835, 1;
	shr.u32 	%r41126, %r6832, %r41125;
	xor.b32  	%r41127, %r6835, 31;
	shl.b32 	%r41128, %r6832, %r41127;
	or.b32  	%r41129, %r41126, %r41128;
	xor.b32  	%r56786, %r41129, %r56784;
$L__BB0_5608:
	xor.b32  	%r6842, %r56786, %r6836;
	shr.u32 	%r41130, %r6842, 16;
	xor.b32  	%r41131, %r41130, %r6842;
	shr.u32 	%r41132, %r41131, 12;
	shr.u32 	%r41133, %r41131, 4;
	shr.u32 	%r41134, %r41131, 8;
	xor.b32  	%r41135, %r41133, %r41132;
	xor.b32  	%r41136, %r41135, %r41134;
	xor.b32  	%r41137, %r41136, %r41131;
	shr.u32 	%r41138, %r41137, 2;
	xor.b32  	%r41139, %r41138, %r41137;
	cvt.u16.u32 	%rs1604, %r41139;
	and.b16  	%rs1603, %rs1604, 3;
	setp.gt.s16 	%p2405, %rs1603, 1;
	@%p2405 bra 	$L__BB0_5611;
	setp.eq.s16 	%p2407, %rs1603, 0;
	@%p2407 bra 	$L__BB0_5614;
	not.b32 	%r41148, %r6832;
	shr.u32 	%r41149, %r6834, 16;
	and.b32  	%r41150, %r41149, 15;
	add.s32 	%r41151, %r41150, 2;
	shf.r.wrap.b32 	%r41152, %r41148, %r41148, %r41151;
	add.s32 	%r56787, %r41152, %r56785;
	bra.uni 	$L__BB0_5615;
$L__BB0_5611:
	setp.eq.s16 	%p2406, %rs1603, 2;
	@%p2406 bra 	$L__BB0_5613;
	and.b32  	%r41140, %r6834, 15;
	add.s32 	%r41141, %r41140, 2;
	shf.r.wrap.b32 	%r41142, %r6832, %r6832, %r41141;
	xor.b32  	%r56787, %r41142, %r56785;
	bra.uni 	$L__BB0_5615;
$L__BB0_5613:
	not.b32 	%r41143, %r6832;
	shr.u32 	%r41144, %r6834, 8;
	and.b32  	%r41145, %r41144, 15;
	add.s32 	%r41146, %r41145, 2;
	shf.r.wrap.b32 	%r41147, %r41143, %r41143, %r41146;
	and.b32  	%r56787, %r41147, %r56785;
	bra.uni 	$L__BB0_5615;
$L__BB0_5614:
	add.s32 	%r41153, %r6835, 2;
	shf.r.wrap.b32 	%r41154, %r6832, %r6832, %r41153;
	xor.b32  	%r56787, %r41154, %r56785;
$L__BB0_5615:
	add.s32 	%r41155, %r6842, %r56787;
	xor.b32  	%r6848, %r6832, %r41155;
	shr.u32 	%r41156, %r6832, 8;
	and.b32  	%r41157, %r41156, 31;
	mov.b32 	%r41158, 1;
	shl.b32 	%r41159, %r41158, %r41157;
	not.b32 	%r41160, %r41159;
	and.b32  	%r41161, %r6731, %r41160;
	or.b32  	%r41162, %r41159, %r6731;
	xor.b32  	%r41163, %r41159, %r6731;
	st.local.v4.u32 	[%rd3], {%r6731, %r41161, %r41162, %r41163};
	shl.b32 	%r41164, %r6832, 2;
	cvt.u64.u32 	%rd1057, %r41164;
	and.b64  	%rd1058, %rd1057, 12;
	add.s64 	%rd1059, %rd3, %rd1058;
	ld.local.u32 	%r41165, [%rd1059];
	or.b32  	%r41166, %r6833, %r6817;
	and.b32  	%r41167, %r41165, %r41166;
	and.b32  	%r41168, %r6833, %r6817;
	or.b32  	%r6853, %r41167, %r41168;
	shr.u32 	%r41169, %r6848, 4;
	xor.b32  	%r6854, %r41169, %r6848;
	shr.u32 	%r41170, %r6854, 24;
	and.b32  	%r6855, %r41170, 15;
	shf.r.wrap.b32 	%r41171, %r6848, %r6848, %r6855;
	xor.b32  	%r6856, %r41171, %r6836;
	shr.u32 	%r41172, %r6856, 16;
	xor.b32  	%r41173, %r41172, %r6856;
	shr.u32 	%r41174, %r41173, 12;
	shr.u32 	%r41175, %r41173, 4;
	shr.u32 	%r41176, %r41173, 8;
	xor.b32  	%r41177, %r41175, %r41174;
	xor.b32  	%r41178, %r41177, %r41176;
	xor.b32  	%r41179, %r41178, %r41173;
	shr.u32 	%r41180, %r41179, 2;
	xor.b32  	%r41181, %r41180, %r41179;
	cvt.u16.u32 	%rs1606, %r41181;
	and.b16  	%rs1605, %rs1606, 3;
	setp.gt.s16 	%p2408, %rs1605, 1;
	@%p2408 bra 	$L__BB0_5618;
	setp.eq.s16 	%p2410, %rs1605, 0;
	@%p2410 bra 	$L__BB0_5621;
	not.b32 	%r41196, %r6848;
	shr.u32 	%r41197, %r6854, 16;
	and.b32  	%r41198, %r41197, 15;
	add.s32 	%r41199, %r41198, 1;
	shr.u32 	%r41200, %r41196, %r41199;
	xor.b32  	%r41201, %r41198, 31;
	shl.b32 	%r41202, %r41196, %r41201;
	or.b32  	%r41203, %r41200, %r41202;
	add.s32 	%r56788, %r41203, %r56786;
	bra.uni 	$L__BB0_5622;
$L__BB0_5618:
	setp.eq.s16 	%p2409, %rs1605, 2;
	@%p2409 bra 	$L__BB0_5620;
	and.b32  	%r41182, %r6854, 15;
	add.s32 	%r41183, %r41182, 1;
	shr.u32 	%r41184, %r6848, %r41183;
	xor.b32  	%r41185, %r41182, 31;
	shl.b32 	%r41186, %r6848, %r41185;
	or.b32  	%r41187, %r41184, %r41186;
	xor.b32  	%r56788, %r41187, %r56786;
	bra.uni 	$L__BB0_5622;
$L__BB0_5620:
	not.b32 	%r41188, %r6848;
	shr.u32 	%r41189, %r6854, 8;
	and.b32  	%r41190, %r41189, 15;
	add.s32 	%r41191, %r41190, 1;
	shr.u32 	%r41192, %r41188, %r41191;
	xor.b32  	%r41193, %r41190, 31;
	shl.b32 	%r41194, %r41188, %r41193;
	or.b32  	%r41195, %r41192, %r41194;
	and.b32  	%r56788, %r41195, %r56786;
	bra.uni 	$L__BB0_5622;
$L__BB0_5621:
	add.s32 	%r41204, %r6855, 1;
	shr.u32 	%r41205, %r6848, %r41204;
	xor.b32  	%r41206, %r6855, 31;
	shl.b32 	%r41207, %r6848, %r41206;
	or.b32  	%r41208, %r41205, %r41207;
	xor.b32  	%r56788, %r41208, %r56786;
$L__BB0_5622:
	xor.b32  	%r6862, %r56788, %r6856;
	shr.u32 	%r41209, %r6862, 16;
	xor.b32  	%r41210, %r41209, %r6862;
	shr.u32 	%r41211, %r41210, 12;
	shr.u32 	%r41212, %r41210, 4;
	shr.u32 	%r41213, %r41210, 8;
	xor.b32  	%r41214, %r41212, %r41211;
	xor.b32  	%r41215, %r41214, %r41213;
	xor.b32  	%r41216, %r41215, %r41210;
	shr.u32 	%r41217, %r41216, 2;
	xor.b32  	%r41218, %r41217, %r41216;
	cvt.u16.u32 	%rs1608, %r41218;
	and.b16  	%rs1607, %rs1608, 3;
	setp.gt.s16 	%p2411, %rs1607, 1;
	@%p2411 bra 	$L__BB0_5625;
	setp.eq.s16 	%p2413, %rs1607, 0;
	@%p2413 bra 	$L__BB0_5628;
	not.b32 	%r41227, %r6848;
	shr.u32 	%r41228, %r6854, 16;
	and.b32  	%r41229, %r41228, 15;
	add.s32 	%r41230, %r41229, 2;
	shf.r.wrap.b32 	%r41231, %r41227, %r41227, %r41230;
	add.s32 	%r56789, %r41231, %r56787;
	bra.uni 	$L__BB0_5629;
$L__BB0_5625:
	setp.eq.s16 	%p2412, %rs1607, 2;
	@%p2412 bra 	$L__BB0_5627;
	and.b32  	%r41219, %r6854, 15;
	add.s32 	%r41220, %r41219, 2;
	shf.r.wrap.b32 	%r41221, %r6848, %r6848, %r41220;
	xor.b32  	%r56789, %r41221, %r56787;
	bra.uni 	$L__BB0_5629;
$L__BB0_5627:
	not.b32 	%r41222, %r6848;
	shr.u32 	%r41223, %r6854, 8;
	and.b32  	%r41224, %r41223, 15;
	add.s32 	%r41225, %r41224, 2;
	shf.r.wrap.b32 	%r41226, %r41222, %r41222, %r41225;
	and.b32  	%r56789, %r41226, %r56787;
	bra.uni 	$L__BB0_5629;
$L__BB0_5628:
	add.s32 	%r41232, %r6855, 2;
	shf.r.wrap.b32 	%r41233, %r6848, %r6848, %r41232;
	xor.b32  	%r56789, %r41233, %r56787;
$L__BB0_5629:
	add.s32 	%r41234, %r6862, %r56789;
	xor.b32  	%r6868, %r6848, %r41234;
	shr.u32 	%r41235, %r6848, 8;
	and.b32  	%r41236, %r41235, 31;
	mov.b32 	%r41237, 1;
	shl.b32 	%r41238, %r41237, %r41236;
	not.b32 	%r41239, %r41238;
	and.b32  	%r41240, %r6731, %r41239;
	or.b32  	%r41241, %r41238, %r6731;
	xor.b32  	%r41242, %r41238, %r6731;
	st.local.v4.u32 	[%rd2], {%r6731, %r41240, %r41241, %r41242};
	shl.b32 	%r41243, %r6848, 2;
	cvt.u64.u32 	%rd1060, %r41243;
	and.b64  	%rd1061, %rd1060, 12;
	add.s64 	%rd1062, %rd2, %rd1061;
	ld.local.u32 	%r6869, [%rd1062];
	shr.u32 	%r41244, %r6868, 4;
	xor.b32  	%r6870, %r41244, %r6868;
	shr.u32 	%r41245, %r6870, 24;
	and.b32  	%r6871, %r41245, 15;
	shf.r.wrap.b32 	%r41246, %r6868, %r6868, %r6871;
	xor.b32  	%r6872, %r41246, %r6856;
	shr.u32 	%r41247, %r6872, 16;
	xor.b32  	%r41248, %r41247, %r6872;
	shr.u32 	%r41249, %r41248, 12;
	shr.u32 	%r41250, %r41248, 4;
	shr.u32 	%r41251, %r41248, 8;
	xor.b32  	%r41252, %r41250, %r41249;
	xor.b32  	%r41253, %r41252, %r41251;
	xor.b32  	%r41254, %r41253, %r41248;
	shr.u32 	%r41255, %r41254, 2;
	xor.b32  	%r41256, %r41255, %r41254;
	cvt.u16.u32 	%rs1610, %r41256;
	and.b16  	%rs1609, %rs1610, 3;
	setp.gt.s16 	%p2414, %rs1609, 1;
	@%p2414 bra 	$L__BB0_5632;
	setp.eq.s16 	%p2416, %rs1609, 0;
	@%p2416 bra 	$L__BB0_5635;
	not.b32 	%r41271, %r6868;
	shr.u32 	%r41272, %r6870, 16;
	and.b32  	%r41273, %r41272, 15;
	add.s32 	%r41274, %r41273, 1;
	shr.u32 	%r41275, %r41271, %r41274;
	xor.b32  	%r41276, %r41273, 31;
	shl.b32 	%r41277, %r41271, %r41276;
	or.b32  	%r41278, %r41275, %r41277;
	add.s32 	%r56790, %r41278, %r56788;
	bra.uni 	$L__BB0_5636;
$L__BB0_5632:
	setp.eq.s16 	%p2415, %rs1609, 2;
	@%p2415 bra 	$L__BB0_5634;
	and.b32  	%r41257, %r6870, 15;
	add.s32 	%r41258, %r41257, 1;
	shr.u32 	%r41259, %r6868, %r41258;
	xor.b32  	%r41260, %r41257, 31;
	shl.b32 	%r41261, %r6868, %r41260;
	or.b32  	%r41262, %r41259, %r41261;
	xor.b32  	%r56790, %r41262, %r56788;
	bra.uni 	$L__BB0_5636;
$L__BB0_5634:
	not.b32 	%r41263, %r6868;
	shr.u32 	%r41264, %r6870, 8;
	and.b32  	%r41265, %r41264, 15;
	add.s32 	%r41266, %r41265, 1;
	shr.u32 	%r41267, %r41263, %r41266;
	xor.b32  	%r41268, %r41265, 31;
	shl.b32 	%r41269, %r41263, %r41268;
	or.b32  	%r41270, %r41267, %r41269;
	and.b32  	%r56790, %r41270, %r56788;
	bra.uni 	$L__BB0_5636;
$L__BB0_5635:
	add.s32 	%r41279, %r6871, 1;
	shr.u32 	%r41280, %r6868, %r41279;
	xor.b32  	%r41281, %r6871, 31;
	shl.b32 	%r41282, %r6868, %r41281;
	or.b32  	%r41283, %r41280, %r41282;
	xor.b32  	%r56790, %r41283, %r56788;
$L__BB0_5636:
	xor.b32  	%r6878, %r56790, %r6872;
	shr.u32 	%r41284, %r6878, 16;
	xor.b32  	%r41285, %r41284, %r6878;
	shr.u32 	%r41286, %r41285, 12;
	shr.u32 	%r41287, %r41285, 4;
	shr.u32 	%r41288, %r41285, 8;
	xor.b32  	%r41289, %r41287, %r41286;
	xor.b32  	%r41290, %r41289, %r41288;
	xor.b32  	%r41291, %r41290, %r41285;
	shr.u32 	%r41292, %r41291, 2;
	xor.b32  	%r41293, %r41292, %r41291;
	cvt.u16.u32 	%rs1612, %r41293;
	and.b16  	%rs1611, %rs1612, 3;
	setp.gt.s16 	%p2417, %rs1611, 1;
	@%p2417 bra 	$L__BB0_5639;
	setp.eq.s16 	%p2419, %rs1611, 0;
	@%p2419 bra 	$L__BB0_5642;
	not.b32 	%r41302, %r6868;
	shr.u32 	%r41303, %r6870, 16;
	and.b32  	%r41304, %r41303, 15;
	add.s32 	%r41305, %r41304, 2;
	shf.r.wrap.b32 	%r41306, %r41302, %r41302, %r41305;
	add.s32 	%r56791, %r41306, %r56789;
	bra.uni 	$L__BB0_5643;
$L__BB0_5639:
	setp.eq.s16 	%p2418, %rs1611, 2;
	@%p2418 bra 	$L__BB0_5641;
	and.b32  	%r41294, %r6870, 15;
	add.s32 	%r41295, %r41294, 2;
	shf.r.wrap.b32 	%r41296, %r6868, %r6868, %r41295;
	xor.b32  	%r56791, %r41296, %r56789;
	bra.uni 	$L__BB0_5643;
$L__BB0_5641:
	not.b32 	%r41297, %r6868;
	shr.u32 	%r41298, %r6870, 8;
	and.b32  	%r41299, %r41298, 15;
	add.s32 	%r41300, %r41299, 2;
	shf.r.wrap.b32 	%r41301, %r41297, %r41297, %r41300;
	and.b32  	%r56791, %r41301, %r56789;
	bra.uni 	$L__BB0_5643;
$L__BB0_5642:
	add.s32 	%r41307, %r6871, 2;
	shf.r.wrap.b32 	%r41308, %r6868, %r6868, %r41307;
	xor.b32  	%r56791, %r41308, %r56789;
$L__BB0_5643:
	add.s32 	%r41309, %r6878, %r56791;
	shr.u32 	%r41310, %r6868, 8;
	and.b32  	%r41311, %r41310, 31;
	mov.b32 	%r41312, 1;
	shl.b32 	%r41313, %r41312, %r41311;
	not.b32 	%r41314, %r41313;
	and.b32  	%r41315, %r6801, %r41314;
	or.b32  	%r41316, %r41313, %r6801;
	xor.b32  	%r41317, %r41313, %r6801;
	st.local.v4.u32 	[%rd1], {%r6801, %r41315, %r41316, %r41317};
	shl.b32 	%r41318, %r6868, 2;
	cvt.u64.u32 	%rd1063, %r41318;
	and.b64  	%rd1064, %rd1063, 12;
	add.s64 	%rd1065, %rd1, %rd1064;
	ld.local.u32 	%r41319, [%rd1065];
	add.s32 	%r41320, %r6853, %r6801;
	shf.l.wrap.b32 	%r41321, %r6869, %r6869, 10;
	shf.l.wrap.b32 	%r41322, %r6869, %r6869, 19;
	shf.l.wrap.b32 	%r41323, %r6869, %r6869, 30;
	xor.b32  	%r41324, %r41323, %r41322;
	xor.b32  	%r41325, %r41324, %r41321;
	add.s32 	%r6884, %r41320, %r41325;
	add.s32 	%r6885, %r6272, %r41319;
	add.s32 	%r41326, %r6426, %r6425;
	xor.b32  	%r41327, %r41309, %r41326;
	xor.b32  	%r6886, %r41327, %r6868;
	shr.u32 	%r41328, %r6886, 4;
	xor.b32  	%r6887, %r41328, %r6886;
	shr.u32 	%r41329, %r6887, 24;
	and.b32  	%r6888, %r41329, 15;
	shf.r.wrap.b32 	%r41330, %r6886, %r6886, %r6888;
	xor.b32  	%r6889, %r41330, %r6872;
	shr.u32 	%r41331, %r6889, 16;
	xor.b32  	%r41332, %r41331, %r6889;
	shr.u32 	%r41333, %r41332, 12;
	shr.u32 	%r41334, %r41332, 4;
	shr.u32 	%r41335, %r41332, 8;
	xor.b32  	%r41336, %r41334, %r41333;
	xor.b32  	%r41337, %r41336, %r41335;
	xor.b32  	%r41338, %r41337, %r41332;
	shr.u32 	%r41339, %r41338, 2;
	xor.b32  	%r41340, %r41339, %r41338;
	cvt.u16.u32 	%rs1614, %r41340;
	and.b16  	%rs1613, %rs1614, 3;
	setp.gt.s16 	%p2420, %rs1613, 1;
	@%p2420 bra 	$L__BB0_5646;
	setp.eq.s16 	%p2422, %rs1613, 0;
	@%p2422 bra 	$L__BB0_5649;
	not.b32 	%r41355, %r6886;
	shr.u32 	%r41356, %r6887, 16;
	and.b32  	%r41357, %r41356, 15;
	add.s32 	%r41358, %r41357, 1;
	shr.u32 	%r41359, %r41355, %r41358;
	xor.b32  	%r41360, %r41357, 31;
	shl.b32 	%r41361, %r41355, %r41360;
	or.b32  	%r41362, %r41359, %r41361;
	add.s32 	%r56792, %r41362, %r56790;
	bra.uni 	$L__BB0_5650;
$L__BB0_5646:
	setp.eq.s16 	%p2421, %rs1613, 2;
	@%p2421 bra 	$L__BB0_5648;
	and.b32  	%r41341, %r6887, 15;
	add.s32 	%r41342, %r41341, 1;
	shr.u32 	%r41343, %r6886, %r41342;
	xor.b32  	%r41344, %r41341, 31;
	shl.b32 	%r41345, %r6886, %r41344;
	or.b32  	%r41346, %r41343, %r41345;
	xor.b32  	%r56792, %r41346, %r56790;
	bra.uni 	$L__BB0_5650;
$L__BB0_5648:
	not.b32 	%r41347, %r6886;
	shr.u32 	%r41348, %r6887, 8;
	and.b32  	%r41349, %r41348, 15;
	add.s32 	%r41350, %r41349, 1;
	shr.u32 	%r41351, %r41347, %r41350;
	xor.b32  	%r41352, %r41349, 31;
	shl.b32 	%r41353, %r41347, %r41352;
	or.b32  	%r41354, %r41351, %r41353;
	and.b32  	%r56792, %r41354, %r56790;
	bra.uni 	$L__BB0_5650;
$L__BB0_5649:
	add.s32 	%r41363, %r6888, 1;
	shr.u32 	%r41364, %r6886, %r41363;
	xor.b32  	%r41365, %r6888, 31;
	shl.b32 	%r41366, %r6886, %r41365;
	or.b32  	%r41367, %r41364, %r41366;
	xor.b32  	%r56792, %r41367, %r56790;
$L__BB0_5650:
	xor.b32  	%r6895, %r56792, %r6889;
	shr.u32 	%r41368, %r6895, 16;
	xor.b32  	%r41369, %r41368, %r6895;
	shr.u32 	%r41370, %r41369, 12;
	shr.u32 	%r41371, %r41369, 4;
	shr.u32 	%r41372, %r41369, 8;
	xor.b32  	%r41373, %r41371, %r41370;
	xor.b32  	%r41374, %r41373, %r41372;
	xor.b32  	%r41375, %r41374, %r41369;
	shr.u32 	%r41376, %r41375, 2;
	xor.b32  	%r41377, %r41376, %r41375;
	cvt.u16.u32 	%rs1616, %r41377;
	and.b16  	%rs1615, %rs1616, 3;
	setp.gt.s16 	%p2423, %rs1615, 1;
	@%p2423 bra 	$L__BB0_5653;
	setp.eq.s16 	%p2425, %rs1615, 0;
	@%p2425 bra 	$L__BB0_5656;
	not.b32 	%r41386, %r6886;
	shr.u32 	%r41387, %r6887, 16;
	and.b32  	%r41388, %r41387, 15;
	add.s32 	%r41389, %r41388, 2;
	shf.r.wrap.b32 	%r41390, %r41386, %r41386, %r41389;
	add.s32 	%r56793, %r41390, %r56791;
	bra.uni 	$L__BB0_5657;
$L__BB0_5653:
	setp.eq.s16 	%p2424, %rs1615, 2;
	@%p2424 bra 	$L__BB0_5655;
	and.b32  	%r41378, %r6887, 15;
	add.s32 	%r41379, %r41378, 2;
	shf.r.wrap.b32 	%r41380, %r6886, %r6886, %r41379;
	xor.b32  	%r56793, %r41380, %r56791;
	bra.uni 	$L__BB0_5657;
$L__BB0_5655:
	not.b32 	%r41381, %r6886;
	shr.u32 	%r41382, %r6887, 8;
	and.b32  	%r41383, %r41382, 15;
	add.s32 	%r41384, %r41383, 2;
	shf.r.wrap.b32 	%r41385, %r41381, %r41381, %r41384;
	and.b32  	%r56793, %r41385, %r56791;
	bra.uni 	$L__BB0_5657;
$L__BB0_5656:
	add.s32 	%r41391, %r6888, 2;
	shf.r.wrap.b32 	%r41392, %r6886, %r6886, %r41391;
	xor.b32  	%r56793, %r41392, %r56791;
$L__BB0_5657:
	add.s32 	%r41393, %r6895, %r56793;
	xor.b32  	%r6901, %r6886, %r41393;
	ld.const.u32 	%r6902, [hefty_gpu_constantTable+172];
	shr.u32 	%r41394, %r6901, 4;
	xor.b32  	%r6903, %r41394, %r6901;
	shr.u32 	%r41395, %r6903, 24;
	and.b32  	%r6904, %r41395, 15;
	shf.r.wrap.b32 	%r41396, %r6901, %r6901, %r6904;
	xor.b32  	%r6905, %r41396, %r6889;
	shr.u32 	%r41397, %r6905, 16;
	xor.b32  	%r41398, %r41397, %r6905;
	shr.u32 	%r41399, %r41398, 12;
	shr.u32 	%r41400, %r41398, 4;
	shr.u32 	%r41401, %r41398, 8;
	xor.b32  	%r41402, %r41400, %r41399;
	xor.b32  	%r41403, %r41402, %r41401;
	xor.b32  	%r41404, %r41403, %r41398;
	shr.u32 	%r41405, %r41404, 2;
	xor.b32  	%r41406, %r41405, %r41404;
	cvt.u16.u32 	%rs1618, %r41406;
	and.b16  	%rs1617, %rs1618, 3;
	setp.gt.s16 	%p2426, %rs1617, 1;
	@%p2426 bra 	$L__BB0_5660;
	setp.eq.s16 	%p2428, %rs1617, 0;
	@%p2428 bra 	$L__BB0_5663;
	not.b32 	%r41421, %r6901;
	shr.u32 	%r41422, %r6903, 16;
	and.b32  	%r41423, %r41422, 15;
	add.s32 	%r41424, %r41423, 1;
	shr.u32 	%r41425, %r41421, %r41424;
	xor.b32  	%r41426, %r41423, 31;
	shl.b32 	%r41427, %r41421, %r41426;
	or.b32  	%r41428, %r41425, %r41427;
	add.s32 	%r56794, %r41428, %r56792;
	bra.uni 	$L__BB0_5664;
$L__BB0_5660:
	setp.eq.s16 	%p2427, %rs1617, 2;
	@%p2427 bra 	$L__BB0_5662;
	and.b32  	%r41407, %r6903, 15;
	add.s32 	%r41408, %r41407, 1;
	shr.u32 	%r41409, %r6901, %r41408;
	xor.b32  	%r41410, %r41407, 31;
	shl.b32 	%r41411, %r6901, %r41410;
	or.b32  	%r41412, %r41409, %r41411;
	xor.b32  	%r56794, %r41412, %r56792;
	bra.uni 	$L__BB0_5664;
$L__BB0_5662:
	not.b32 	%r41413, %r6901;
	shr.u32 	%r41414, %r6903, 8;
	and.b32  	%r41415, %r41414, 15;
	add.s32 	%r41416, %r41415, 1;
	shr.u32 	%r41417, %r41413, %r41416;
	xor.b32  	%r41418, %r41415, 31;
	shl.b32 	%r41419, %r41413, %r41418;
	or.b32  	%r41420, %r41417, %r41419;
	and.b32  	%r56794, %r41420, %r56792;
	bra.uni 	$L__BB0_5664;
$L__BB0_5663:
	add.s32 	%r41429, %r6904, 1;
	shr.u32 	%r41430, %r6901, %r41429;
	xor.b32  	%r41431, %r6904, 31;
	shl.b32 	%r41432, %r6901, %r41431;
	or.b32  	%r41433, %r41430, %r41432;
	xor.b32  	%r56794, %r41433, %r56792;
$L__BB0_5664:
	xor.b32  	%r6911, %r56794, %r6905;
	shr.u32 	%r41434, %r6911, 16;
	xor.b32  	%r41435, %r41434, %r6911;
	shr.u32 	%r41436, %r41435, 12;
	shr.u32 	%r41437, %r41435, 4;
	shr.u32 	%r41438, %r41435, 8;
	xor.b32  	%r41439, %r41437, %r41436;
	xor.b32  	%r41440, %r41439, %r41438;
	xor.b32  	%r41441, %r41440, %r41435;
	shr.u32 	%r41442, %r41441, 2;
	xor.b32  	%r41443, %r41442, %r41441;
	cvt.u16.u32 	%rs1620, %r41443;
	and.b16  	%rs1619, %rs1620, 3;
	setp.gt.s16 	%p2429, %rs1619, 1;
	@%p2429 bra 	$L__BB0_5667;
	setp.eq.s16 	%p2431, %rs1619, 0;
	@%p2431 bra 	$L__BB0_5670;
	not.b32 	%r41452, %r6901;
	shr.u32 	%r41453, %r6903, 16;
	and.b32  	%r41454, %r41453, 15;
	add.s32 	%r41455, %r41454, 2;
	shf.r.wrap.b32 	%r41456, %r41452, %r41452, %r41455;
	add.s32 	%r56795, %r41456, %r56793;
	bra.uni 	$L__BB0_5671;
$L__BB0_5667:
	setp.eq.s16 	%p2430, %rs1619, 2;
	@%p2430 bra 	$L__BB0_5669;
	and.b32  	%r41444, %r6903, 15;
	add.s32 	%r41445, %r41444, 2;
	shf.r.wrap.b32 	%r41446, %r6901, %r6901, %r41445;
	xor.b32  	%r56795, %r41446, %r56793;
	bra.uni 	$L__BB0_5671;
$L__BB0_5669:
	not.b32 	%r41447, %r6901;
	shr.u32 	%r41448, %r6903, 8;
	and.b32  	%r41449, %r41448, 15;
	add.s32 	%r41450, %r41449, 2;
	shf.r.wrap.b32 	%r41451, %r41447, %r41447, %r41450;
	and.b32  	%r56795, %r41451, %r56793;
	bra.uni 	$L__BB0_5671;
$L__BB0_5670:
	add.s32 	%r41457, %r6904, 2;
	shf.r.wrap.b32 	%r41458, %r6901, %r6901, %r41457;
	xor.b32  	%r56795, %r41458, %r56793;
$L__BB0_5671:
	add.s32 	%r41459, %r6911, %r56795;
	xor.b32  	%r6917, %r6901, %r41459;
	shr.u32 	%r41460, %r6901, 8;
	and.b32  	%r41461, %r41460, 31;
	mov.b32 	%r41462, 1;
	shl.b32 	%r41463, %r41462, %r41461;
	not.b32 	%r41464, %r41463;
	and.b32  	%r41465, %r6579, %r41464;
	or.b32  	%r41466, %r41463, %r6579;
	xor.b32  	%r41467, %r41463, %r6579;
	st.local.v4.u32 	[%rd8], {%r6579, %r41465, %r41466, %r41467};
	shl.b32 	%r41468, %r6901, 2;
	cvt.u64.u32 	%rd1066, %r41468;
	and.b64  	%rd1067, %rd1066, 12;
	add.s64 	%rd1068, %rd8, %rd1067;
	ld.local.u32 	%r6918, [%rd1068];
	shr.u32 	%r41469, %r6917, 4;
	xor.b32  	%r6919, %r41469, %r6917;
	shr.u32 	%r41470, %r6919, 24;
	and.b32  	%r6920, %r41470, 15;
	shf.r.wrap.b32 	%r41471, %r6917, %r6917, %r6920;
	xor.b32  	%r6921, %r41471, %r6905;
	shr.u32 	%r41472, %r6921, 16;
	xor.b32  	%r41473, %r41472, %r6921;
	shr.u32 	%r41474, %r41473, 12;
	shr.u32 	%r41475, %r41473, 4;
	shr.u32 	%r41476, %r41473, 8;
	xor.b32  	%r41477, %r41475, %r41474;
	xor.b32  	%r41478, %r41477, %r41476;
	xor.b32  	%r41479, %r41478, %r41473;
	shr.u32 	%r41480, %r41479, 2;
	xor.b32  	%r41481, %r41480, %r41479;
	cvt.u16.u32 	%rs1622, %r41481;
	and.b16  	%rs1621, %rs1622, 3;
	setp.gt.s16 	%p2432, %rs1621, 1;
	@%p2432 bra 	$L__BB0_5674;
	setp.eq.s16 	%p2434, %rs1621, 0;
	@%p2434 bra 	$L__BB0_5677;
	not.b32 	%r41496, %r6917;
	shr.u32 	%r41497, %r6919, 16;
	and.b32  	%r41498, %r41497, 15;
	add.s32 	%r41499, %r41498, 1;
	shr.u32 	%r41500, %r41496, %r41499;
	xor.b32  	%r41501, %r41498, 31;
	shl.b32 	%r41502, %r41496, %r41501;
	or.b32  	%r41503, %r41500, %r41502;
	add.s32 	%r56796, %r41503, %r56794;
	bra.uni 	$L__BB0_5678;
$L__BB0_5674:
	setp.eq.s16 	%p2433, %rs1621, 2;
	@%p2433 bra 	$L__BB0_5676;
	and.b32  	%r41482, %r6919, 15;
	add.s32 	%r41483, %r41482, 1;
	shr.u32 	%r41484, %r6917, %r41483;
	xor.b32  	%r41485, %r41482, 31;
	shl.b32 	%r41486, %r6917, %r41485;
	or.b32  	%r41487, %r41484, %r41486;
	xor.b32  	%r56796, %r41487, %r56794;
	bra.uni 	$L__BB0_5678;
$L__BB0_5676:
	not.b32 	%r41488, %r6917;
	shr.u32 	%r41489, %r6919, 8;
	and.b32  	%r41490, %r41489, 15;
	add.s32 	%r41491, %r41490, 1;
	shr.u32 	%r41492, %r41488, %r41491;
	xor.b32  	%r41493, %r41490, 31;
	shl.b32 	%r41494, %r41488, %r41493;
	or.b32  	%r41495, %r41492, %r41494;
	and.b32  	%r56796, %r41495, %r56794;
	bra.uni 	$L__BB0_5678;
$L__BB0_5677:
	add.s32 	%r41504, %r6920, 1;
	shr.u32 	%r41505, %r6917, %r41504;
	xor.b32  	%r41506, %r6920, 31;
	shl.b32 	%r41507, %r6917, %r41506;
	or.b32  	%r41508, %r41505, %r41507;
	xor.b32  	%r56796, %r41508, %r56794;
$L__BB0_5678:
	xor.b32  	%r6927, %r56796, %r6921;
	shr.u32 	%r41509, %r6927, 16;
	xor.b32  	%r41510, %r41509, %r6927;
	shr.u32 	%r41511, %r41510, 12;
	shr.u32 	%r41512, %r41510, 4;
	shr.u32 	%r41513, %r41510, 8;
	xor.b32  	%r41514, %r41512, %r41511;
	xor.b32  	%r41515, %r41514, %r41513;
	xor.b32  	%r41516, %r41515, %r41510;
	shr.u32 	%r41517, %r41516, 2;
	xor.b32  	%r41518, %r41517, %r41516;
	cvt.u16.u32 	%rs1624, %r41518;
	and.b16  	%rs1623, %rs1624, 3;
	setp.gt.s16 	%p2435, %rs1623, 1;
	@%p2435 bra 	$L__BB0_5681;
	setp.eq.s16 	%p2437, %rs1623, 0;
	@%p2437 bra 	$L__BB0_5684;
	not.b32 	%r41527, %r6917;
	shr.u32 	%r41528, %r6919, 16;
	and.b32  	%r41529, %r41528, 15;
	add.s32 	%r41530, %r41529, 2;
	shf.r.wrap.b32 	%r41531, %r41527, %r41527, %r41530;
	add.s32 	%r56797, %r41531, %r56795;
	bra.uni 	$L__BB0_5685;
$L__BB0_5681:
	setp.eq.s16 	%p2436, %rs1623, 2;
	@%p2436 bra 	$L__BB0_5683;
	and.b32  	%r41519, %r6919, 15;
	add.s32 	%r41520, %r41519, 2;
	shf.r.wrap.b32 	%r41521, %r6917, %r6917, %r41520;
	xor.b32  	%r56797, %r41521, %r56795;
	bra.uni 	$L__BB0_5685;
$L__BB0_5683:
	not.b32 	%r41522, %r6917;
	shr.u32 	%r41523, %r6919, 8;
	and.b32  	%r41524, %r41523, 15;
	add.s32 	%r41525, %r41524, 2;
	shf.r.wrap.b32 	%r41526, %r41522, %r41522, %r41525;
	and.b32  	%r56797, %r41526, %r56795;
	bra.uni 	$L__BB0_5685;
$L__BB0_5684:
	add.s32 	%r41532, %r6920, 2;
	shf.r.wrap.b32 	%r41533, %r6917, %r6917, %r41532;
	xor.b32  	%r56797, %r41533, %r56795;
$L__BB0_5685:
	add.s32 	%r41534, %r6927, %r56797;
	xor.b32  	%r6933, %r6917, %r41534;
	shr.u32 	%r41535, %r6917, 8;
	and.b32  	%r41536, %r41535, 31;
	mov.b32 	%r41537, 1;
	shl.b32 	%r41538, %r41537, %r41536;
	not.b32 	%r41539, %r41538;
	and.b32  	%r41540, %r6732, %r41539;
	or.b32  	%r41541, %r41538, %r6732;
	xor.b32  	%r41542, %r41538, %r6732;
	st.local.v4.u32 	[%rd7], {%r6732, %r41540, %r41541, %r41542};
	shl.b32 	%r41543, %r6917, 2;
	cvt.u64.u32 	%rd1069, %r41543;
	and.b64  	%rd1070, %rd1069, 12;
	add.s64 	%rd1071, %rd7, %rd1070;
	ld.local.u32 	%r41544, [%rd1071];
	xor.b32  	%r41545, %r41544, %r6918;
	and.b32  	%r41546, %r6885, %r41545;
	xor.b32  	%r6934, %r41546, %r6918;
	shr.u32 	%r41547, %r6933, 4;
	xor.b32  	%r6935, %r41547, %r6933;
	shr.u32 	%r41548, %r6935, 24;
	and.b32  	%r6936, %r41548, 15;
	shf.r.wrap.b32 	%r41549, %r6933, %r6933, %r6936;
	xor.b32  	%r6937, %r41549, %r6921;
	shr.u32 	%r41550, %r6937, 16;
	xor.b32  	%r41551, %r41550, %r6937;
	shr.u32 	%r41552, %r41551, 12;
	shr.u32 	%r41553, %r41551, 4;
	shr.u32 	%r41554, %r41551, 8;
	xor.b32  	%r41555, %r41553, %r41552;
	xor.b32  	%r41556, %r41555, %r41554;
	xor.b32  	%r41557, %r41556, %r41551;
	shr.u32 	%r41558, %r41557, 2;
	xor.b32  	%r41559, %r41558, %r41557;
	cvt.u16.u32 	%rs1626, %r41559;
	and.b16  	%rs1625, %rs1626, 3;
	setp.gt.s16 	%p2438, %rs1625, 1;
	@%p2438 bra 	$L__BB0_5688;
	setp.eq.s16 	%p2440, %rs1625, 0;
	@%p2440 bra 	$L__BB0_5691;
	not.b32 	%r41574, %r6933;
	shr.u32 	%r41575, %r6935, 16;
	and.b32  	%r41576, %r41575, 15;
	add.s32 	%r41577, %r41576, 1;
	shr.u32 	%r41578, %r41574, %r41577;
	xor.b32  	%r41579, %r41576, 31;
	shl.b32 	%r41580, %r41574, %r41579;
	or.b32  	%r41581, %r41578, %r41580;
	add.s32 	%r56798, %r41581, %r56796;
	bra.uni 	$L__BB0_5692;
$L__BB0_5688:
	setp.eq.s16 	%p2439, %rs1625, 2;
	@%p2439 bra 	$L__BB0_5690;
	and.b32  	%r41560, %r6935, 15;
	add.s32 	%r41561, %r41560, 1;
	shr.u32 	%r41562, %r6933, %r41561;
	xor.b32  	%r41563, %r41560, 31;
	shl.b32 	%r41564, %r6933, %r41563;
	or.b32  	%r41565, %r41562, %r41564;
	xor.b32  	%r56798, %r41565, %r56796;
	bra.uni 	$L__BB0_5692;
$L__BB0_5690:
	not.b32 	%r41566, %r6933;
	shr.u32 	%r41567, %r6935, 8;
	and.b32  	%r41568, %r41567, 15;
	add.s32 	%r41569, %r41568, 1;
	shr.u32 	%r41570, %r41566, %r41569;
	xor.b32  	%r41571, %r41568, 31;
	shl.b32 	%r41572, %r41566, %r41571;
	or.b32  	%r41573, %r41570, %r41572;
	and.b32  	%r56798, %r41573, %r56796;
	bra.uni 	$L__BB0_5692;
$L__BB0_5691:
	add.s32 	%r41582, %r6936, 1;
	shr.u32 	%r41583, %r6933, %r41582;
	xor.b32  	%r41584, %r6936, 31;
	shl.b32 	%r41585, %r6933, %r41584;
	or.b32  	%r41586, %r41583, %r41585;
	xor.b32  	%r56798, %r41586, %r56796;
$L__BB0_5692:
	xor.b32  	%r6943, %r56798, %r6937;
	shr.u32 	%r41587, %r6943, 16;
	xor.b32  	%r41588, %r41587, %r6943;
	shr.u32 	%r41589, %r41588, 12;
	shr.u32 	%r41590, %r41588, 4;
	shr.u32 	%r41591, %r41588, 8;
	xor.b32  	%r41592, %r41590, %r41589;
	xor.b32  	%r41593, %r41592, %r41591;
	xor.b32  	%r41594, %r41593, %r41588;
	shr.u32 	%r41595, %r41594, 2;
	xor.b32  	%r41596, %r41595, %r41594;
	cvt.u16.u32 	%rs1628, %r41596;
	and.b16  	%rs1627, %rs1628, 3;
	setp.gt.s16 	%p2441, %rs1627, 1;
	@%p2441 bra 	$L__BB0_5695;
	setp.eq.s16 	%p2443, %rs1627, 0;
	@%p2443 bra 	$L__BB0_5698;
	not.b32 	%r41605, %r6933;
	shr.u32 	%r41606, %r6935, 16;
	and.b32  	%r41607, %r41606, 15;
	add.s32 	%r41608, %r41607, 2;
	shf.r.wrap.b32 	%r41609, %r41605, %r41605, %r41608;
	add.s32 	%r56799, %r41609, %r56797;
	bra.uni 	$L__BB0_5699;
$L__BB0_5695:
	setp.eq.s16 	%p2442, %rs1627, 2;
	@%p2442 bra 	$L__BB0_5697;
	and.b32  	%r41597, %r6935, 15;
	add.s32 	%r41598, %r41597, 2;
	shf.r.wrap.b32 	%r41599, %r6933, %r6933, %r41598;
	xor.b32  	%r56799, %r41599, %r56797;
	bra.uni 	$L__BB0_5699;
$L__BB0_5697:
	not.b32 	%r41600, %r6933;
	shr.u32 	%r41601, %r6935, 8;
	and.b32  	%r41602, %r41601, 15;
	add.s32 	%r41603, %r41602, 2;
	shf.r.wrap.b32 	%r41604, %r41600, %r41600, %r41603;
	and.b32  	%r56799, %r41604, %r56797;
	bra.uni 	$L__BB0_5699;
$L__BB0_5698:
	add.s32 	%r41610, %r6936, 2;
	shf.r.wrap.b32 	%r41611, %r6933, %r6933, %r41610;
	xor.b32  	%r56799, %r41611, %r56797;
$L__BB0_5699:
	add.s32 	%r41612, %r6943, %r56799;
	xor.b32  	%r6949, %r6933, %r41612;
	shr.u32 	%r41613, %r6933, 8;
	and.b32  	%r41614, %r41613, 31;
	mov.b32 	%r41615, 1;
	shl.b32 	%r41616, %r41615, %r41614;
	not.b32 	%r41617, %r41616;
	and.b32  	%r41618, %r6885, %r41617;
	or.b32  	%r41619, %r41616, %r6885;
	xor.b32  	%r41620, %r41616, %r6885;
	st.local.v4.u32 	[%rd6], {%r6885, %r41618, %r41619, %r41620};
	shl.b32 	%r41621, %r6933, 2;
	cvt.u64.u32 	%rd1072, %r41621;
	and.b64  	%rd1073, %rd1072, 12;
	add.s64 	%rd1074, %rd6, %rd1073;
	ld.local.u32 	%r41622, [%rd1074];
	shf.l.wrap.b32 	%r41623, %r41622, %r41622, 26;
	shf.l.wrap.b32 	%r41624, %r41622, %r41622, 21;
	xor.b32  	%r41625, %r41623, %r41624;
	shf.l.wrap.b32 	%r41626, %r41622, %r41622, 7;
	xor.b32  	%r41627, %r41625, %r41626;
	add.s32 	%r41628, %r6902, %r5198;
	add.s32 	%r41629, %r41628, %r6426;
	add.s32 	%r41630, %r41629, %r6934;
	add.s32 	%r6954, %r41630, %r41627;
	shr.u32 	%r41631, %r6949, 4;
	xor.b32  	%r6955, %r41631, %r6949;
	shr.u32 	%r41632, %r6955, 24;
	and.b32  	%r6956, %r41632, 15;
	shf.r.wrap.b32 	%r41633, %r6949, %r6949, %r6956;
	xor.b32  	%r6957, %r41633, %r6937;
	shr.u32 	%r41634, %r6957, 16;
	xor.b32  	%r41635, %r41634, %r6957;
	shr.u32 	%r41636, %r41635, 12;
	shr.u32 	%r41637, %r41635, 4;
	shr.u32 	%r41638, %r41635, 8;
	xor.b32  	%r41639, %r41637, %r41636;
	xor.b32  	%r41640, %r41639, %r41638;
	xor.b32  	%r41641, %r41640, %r41635;
	shr.u32 	%r41642, %r41641, 2;
	xor.b32  	%r41643, %r41642, %r41641;
	cvt.u16.u32 	%rs1630, %r41643;
	and.b16  	%rs1629, %rs1630, 3;
	setp.gt.s16 	%p2444, %rs1629, 1;
	@%p2444 bra 	$L__BB0_5702;
	setp.eq.s16 	%p2446, %rs1629, 0;
	@%p2446 bra 	$L__BB0_5705;
	not.b32 	%r41658, %r6949;
	shr.u32 	%r41659, %r6955, 16;
	and.b32  	%r41660, %r41659, 15;
	add.s32 	%r41661, %r41660, 1;
	shr.u32 	%r41662, %r41658, %r41661;
	xor.b32  	%r41663, %r41660, 31;
	shl.b32 	%r41664, %r41658, %r41663;
	or.b32  	%r41665, %r41662, %r41664;
	add.s32 	%r56800, %r41665, %r56798;
	bra.uni 	$L__BB0_5706;
$L__BB0_5702:
	setp.eq.s16 	%p2445, %rs1629, 2;
	@%p2445 bra 	$L__BB0_5704;
	and.b32  	%r41644, %r6955, 15;
	add.s32 	%r41645, %r41644, 1;
	shr.u32 	%r41646, %r6949, %r41645;
	xor.b32  	%r41647, %r41644, 31;
	shl.b32 	%r41648, %r6949, %r41647;
	or.b32  	%r41649, %r41646, %r41648;
	xor.b32  	%r56800, %r41649, %r56798;
	bra.uni 	$L__BB0_5706;
$L__BB0_5704:
	not.b32 	%r41650, %r6949;
	shr.u32 	%r41651, %r6955, 8;
	and.b32  	%r41652, %r41651, 15;
	add.s32 	%r41653, %r41652, 1;
	shr.u32 	%r41654, %r41650, %r41653;
	xor.b32  	%r41655, %r41652, 31;
	shl.b32 	%r41656, %r41650, %r41655;
	or.b32  	%r41657, %r41654, %r41656;
	and.b32  	%r56800, %r41657, %r56798;
	bra.uni 	$L__BB0_5706;
$L__BB0_5705:
	add.s32 	%r41666, %r6956, 1;
	shr.u32 	%r41667, %r6949, %r41666;
	xor.b32  	%r41668, %r6956, 31;
	shl.b32 	%r41669, %r6949, %r41668;
	or.b32  	%r41670, %r41667, %r41669;
	xor.b32  	%r56800, %r41670, %r56798;
$L__BB0_5706:
	xor.b32  	%r6963, %r56800, %r6957;
	shr.u32 	%r41671, %r6963, 16;
	xor.b32  	%r41672, %r41671, %r6963;
	shr.u32 	%r41673, %r41672, 12;
	shr.u32 	%r41674, %r41672, 4;
	shr.u32 	%r41675, %r41672, 8;
	xor.b32  	%r41676, %r41674, %r41673;
	xor.b32  	%r41677, %r41676, %r41675;
	xor.b32  	%r41678, %r41677, %r41672;
	shr.u32 	%r41679, %r41678, 2;
	xor.b32  	%r41680, %r41679, %r41678;
	cvt.u16.u32 	%rs1632, %r41680;
	and.b16  	%rs1631, %rs1632, 3;
	setp.gt.s16 	%p2447, %rs1631, 1;
	@%p2447 bra 	$L__BB0_5709;
	setp.eq.s16 	%p2449, %rs1631, 0;
	@%p2449 bra 	$L__BB0_5712;
	not.b32 	%r41689, %r6949;
	shr.u32 	%r41690, %r6955, 16;
	and.b32  	%r41691, %r41690, 15;
	add.s32 	%r41692, %r41691, 2;
	shf.r.wrap.b32 	%r41693, %r41689, %r41689, %r41692;
	add.s32 	%r56801, %r41693, %r56799;
	bra.uni 	$L__BB0_5713;
$L__BB0_5709:
	setp.eq.s16 	%p2448, %rs1631, 2;
	@%p2448 bra 	$L__BB0_5711;
	and.b32  	%r41681, %r6955, 15;
	add.s32 	%r41682, %r41681, 2;
	shf.r.wrap.b32 	%r41683, %r6949, %r6949, %r41682;
	xor.b32  	%r56801, %r41683, %r56799;
	bra.uni 	$L__BB0_5713;
$L__BB0_5711:
	not.b32 	%r41684, %r6949;
	shr.u32 	%r41685, %r6955, 8;
	and.b32  	%r41686, %r41685, 15;
	add.s32 	%r41687, %r41686, 2;
	shf.r.wrap.b32 	%r41688, %r41684, %r41684, %r41687;
	and.b32  	%r56801, %r41688, %r56799;
	bra.uni 	$L__BB0_5713;
$L__BB0_5712:
	add.s32 	%r41694, %r6956, 2;
	shf.r.wrap.b32 	%r41695, %r6949, %r6949, %r41694;
	xor.b32  	%r56801, %r41695, %r56799;
$L__BB0_5713:
	add.s32 	%r41696, %r6963, %r56801;
	xor.b32  	%r6969, %r6949, %r41696;
	shr.u32 	%r41697, %r6949, 8;
	and.b32  	%r41698, %r41697, 31;
	mov.b32 	%r41699, 1;
	shl.b32 	%r41700, %r41699, %r41698;
	not.b32 	%r41701, %r41700;
	and.b32  	%r41702, %r6578, %r41701;
	or.b32  	%r41703, %r41700, %r6578;
	xor.b32  	%r41704, %r41700, %r6578;
	st.local.v4.u32 	[%rd5], {%r6578, %r41702, %r41703, %r41704};
	shl.b32 	%r41705, %r6949, 2;
	cvt.u64.u32 	%rd1075, %r41705;
	and.b64  	%rd1076, %rd1075, 12;
	add.s64 	%rd1077, %rd5, %rd1076;
	ld.local.u32 	%r6970, [%rd1077];
	shr.u32 	%r41706, %r6969, 4;
	xor.b32  	%r6971, %r41706, %r6969;
	shr.u32 	%r41707, %r6971, 24;
	and.b32  	%r6972, %r41707, 15;
	shf.r.wrap.b32 	%r41708, %r6969, %r6969, %r6972;
	xor.b32  	%r6973, %r41708, %r6957;
	shr.u32 	%r41709, %r6973, 16;
	xor.b32  	%r41710, %r41709, %r6973;
	shr.u32 	%r41711, %r41710, 12;
	shr.u32 	%r41712, %r41710, 4;
	shr.u32 	%r41713, %r41710, 8;
	xor.b32  	%r41714, %r41712, %r41711;
	xor.b32  	%r41715, %r41714, %r41713;
	xor.b32  	%r41716, %r41715, %r41710;
	shr.u32 	%r41717, %r41716, 2;
	xor.b32  	%r41718, %r41717, %r41716;
	cvt.u16.u32 	%rs1634, %r41718;
	and.b16  	%rs1633, %rs1634, 3;
	setp.gt.s16 	%p2450, %rs1633, 1;
	@%p2450 bra 	$L__BB0_5716;
	setp.eq.s16 	%p2452, %rs1633, 0;
	@%p2452 bra 	$L__BB0_5719;
	not.b32 	%r41733, %r6969;
	shr.u32 	%r41734, %r6971, 16;
	and.b32  	%r41735, %r41734, 15;
	add.s32 	%r41736, %r41735, 1;
	shr.u32 	%r41737, %r41733, %r41736;
	xor.b32  	%r41738, %r41735, 31;
	shl.b32 	%r41739, %r41733, %r41738;
	or.b32  	%r41740, %r41737, %r41739;
	add.s32 	%r56802, %r41740, %r56800;
	bra.uni 	$L__BB0_5720;
$L__BB0_5716:
	setp.eq.s16 	%p2451, %rs1633, 2;
	@%p2451 bra 	$L__BB0_5718;
	and.b32  	%r41719, %r6971, 15;
	add.s32 	%r41720, %r41719, 1;
	shr.u32 	%r41721, %r6969, %r41720;
	xor.b32  	%r41722, %r41719, 31;
	shl.b32 	%r41723, %r6969, %r41722;
	or.b32  	%r41724, %r41721, %r41723;
	xor.b32  	%r56802, %r41724, %r56800;
	bra.uni 	$L__BB0_5720;
$L__BB0_5718:
	not.b32 	%r41725, %r6969;
	shr.u32 	%r41726, %r6971, 8;
	and.b32  	%r41727, %r41726, 15;
	add.s32 	%r41728, %r41727, 1;
	shr.u32 	%r41729, %r41725, %r41728;
	xor.b32  	%r41730, %r41727, 31;
	shl.b32 	%r41731, %r41725, %r41730;
	or.b32  	%r41732, %r41729, %r41731;
	and.b32  	%r56802, %r41732, %r56800;
	bra.uni 	$L__BB0_5720;
$L__BB0_5719:
	add.s32 	%r41741, %r6972, 1;
	shr.u32 	%r41742, %r6969, %r41741;
	xor.b32  	%r41743, %r6972, 31;
	shl.b32 	%r41744, %r6969, %r41743;
	or.b32  	%r41745, %r41742, %r41744;
	xor.b32  	%r56802, %r41745, %r56800;
$L__BB0_5720:
	xor.b32  	%r6979, %r56802, %r6973;
	shr.u32 	%r41746, %r6979, 16;
	xor.b32  	%r41747, %r41746, %r6979;
	shr.u32 	%r41748, %r41747, 12;
	shr.u32 	%r41749, %r41747, 4;
	shr.u32 	%r41750, %r41747, 8;
	xor.b32  	%r41751, %r41749, %r41748;
	xor.b32  	%r41752, %r41751, %r41750;
	xor.b32  	%r41753, %r41752, %r41747;
	shr.u32 	%r41754, %r41753, 2;
	xor.b32  	%r41755, %r41754, %r41753;
	cvt.u16.u32 	%rs1636, %r41755;
	and.b16  	%rs1635, %rs1636, 3;
	setp.gt.s16 	%p2453, %rs1635, 1;
	@%p2453 bra 	$L__BB0_5723;
	setp.eq.s16 	%p2455, %rs1635, 0;
	@%p2455 bra 	$L__BB0_5726;
	not.b32 	%r41764, %r6969;
	shr.u32 	%r41765, %r6971, 16;
	and.b32  	%r41766, %r41765, 15;
	add.s32 	%r41767, %r41766, 2;
	shf.r.wrap.b32 	%r41768, %r41764, %r41764, %r41767;
	add.s32 	%r56803, %r41768, %r56801;
	bra.uni 	$L__BB0_5727;
$L__BB0_5723:
	setp.eq.s16 	%p2454, %rs1635, 2;
	@%p2454 bra 	$L__BB0_5725;
	and.b32  	%r41756, %r6971, 15;
	add.s32 	%r41757, %r41756, 2;
	shf.r.wrap.b32 	%r41758, %r6969, %r6969, %r41757;
	xor.b32  	%r56803, %r41758, %r56801;
	bra.uni 	$L__BB0_5727;
$L__BB0_5725:
	not.b32 	%r41759, %r6969;
	shr.u32 	%r41760, %r6971, 8;
	and.b32  	%r41761, %r41760, 15;
	add.s32 	%r41762, %r41761, 2;
	shf.r.wrap.b32 	%r41763, %r41759, %r41759, %r41762;
	and.b32  	%r56803, %r41763, %r56801;
	bra.uni 	$L__BB0_5727;
$L__BB0_5726:
	add.s32 	%r41769, %r6972, 2;
	shf.r.wrap.b32 	%r41770, %r6969, %r6969, %r41769;
	xor.b32  	%r56803, %r41770, %r56801;
$L__BB0_5727:
	add.s32 	%r41771, %r6979, %r56803;
	xor.b32  	%r6985, %r6969, %r41771;
	shr.u32 	%r41772, %r6969, 8;
	and.b32  	%r41773, %r41772, 31;
	mov.b32 	%r41774, 1;
	shl.b32 	%r41775, %r41774, %r41773;
	not.b32 	%r41776, %r41775;
	and.b32  	%r41777, %r6731, %r41776;
	or.b32  	%r41778, %r41775, %r6731;
	xor.b32  	%r41779, %r41775, %r6731;
	st.local.v4.u32 	[%rd4], {%r6731, %r41777, %r41778, %r41779};
	shl.b32 	%r41780, %r6969, 2;
	cvt.u64.u32 	%rd1078, %r41780;
	and.b64  	%rd1079, %rd1078, 12;
	add.s64 	%rd1080, %rd4, %rd1079;
	ld.local.u32 	%r6986, [%rd1080];
	shr.u32 	%r41781, %r6985, 4;
	xor.b32  	%r6987, %r41781, %r6985;
	shr.u32 	%r41782, %r6987, 24;
	and.b32  	%r6988, %r41782, 15;
	shf.r.wrap.b32 	%r41783, %r6985, %r6985, %r6988;
	xor.b32  	%r6989, %r41783, %r6973;
	shr.u32 	%r41784, %r6989, 16;
	xor.b32  	%r41785, %r41784, %r6989;
	shr.u32 	%r41786, %r41785, 12;
	shr.u32 	%r41787, %r41785, 4;
	shr.u32 	%r41788, %r41785, 8;
	xor.b32  	%r41789, %r41787, %r41786;
	xor.b32  	%r41790, %r41789, %r41788;
	xor.b32  	%r41791, %r41790, %r41785;
	shr.u32 	%r41792, %r41791, 2;
	xor.b32  	%r41793, %r41792, %r41791;
	cvt.u16.u32 	%rs1638, %r41793;
	and.b16  	%rs1637, %rs1638, 3;
	setp.gt.s16 	%p2456, %rs1637, 1;
	@%p2456 bra 	$L__BB0_5730;
	setp.eq.s16 	%p2458, %rs1637, 0;
	@%p2458 bra 	$L__BB0_5733;
	not.b32 	%r41808, %r6985;
	shr.u32 	%r41809, %r6987, 16;
	and.b32  	%r41810, %r41809, 15;
	add.s32 	%r41811, %r41810, 1;
	shr.u32 	%r41812, %r41808, %r41811;
	xor.b32  	%r41813, %r41810, 31;
	shl.b32 	%r41814, %r41808, %r41813;
	or.b32  	%r41815, %r41812, %r41814;
	add.s32 	%r56804, %r41815, %r56802;
	bra.uni 	$L__BB0_5734;
$L__BB0_5730:
	setp.eq.s16 	%p2457, %rs1637, 2;
	@%p2457 bra 	$L__BB0_5732;
	and.b32  	%r41794, %r6987, 15;
	add.s32 	%r41795, %r41794, 1;
	shr.u32 	%r41796, %r6985, %r41795;
	xor.b32  	%r41797, %r41794, 31;
	shl.b32 	%r41798, %r6985, %r41797;
	or.b32  	%r41799, %r41796, %r41798;
	xor.b32  	%r56804, %r41799, %r56802;
	bra.uni 	$L__BB0_5734;
$L__BB0_5732:
	not.b32 	%r41800, %r6985;
	shr.u32 	%r41801, %r6987, 8;
	and.b32  	%r41802, %r41801, 15;
	add.s32 	%r41803, %r41802, 1;
	shr.u32 	%r41804, %r41800, %r41803;
	xor.b32  	%r41805, %r41802, 31;
	shl.b32 	%r41806, %r41800, %r41805;
	or.b32  	%r41807, %r41804, %r41806;
	and.b32  	%r56804, %r41807, %r56802;
	bra.uni 	$L__BB0_5734;
$L__BB0_5733:
	add.s32 	%r41816, %r6988, 1;
	shr.u32 	%r41817, %r6985, %r41816;
	xor.b32  	%r41818, %r6988, 31;
	shl.b32 	%r41819, %r6985, %r41818;
	or.b32  	%r41820, %r41817, %r41819;
	xor.b32  	%r56804, %r41820, %r56802;
$L__BB0_5734:
	xor.b32  	%r6995, %r56804, %r6989;
	shr.u32 	%r41821, %r6995, 16;
	xor.b32  	%r41822, %r41821, %r6995;
	shr.u32 	%r41823, %r41822, 12;
	shr.u32 	%r41824, %r41822, 4;
	shr.u32 	%r41825, %r41822, 8;
	xor.b32  	%r41826, %r41824, %r41823;
	xor.b32  	%r41827, %r41826, %r41825;
	xor.b32  	%r41828, %r41827, %r41822;
	shr.u32 	%r41829, %r41828, 2;
	xor.b32  	%r41830, %r41829, %r41828;
	cvt.u16.u32 	%rs1640, %r41830;
	and.b16  	%rs1639, %rs1640, 3;
	setp.gt.s16 	%p2459, %rs1639, 1;
	@%p2459 bra 	$L__BB0_5737;
	setp.eq.s16 	%p2461, %rs1639, 0;
	@%p2461 bra 	$L__BB0_5740;
	not.b32 	%r41839, %r6985;
	shr.u32 	%r41840, %r6987, 16;
	and.b32  	%r41841, %r41840, 15;
	add.s32 	%r41842, %r41841, 2;
	shf.r.wrap.b32 	%r41843, %r41839, %r41839, %r41842;
	add.s32 	%r56805, %r41843, %r56803;
	bra.uni 	$L__BB0_5741;
$L__BB0_5737:
	setp.eq.s16 	%p2460, %rs1639, 2;
	@%p2460 bra 	$L__BB0_5739;
	and.b32  	%r41831, %r6987, 15;
	add.s32 	%r41832, %r41831, 2;
	shf.r.wrap.b32 	%r41833, %r6985, %r6985, %r41832;
	xor.b32  	%r56805, %r41833, %r56803;
	bra.uni 	$L__BB0_5741;
$L__BB0_5739:
	not.b32 	%r41834, %r6985;
	shr.u32 	%r41835, %r6987, 8;
	and.b32  	%r41836, %r41835, 15;
	add.s32 	%r41837, %r41836, 2;
	shf.r.wrap.b32 	%r41838, %r41834, %r41834, %r41837;
	and.b32  	%r56805, %r41838, %r56803;
	bra.uni 	$L__BB0_5741;
$L__BB0_5740:
	add.s32 	%r41844, %r6988, 2;
	shf.r.wrap.b32 	%r41845, %r6985, %r6985, %r41844;
	xor.b32  	%r56805, %r41845, %r56803;
$L__BB0_5741:
	add.s32 	%r41846, %r6995, %r56805;
	xor.b32  	%r7001, %r6985, %r41846;
	shr.u32 	%r41847, %r6985, 8;
	and.b32  	%r41848, %r41847, 31;
	mov.b32 	%r41849, 1;
	shl.b32 	%r41850, %r41849, %r41848;
	not.b32 	%r41851, %r41850;
	and.b32  	%r41852, %r6884, %r41851;
	or.b32  	%r41853, %r41850, %r6884;
	xor.b32  	%r41854, %r41850, %r6884;
	st.local.v4.u32 	[%rd3], {%r6884, %r41852, %r41853, %r41854};
	shl.b32 	%r41855, %r6985, 2;
	cvt.u64.u32 	%rd1081, %r41855;
	and.b64  	%rd1082, %rd1081, 12;
	add.s64 	%rd1083, %rd3, %rd1082;
	ld.local.u32 	%r41856, [%rd1083];
	or.b32  	%r41857, %r6986, %r6970;
	and.b32  	%r41858, %r41856, %r41857;
	and.b32  	%r41859, %r6986, %r6970;
	or.b32  	%r7006, %r41858, %r41859;
	shr.u32 	%r41860, %r7001, 4;
	xor.b32  	%r7007, %r41860, %r7001;
	shr.u32 	%r41861, %r7007, 24;
	and.b32  	%r7008, %r41861, 15;
	shf.r.wrap.b32 	%r41862, %r7001, %r7001, %r7008;
	xor.b32  	%r7009, %r41862, %r6989;
	shr.u32 	%r41863, %r7009, 16;
	xor.b32  	%r41864, %r41863, %r7009;
	shr.u32 	%r41865, %r41864, 12;
	shr.u32 	%r41866, %r41864, 4;
	shr.u32 	%r41867, %r41864, 8;
	xor.b32  	%r41868, %r41866, %r41865;
	xor.b32  	%r41869, %r41868, %r41867;
	xor.b32  	%r41870, %r41869, %r41864;
	shr.u32 	%r41871, %r41870, 2;
	xor.b32  	%r41872, %r41871, %r41870;
	cvt.u16.u32 	%rs1642, %r41872;
	and.b16  	%rs1641, %rs1642, 3;
	setp.gt.s16 	%p2462, %rs1641, 1;
	@%p2462 bra 	$L__BB0_5744;
	setp.eq.s16 	%p2464, %rs1641, 0;
	@%p2464 bra 	$L__BB0_5747;
	not.b32 	%r41887, %r7001;
	shr.u32 	%r41888, %r7007, 16;
	and.b32  	%r41889, %r41888, 15;
	add.s32 	%r41890, %r41889, 1;
	shr.u32 	%r41891, %r41887, %r41890;
	xor.b32  	%r41892, %r41889, 31;
	shl.b32 	%r41893, %r41887, %r41892;
	or.b32  	%r41894, %r41891, %r41893;
	add.s32 	%r56806, %r41894, %r56804;
	bra.uni 	$L__BB0_5748;
$L__BB0_5744:
	setp.eq.s16 	%p2463, %rs1641, 2;
	@%p2463 bra 	$L__BB0_5746;
	and.b32  	%r41873, %r7007, 15;
	add.s32 	%r41874, %r41873, 1;
	shr.u32 	%r41875, %r7001, %r41874;
	xor.b32  	%r41876, %r41873, 31;
	shl.b32 	%r41877, %r7001, %r41876;
	or.b32  	%r41878, %r41875, %r41877;
	xor.b32  	%r56806, %r41878, %r56804;
	bra.uni 	$L__BB0_5748;
$L__BB0_5746:
	not.b32 	%r41879, %r7001;
	shr.u32 	%r41880, %r7007, 8;
	and.b32  	%r41881, %r41880, 15;
	add.s32 	%r41882, %r41881, 1;
	shr.u32 	%r41883, %r41879, %r41882;
	xor.b32  	%r41884, %r41881, 31;
	shl.b32 	%r41885, %r41879, %r41884;
	or.b32  	%r41886, %r41883, %r41885;
	and.b32  	%r56806, %r41886, %r56804;
	bra.uni 	$L__BB0_5748;
$L__BB0_5747:
	add.s32 	%r41895, %r7008, 1;
	shr.u32 	%r41896, %r7001, %r41895;
	xor.b32  	%r41897, %r7008, 31;
	shl.b32 	%r41898, %r7001, %r41897;
	or.b32  	%r41899, %r41896, %r41898;
	xor.b32  	%r56806, %r41899, %r56804;
$L__BB0_5748:
	xor.b32  	%r7015, %r56806, %r7009;
	shr.u32 	%r41900, %r7015, 16;
	xor.b32  	%r41901, %r41900, %r7015;
	shr.u32 	%r41902, %r41901, 12;
	shr.u32 	%r41903, %r41901, 4;
	shr.u32 	%r41904, %r41901, 8;
	xor.b32  	%r41905, %r41903, %r41902;
	xor.b32  	%r41906, %r41905, %r41904;
	xor.b32  	%r41907, %r41906, %r41901;
	shr.u32 	%r41908, %r41907, 2;
	xor.b32  	%r41909, %r41908, %r41907;
	cvt.u16.u32 	%rs1644, %r41909;
	and.b16  	%rs1643, %rs1644, 3;
	setp.gt.s16 	%p2465, %rs1643, 1;
	@%p2465 bra 	$L__BB0_5751;
	setp.eq.s16 	%p2467, %rs1643, 0;
	@%p2467 bra 	$L__BB0_5754;
	not.b32 	%r41918, %r7001;
	shr.u32 	%r41919, %r7007, 16;
	and.b32  	%r41920, %r41919, 15;
	add.s32 	%r41921, %r41920, 2;
	shf.r.wrap.b32 	%r41922, %r41918, %r41918, %r41921;
	add.s32 	%r56807, %r41922, %r56805;
	bra.uni 	$L__BB0_5755;
$L__BB0_5751:
	setp.eq.s16 	%p2466, %rs1643, 2;
	@%p2466 bra 	$L__BB0_5753;
	and.b32  	%r41910, %r7007, 15;
	add.s32 	%r41911, %r41910, 2;
	shf.r.wrap.b32 	%r41912, %r7001, %r7001, %r41911;
	xor.b32  	%r56807, %r41912, %r56805;
	bra.uni 	$L__BB0_5755;
$L__BB0_5753:
	not.b32 	%r41913, %r7001;
	shr.u32 	%r41914, %r7007, 8;
	and.b32  	%r41915, %r41914, 15;
	add.s32 	%r41916, %r41915, 2;
	shf.r.wrap.b32 	%r41917, %r41913, %r41913, %r41916;
	and.b32  	%r56807, %r41917, %r56805;
	bra.uni 	$L__BB0_5755;
$L__BB0_5754:
	add.s32 	%r41923, %r7008, 2;
	shf.r.wrap.b32 	%r41924, %r7001, %r7001, %r41923;
	xor.b32  	%r56807, %r41924, %r56805;
$L__BB0_5755:
	add.s32 	%r41925, %r7015, %r56807;
	xor.b32  	%r7021, %r7001, %r41925;
	shr.u32 	%r41926, %r7001, 8;
	and.b32  	%r41927, %r41926, 31;
	mov.b32 	%r41928, 1;
	shl.b32 	%r41929, %r41928, %r41927;
	not.b32 	%r41930, %r41929;
	and.b32  	%r41931, %r6884, %r41930;
	or.b32  	%r41932, %r41929, %r6884;
	xor.b32  	%r41933, %r41929, %r6884;
	st.local.v4.u32 	[%rd2], {%r6884, %r41931, %r41932, %r41933};
	shl.b32 	%r41934, %r7001, 2;
	cvt.u64.u32 	%rd1084, %r41934;
	and.b64  	%rd1085, %rd1084, 12;
	add.s64 	%rd1086, %rd2, %rd1085;
	ld.local.u32 	%r7022, [%rd1086];
	shr.u32 	%r41935, %r7021, 4;
	xor.b32  	%r7023, %r41935, %r7021;
	shr.u32 	%r41936, %r7023, 24;
	and.b32  	%r7024, %r41936, 15;
	shf.r.wrap.b32 	%r41937, %r7021, %r7021, %r7024;
	xor.b32  	%r7025, %r41937, %r7009;
	shr.u32 	%r41938, %r7025, 16;
	xor.b32  	%r41939, %r41938, %r7025;
	shr.u32 	%r41940, %r41939, 12;
	shr.u32 	%r41941, %r41939, 4;
	shr.u32 	%r41942, %r41939, 8;
	xor.b32  	%r41943, %r41941, %r41940;
	xor.b32  	%r41944, %r41943, %r41942;
	xor.b32  	%r41945, %r41944, %r41939;
	shr.u32 	%r41946, %r41945, 2;
	xor.b32  	%r41947, %r41946, %r41945;
	cvt.u16.u32 	%rs1646, %r41947;
	and.b16  	%rs1645, %rs1646, 3;
	setp.gt.s16 	%p2468, %rs1645, 1;
	@%p2468 bra 	$L__BB0_5758;
	setp.eq.s16 	%p2470, %rs1645, 0;
	@%p2470 bra 	$L__BB0_5761;
	not.b32 	%r41962, %r7021;
	shr.u32 	%r41963, %r7023, 16;
	and.b32  	%r41964, %r41963, 15;
	add.s32 	%r41965, %r41964, 1;
	shr.u32 	%r41966, %r41962, %r41965;
	xor.b32  	%r41967, %r41964, 31;
	shl.b32 	%r41968, %r41962, %r41967;
	or.b32  	%r41969, %r41966, %r41968;
	add.s32 	%r56808, %r41969, %r56806;
	bra.uni 	$L__BB0_5762;
$L__BB0_5758:
	setp.eq.s16 	%p2469, %rs1645, 2;
	@%p2469 bra 	$L__BB0_5760;
	and.b32  	%r41948, %r7023, 15;
	add.s32 	%r41949, %r41948, 1;
	shr.u32 	%r41950, %r7021, %r41949;
	xor.b32  	%r41951, %r41948, 31;
	shl.b32 	%r41952, %r7021, %r41951;
	or.b32  	%r41953, %r41950, %r41952;
	xor.b32  	%r56808, %r41953, %r56806;
	bra.uni 	$L__BB0_5762;
$L__BB0_5760:
	not.b32 	%r41954, %r7021;
	shr.u32 	%r41955, %r7023, 8;
	and.b32  	%r41956, %r41955, 15;
	add.s32 	%r41957, %r41956, 1;
	shr.u32 	%r41958, %r41954, %r41957;
	xor.b32  	%r41959, %r41956, 31;
	shl.b32 	%r41960, %r41954, %r41959;
	or.b32  	%r41961, %r41958, %r41960;
	and.b32  	%r56808, %r41961, %r56806;
	bra.uni 	$L__BB0_5762;
$L__BB0_5761:
	add.s32 	%r41970, %r7024, 1;
	shr.u32 	%r41971, %r7021, %r41970;
	xor.b32  	%r41972, %r7024, 31;
	shl.b32 	%r41973, %r7021, %r41972;
	or.b32  	%r41974, %r41971, %r41973;
	xor.b32  	%r56808, %r41974, %r56806;
$L__BB0_5762:
	xor.b32  	%r7031, %r56808, %r7025;
	shr.u32 	%r41975, %r7031, 16;
	xor.b32  	%r41976, %r41975, %r7031;
	shr.u32 	%r41977, %r41976, 12;
	shr.u32 	%r41978, %r41976, 4;
	shr.u32 	%r41979, %r41976, 8;
	xor.b32  	%r41980, %r41978, %r41977;
	xor.b32  	%r41981, %r41980, %r41979;
	xor.b32  	%r41982, %r41981, %r41976;
	shr.u32 	%r41983, %r41982, 2;
	xor.b32  	%r41984, %r41983, %r41982;
	cvt.u16.u32 	%rs1648, %r41984;
	and.b16  	%rs1647, %rs1648, 3;
	setp.gt.s16 	%p2471, %rs1647, 1;
	@%p2471 bra 	$L__BB0_5765;
	setp.eq.s16 	%p2473, %rs1647, 0;
	@%p2473 bra 	$L__BB0_5768;
	not.b32 	%r41993, %r7021;
	shr.u32 	%r41994, %r7023, 16;
	and.b32  	%r41995, %r41994, 15;
	add.s32 	%r41996, %r41995, 2;
	shf.r.wrap.b32 	%r41997, %r41993, %r41993, %r41996;
	add.s32 	%r56809, %r41997, %r56807;
	bra.uni 	$L__BB0_5769;
$L__BB0_5765:
	setp.eq.s16 	%p2472, %rs1647, 2;
	@%p2472 bra 	$L__BB0_5767;
	and.b32  	%r41985, %r7023, 15;
	add.s32 	%r41986, %r41985, 2;
	shf.r.wrap.b32 	%r41987, %r7021, %r7021, %r41986;
	xor.b32  	%r56809, %r41987, %r56807;
	bra.uni 	$L__BB0_5769;
$L__BB0_5767:
	not.b32 	%r41988, %r7021;
	shr.u32 	%r41989, %r7023, 8;
	and.b32  	%r41990, %r41989, 15;
	add.s32 	%r41991, %r41990, 2;
	shf.r.wrap.b32 	%r41992, %r41988, %r41988, %r41991;
	and.b32  	%r56809, %r41992, %r56807;
	bra.uni 	$L__BB0_5769;
$L__BB0_5768:
	add.s32 	%r41998, %r7024, 2;
	shf.r.wrap.b32 	%r41999, %r7021, %r7021, %r41998;
	xor.b32  	%r56809, %r41999, %r56807;
$L__BB0_5769:
	add.s32 	%r42000, %r7031, %r56809;
	shr.u32 	%r42001, %r7021, 8;
	and.b32  	%r42002, %r42001, 31;
	mov.b32 	%r42003, 1;
	shl.b32 	%r42004, %r42003, %r42002;
	not.b32 	%r42005, %r42004;
	and.b32  	%r42006, %r6954, %r42005;
	or.b32  	%r42007, %r42004, %r6954;
	xor.b32  	%r42008, %r42004, %r6954;
	st.local.v4.u32 	[%rd1], {%r6954, %r42006, %r42007, %r42008};
	shl.b32 	%r42009, %r7021, 2;
	cvt.u64.u32 	%rd1087, %r42009;
	and.b64  	%rd1088, %rd1087, 12;
	add.s64 	%rd1089, %rd1, %rd1088;
	ld.local.u32 	%r42010, [%rd1089];
	add.s32 	%r42011, %r7006, %r6954;
	shf.l.wrap.b32 	%r42012, %r7022, %r7022, 10;
	shf.l.wrap.b32 	%r42013, %r7022, %r7022, 19;
	shf.l.wrap.b32 	%r42014, %r7022, %r7022, 30;
	xor.b32  	%r42015, %r42014, %r42013;
	xor.b32  	%r42016, %r42015, %r42012;
	add.s32 	%r7037, %r42011, %r42016;
	add.s32 	%r7038, %r6425, %r42010;
	add.s32 	%r42017, %r6579, %r6578;
	xor.b32  	%r42018, %r42000, %r42017;
	xor.b32  	%r7039, %r42018, %r7021;
	shr.u32 	%r42019, %r7039, 4;
	xor.b32  	%r7040, %r42019, %r7039;
	shr.u32 	%r42020, %r7040, 24;
	and.b32  	%r7041, %r42020, 15;
	shf.r.wrap.b32 	%r42021, %r7039, %r7039, %r7041;
	xor.b32  	%r7042, %r42021, %r7025;
	shr.u32 	%r42022, %r7042, 16;
	xor.b32  	%r42023, %r42022, %r7042;
	shr.u32 	%r42024, %r42023, 12;
	shr.u32 	%r42025, %r42023, 4;
	shr.u32 	%r42026, %r42023, 8;
	xor.b32  	%r42027, %r42025, %r42024;
	xor.b32  	%r42028, %r42027, %r42026;
	xor.b32  	%r42029, %r42028, %r42023;
	shr.u32 	%r42030, %r42029, 2;
	xor.b32  	%r42031, %r42030, %r42029;
	cvt.u16.u32 	%rs1650, %r42031;
	and.b16  	%rs1649, %rs1650, 3;
	setp.gt.s16 	%p2474, %rs1649, 1;
	@%p2474 bra 	$L__BB0_5772;
	setp.eq.s16 	%p2476, %rs1649, 0;
	@%p2476 bra 	$L__BB0_5775;
	not.b32 	%r42046, %r7039;
	shr.u32 	%r42047, %r7040, 16;
	and.b32  	%r42048, %r42047, 15;
	add.s32 	%r42049, %r42048, 1;
	shr.u32 	%r42050, %r42046, %r42049;
	xor.b32  	%r42051, %r42048, 31;
	shl.b32 	%r42052, %r42046, %r42051;
	or.b32  	%r42053, %r42050, %r42052;
	add.s32 	%r56810, %r42053, %r56808;
	bra.uni 	$L__BB0_5776;
$L__BB0_5772:
	setp.eq.s16 	%p2475, %rs1649, 2;
	@%p2475 bra 	$L__BB0_5774;
	and.b32  	%r42032, %r7040, 15;
	add.s32 	%r42033, %r42032, 1;
	shr.u32 	%r42034, %r7039, %r42033;
	xor.b32  	%r42035, %r42032, 31;
	shl.b32 	%r42036, %r7039, %r42035;
	or.b32  	%r42037, %r42034, %r42036;
	xor.b32  	%r56810, %r42037, %r56808;
	bra.uni 	$L__BB0_5776;
$L__BB0_5774:
	not.b32 	%r42038, %r7039;
	shr.u32 	%r42039, %r7040, 8;
	and.b32  	%r42040, %r42039, 15;
	add.s32 	%r42041, %r42040, 1;
	shr.u32 	%r42042, %r42038, %r42041;
	xor.b32  	%r42043, %r42040, 31;
	shl.b32 	%r42044, %r42038, %r42043;
	or.b32  	%r42045, %r42042, %r42044;
	and.b32  	%r56810, %r42045, %r56808;
	bra.uni 	$L__BB0_5776;
$L__BB0_5775:
	add.s32 	%r42054, %r7041, 1;
	shr.u32 	%r42055, %r7039, %r42054;
	xor.b32  	%r42056, %r7041, 31;
	shl.b32 	%r42057, %r7039, %r42056;
	or.b32  	%r42058, %r42055, %r42057;
	xor.b32  	%r56810, %r42058, %r56808;
$L__BB0_5776:
	xor.b32  	%r7048, %r56810, %r7042;
	shr.u32 	%r42059, %r7048, 16;
	xor.b32  	%r42060, %r42059, %r7048;
	shr.u32 	%r42061, %r42060, 12;
	shr.u32 	%r42062, %r42060, 4;
	shr.u32 	%r42063, %r42060, 8;
	xor.b32  	%r42064, %r42062, %r42061;
	xor.b32  	%r42065, %r42064, %r42063;
	xor.b32  	%r42066, %r42065, %r42060;
	shr.u32 	%r42067, %r42066, 2;
	xor.b32  	%r42068, %r42067, %r42066;
	cvt.u16.u32 	%rs1652, %r42068;
	and.b16  	%rs1651, %rs1652, 3;
	setp.gt.s16 	%p2477, %rs1651, 1;
	@%p2477 bra 	$L__BB0_5779;
	setp.eq.s16 	%p2479, %rs1651, 0;
	@%p2479 bra 	$L__BB0_5782;
	not.b32 	%r42077, %r7039;
	shr.u32 	%r42078, %r7040, 16;
	and.b32  	%r42079, %r42078, 15;
	add.s32 	%r42080, %r42079, 2;
	shf.r.wrap.b32 	%r42081, %r42077, %r42077, %r42080;
	add.s32 	%r56811, %r42081, %r56809;
	bra.uni 	$L__BB0_5783;
$L__BB0_5779:
	setp.eq.s16 	%p2478, %rs1651, 2;
	@%p2478 bra 	$L__BB0_5781;
	and.b32  	%r42069, %r7040, 15;
	add.s32 	%r42070, %r42069, 2;
	shf.r.wrap.b32 	%r42071, %r7039, %r7039, %r42070;
	xor.b32  	%r56811, %r42071, %r56809;
	bra.uni 	$L__BB0_5783;
$L__BB0_5781:
	not.b32 	%r42072, %r7039;
	shr.u32 	%r42073, %r7040, 8;
	and.b32  	%r42074, %r42073, 15;
	add.s32 	%r42075, %r42074, 2;
	shf.r.wrap.b32 	%r42076, %r42072, %r42072, %r42075;
	and.b32  	%r56811, %r42076, %r56809;
	bra.uni 	$L__BB0_5783;
$L__BB0_5782:
	add.s32 	%r42082, %r7041, 2;
	shf.r.wrap.b32 	%r42083, %r7039, %r7039, %r42082;
	xor.b32  	%r56811, %r42083, %r56809;
$L__BB0_5783:
	add.s32 	%r42084, %r7048, %r56811;
	xor.b32  	%r7054, %r7039, %r42084;
	ld.const.u32 	%r7055, [hefty_gpu_constantTable+176];
	shr.u32 	%r42085, %r7054, 4;
	xor.b32  	%r7056, %r42085, %r7054;
	shr.u32 	%r42086, %r7056, 24;
	and.b32  	%r7057, %r42086, 15;
	shf.r.wrap.b32 	%r42087, %r7054, %r7054, %r7057;
	xor.b32  	%r7058, %r42087, %r7042;
	shr.u32 	%r42088, %r7058, 16;
	xor.b32  	%r42089, %r42088, %r7058;
	shr.u32 	%r42090, %r42089, 12;
	shr.u32 	%r42091, %r42089, 4;
	shr.u32 	%r42092, %r42089, 8;
	xor.b32  	%r42093, %r42091, %r42090;
	xor.b32  	%r42094, %r42093, %r42092;
	xor.b32  	%r42095, %r42094, %r42089;
	shr.u32 	%r42096, %r42095, 2;
	xor.b32  	%r42097, %r42096, %r42095;
	cvt.u16.u32 	%rs1654, %r42097;
	and.b16  	%rs1653, %rs1654, 3;
	setp.gt.s16 	%p2480, %rs1653, 1;
	@%p2480 bra 	$L__BB0_5786;
	setp.eq.s16 	%p2482, %rs1653, 0;
	@%p2482 bra 	$L__BB0_5789;
	not.b32 	%r42112, %r7054;
	shr.u32 	%r42113, %r7056, 16;
	and.b32  	%r42114, %r42113, 15;
	add.s32 	%r42115, %r42114, 1;
	shr.u32 	%r42116, %r42112, %r42115;
	xor.b32  	%r42117, %r42114, 31;
	shl.b32 	%r42118, %r42112, %r42117;
	or.b32  	%r42119, %r42116, %r42118;
	add.s32 	%r56812, %r42119, %r56810;
	bra.uni 	$L__BB0_5790;
$L__BB0_5786:
	setp.eq.s16 	%p2481, %rs1653, 2;
	@%p2481 bra 	$L__BB0_5788;
	and.b32  	%r42098, %r7056, 15;
	add.s32 	%r42099, %r42098, 1;
	shr.u32 	%r42100, %r7054, %r42099;
	xor.b32  	%r42101, %r42098, 31;
	shl.b32 	%r42102, %r7054, %r42101;
	or.b32  	%r42103, %r42100, %r42102;
	xor.b32  	%r56812, %r42103, %r56810;
	bra.uni 	$L__BB0_5790;
$L__BB0_5788:
	not.b32 	%r42104, %r7054;
	shr.u32 	%r42105, %r7056, 8;
	and.b32  	%r42106, %r42105, 15;
	add.s32 	%r42107, %r42106, 1;
	shr.u32 	%r42108, %r42104, %r42107;
	xor.b32  	%r42109, %r42106, 31;
	shl.b32 	%r42110, %r42104, %r42109;
	or.b32  	%r42111, %r42108, %r42110;
	and.b32  	%r56812, %r42111, %r56810;
	bra.uni 	$L__BB0_5790;
$L__BB0_5789:
	add.s32 	%r42120, %r7057, 1;
	shr.u32 	%r42121, %r7054, %r42120;
	xor.b32  	%r42122, %r7057, 31;
	shl.b32 	%r42123, %r7054, %r42122;
	or.b32  	%r42124, %r42121, %r42123;
	xor.b32  	%r56812, %r42124, %r56810;
$L__BB0_5790:
	xor.b32  	%r7064, %r56812, %r7058;
	shr.u32 	%r42125, %r7064, 16;
	xor.b32  	%r42126, %r42125, %r7064;
	shr.u32 	%r42127, %r42126, 12;
	shr.u32 	%r42128, %r42126, 4;
	shr.u32 	%r42129, %r42126, 8;
	xor.b32  	%r42130, %r42128, %r42127;
	xor.b32  	%r42131, %r42130, %r42129;
	xor.b32  	%r42132, %r42131, %r42126;
	shr.u32 	%r42133, %r42132, 2;
	xor.b32  	%r42134, %r42133, %r42132;
	cvt.u16.u32 	%rs1656, %r42134;
	and.b16  	%rs1655, %rs1656, 3;
	setp.gt.s16 	%p2483, %rs1655, 1;
	@%p2483 bra 	$L__BB0_5793;
	setp.eq.s16 	%p2485, %rs1655, 0;
	@%p2485 bra 	$L__BB0_5796;
	not.b32 	%r42143, %r7054;
	shr.u32 	%r42144, %r7056, 16;
	and.b32  	%r42145, %r42144, 15;
	add.s32 	%r42146, %r42145, 2;
	shf.r.wrap.b32 	%r42147, %r42143, %r42143, %r42146;
	add.s32 	%r56813, %r42147, %r56811;
	bra.uni 	$L__BB0_5797;
$L__BB0_5793:
	setp.eq.s16 	%p2484, %rs1655, 2;
	@%p2484 bra 	$L__BB0_5795;
	and.b32  	%r42135, %r7056, 15;
	add.s32 	%r42136, %r42135, 2;
	shf.r.wrap.b32 	%r42137, %r7054, %r7054, %r42136;
	xor.b32  	%r56813, %r42137, %r56811;
	bra.uni 	$L__BB0_5797;
$L__BB0_5795:
	not.b32 	%r42138, %r7054;
	shr.u32 	%r42139, %r7056, 8;
	and.b32  	%r42140, %r42139, 15;
	add.s32 	%r42141, %r42140, 2;
	shf.r.wrap.b32 	%r42142, %r42138, %r42138, %r42141;
	and.b32  	%r56813, %r42142, %r56811;
	bra.uni 	$L__BB0_5797;
$L__BB0_5796:
	add.s32 	%r42148, %r7057, 2;
	shf.r.wrap.b32 	%r42149, %r7054, %r7054, %r42148;
	xor.b32  	%r56813, %r42149, %r56811;
$L__BB0_5797:
	add.s32 	%r42150, %r7064, %r56813;
	xor.b32  	%r7070, %r7054, %r42150;
	shr.u32 	%r42151, %r7054, 8;
	and.b32  	%r42152, %r42151, 31;
	mov.b32 	%r42153, 1;
	shl.b32 	%r42154, %r42153, %r42152;
	not.b32 	%r42155, %r42154;
	and.b32  	%r42156, %r6732, %r42155;
	or.b32  	%r42157, %r42154, %r6732;
	xor.b32  	%r42158, %r42154, %r6732;
	st.local.v4.u32 	[%rd8], {%r6732, %r42156, %r42157, %r42158};
	shl.b32 	%r42159, %r7054, 2;
	cvt.u64.u32 	%rd1090, %r42159;
	and.b64  	%rd1091, %rd1090, 12;
	add.s64 	%rd1092, %rd8, %rd1091;
	ld.local.u32 	%r7071, [%rd1092];
	shr.u32 	%r42160, %r7070, 4;
	xor.b32  	%r7072, %r42160, %r7070;
	shr.u32 	%r42161, %r7072, 24;
	and.b32  	%r7073, %r42161, 15;
	shf.r.wrap.b32 	%r42162, %r7070, %r7070, %r7073;
	xor.b32  	%r7074, %r42162, %r7058;
	shr.u32 	%r42163, %r7074, 16;
	xor.b32  	%r42164, %r42163, %r7074;
	shr.u32 	%r42165, %r42164, 12;
	shr.u32 	%r42166, %r42164, 4;
	shr.u32 	%r42167, %r42164, 8;
	xor.b32  	%r42168, %r42166, %r42165;
	xor.b32  	%r42169, %r42168, %r42167;
	xor.b32  	%r42170, %r42169, %r42164;
	shr.u32 	%r42171, %r42170, 2;
	xor.b32  	%r42172, %r42171, %r42170;
	cvt.u16.u32 	%rs1658, %r42172;
	and.b16  	%rs1657, %rs1658, 3;
	setp.gt.s16 	%p2486, %rs1657, 1;
	@%p2486 bra 	$L__BB0_5800;
	setp.eq.s16 	%p2488, %rs1657, 0;
	@%p2488 bra 	$L__BB0_5803;
	not.b32 	%r42187, %r7070;
	shr.u32 	%r42188, %r7072, 16;
	and.b32  	%r42189, %r42188, 15;
	add.s32 	%r42190, %r42189, 1;
	shr.u32 	%r42191, %r42187, %r42190;
	xor.b32  	%r42192, %r42189, 31;
	shl.b32 	%r42193, %r42187, %r42192;
	or.b32  	%r42194, %r42191, %r42193;
	add.s32 	%r56814, %r42194, %r56812;
	bra.uni 	$L__BB0_5804;
$L__BB0_5800:
	setp.eq.s16 	%p2487, %rs1657, 2;
	@%p2487 bra 	$L__BB0_5802;
	and.b32  	%r42173, %r7072, 15;
	add.s32 	%r42174, %r42173, 1;
	shr.u32 	%r42175, %r7070, %r42174;
	xor.b32  	%r42176, %r42173, 31;
	shl.b32 	%r42177, %r7070, %r42176;
	or.b32  	%r42178, %r42175, %r42177;
	xor.b32  	%r56814, %r42178, %r56812;
	bra.uni 	$L__BB0_5804;
$L__BB0_5802:
	not.b32 	%r42179, %r7070;
	shr.u32 	%r42180, %r7072, 8;
	and.b32  	%r42181, %r42180, 15;
	add.s32 	%r42182, %r42181, 1;
	shr.u32 	%r42183, %r42179, %r42182;
	xor.b32  	%r42184, %r42181, 31;
	shl.b32 	%r42185, %r42179, %r42184;
	or.b32  	%r42186, %r42183, %r42185;
	and.b32  	%r56814, %r42186, %r56812;
	bra.uni 	$L__BB0_5804;
$L__BB0_5803:
	add.s32 	%r42195, %r7073, 1;
	shr.u32 	%r42196, %r7070, %r42195;
	xor.b32  	%r42197, %r7073, 31;
	shl.b32 	%r42198, %r7070, %r42197;
	or.b32  	%r42199, %r42196, %r42198;
	xor.b32  	%r56814, %r42199, %r56812;
$L__BB0_5804:
	xor.b32  	%r7080, %r56814, %r7074;
	shr.u32 	%r42200, %r7080, 16;
	xor.b32  	%r42201, %r42200, %r7080;
	shr.u32 	%r42202, %r42201, 12;
	shr.u32 	%r42203, %r42201, 4;
	shr.u32 	%r42204, %r42201, 8;
	xor.b32  	%r42205, %r42203, %r42202;
	xor.b32  	%r42206, %r42205, %r42204;
	xor.b32  	%r42207, %r42206, %r42201;
	shr.u32 	%r42208, %r42207, 2;
	xor.b32  	%r42209, %r42208, %r42207;
	cvt.u16.u32 	%rs1660, %r42209;
	and.b16  	%rs1659, %rs1660, 3;
	setp.gt.s16 	%p2489, %rs1659, 1;
	@%p2489 bra 	$L__BB0_5807;
	setp.eq.s16 	%p2491, %rs1659, 0;
	@%p2491 bra 	$L__BB0_5810;
	not.b32 	%r42218, %r7070;
	shr.u32 	%r42219, %r7072, 16;
	and.b32  	%r42220, %r42219, 15;
	add.s32 	%r42221, %r42220, 2;
	shf.r.wrap.b32 	%r42222, %r42218, %r42218, %r42221;
	add.s32 	%r56815, %r42222, %r56813;
	bra.uni 	$L__BB0_5811;
$L__BB0_5807:
	setp.eq.s16 	%p2490, %rs1659, 2;
	@%p2490 bra 	$L__BB0_5809;
	and.b32  	%r42210, %r7072, 15;
	add.s32 	%r42211, %r42210, 2;
	shf.r.wrap.b32 	%r42212, %r7070, %r7070, %r42211;
	xor.b32  	%r56815, %r42212, %r56813;
	bra.uni 	$L__BB0_5811;
$L__BB0_5809:
	not.b32 	%r42213, %r7070;
	shr.u32 	%r42214, %r7072, 8;
	and.b32  	%r42215, %r42214, 15;
	add.s32 	%r42216, %r42215, 2;
	shf.r.wrap.b32 	%r42217, %r42213, %r42213, %r42216;
	and.b32  	%r56815, %r42217, %r56813;
	bra.uni 	$L__BB0_5811;
$L__BB0_5810:
	add.s32 	%r42223, %r7073, 2;
	shf.r.wrap.b32 	%r42224, %r7070, %r7070, %r42223;
	xor.b32  	%r56815, %r42224, %r56813;
$L__BB0_5811:
	add.s32 	%r42225, %r7080, %r56815;
	xor.b32  	%r7086, %r7070, %r42225;
	shr.u32 	%r42226, %r7070, 8;
	and.b32  	%r42227, %r42226, 31;
	mov.b32 	%r42228, 1;
	shl.b32 	%r42229, %r42228, %r42227;
	not.b32 	%r42230, %r42229;
	and.b32  	%r42231, %r6885, %r42230;
	or.b32  	%r42232, %r42229, %r6885;
	xor.b32  	%r42233, %r42229, %r6885;
	st.local.v4.u32 	[%rd7], {%r6885, %r42231, %r42232, %r42233};
	shl.b32 	%r42234, %r7070, 2;
	cvt.u64.u32 	%rd1093, %r42234;
	and.b64  	%rd1094, %rd1093, 12;
	add.s64 	%rd1095, %rd7, %rd1094;
	ld.local.u32 	%r42235, [%rd1095];
	xor.b32  	%r42236, %r42235, %r7071;
	and.b32  	%r42237, %r7038, %r42236;
	xor.b32  	%r7087, %r42237, %r7071;
	shr.u32 	%r42238, %r7086, 4;
	xor.b32  	%r7088, %r42238, %r7086;
	shr.u32 	%r42239, %r7088, 24;
	and.b32  	%r7089, %r42239, 15;
	shf.r.wrap.b32 	%r42240, %r7086, %r7086, %r7089;
	xor.b32  	%r7090, %r42240, %r7074;
	shr.u32 	%r42241, %r7090, 16;
	xor.b32  	%r42242, %r42241, %r7090;
	shr.u32 	%r42243, %r42242, 12;
	shr.u32 	%r42244, %r42242, 4;
	shr.u32 	%r42245, %r42242, 8;
	xor.b32  	%r42246, %r42244, %r42243;
	xor.b32  	%r42247, %r42246, %r42245;
	xor.b32  	%r42248, %r42247, %r42242;
	shr.u32 	%r42249, %r42248, 2;
	xor.b32  	%r42250, %r42249, %r42248;
	cvt.u16.u32 	%rs1662, %r42250;
	and.b16  	%rs1661, %rs1662, 3;
	setp.gt.s16 	%p2492, %rs1661, 1;
	@%p2492 bra 	$L__BB0_5814;
	setp.eq.s16 	%p2494, %rs1661, 0;
	@%p2494 bra 	$L__BB0_5817;
	not.b32 	%r42265, %r7086;
	shr.u32 	%r42266, %r7088, 16;
	and.b32  	%r42267, %r42266, 15;
	add.s32 	%r42268, %r42267, 1;
	shr.u32 	%r42269, %r42265, %r42268;
	xor.b32  	%r42270, %r42267, 31;
	shl.b32 	%r42271, %r42265, %r42270;
	or.b32  	%r42272, %r42269, %r42271;
	add.s32 	%r56816, %r42272, %r56814;
	bra.uni 	$L__BB0_5818;
$L__BB0_5814:
	setp.eq.s16 	%p2493, %rs1661, 2;
	@%p2493 bra 	$L__BB0_5816;
	and.b32  	%r42251, %r7088, 15;
	add.s32 	%r42252, %r42251, 1;
	shr.u32 	%r42253, %r7086, %r42252;
	xor.b32  	%r42254, %r42251, 31;
	shl.b32 	%r42255, %r7086, %r42254;
	or.b32  	%r42256, %r42253, %r42255;
	xor.b32  	%r56816, %r42256, %r56814;
	bra.uni 	$L__BB0_5818;
$L__BB0_5816:
	not.b32 	%r42257, %r7086;
	shr.u32 	%r42258, %r7088, 8;
	and.b32  	%r42259, %r42258, 15;
	add.s32 	%r42260, %r42259, 1;
	shr.u32 	%r42261, %r42257, %r42260;
	xor.b32  	%r42262, %r42259, 31;
	shl.b32 	%r42263, %r42257, %r42262;
	or.b32  	%r42264, %r42261, %r42263;
	and.b32  	%r56816, %r42264, %r56814;
	bra.uni 	$L__BB0_5818;
$L__BB0_5817:
	add.s32 	%r42273, %r7089, 1;
	shr.u32 	%r42274, %r7086, %r42273;
	xor.b32  	%r42275, %r7089, 31;
	shl.b32 	%r42276, %r7086, %r42275;
	or.b32  	%r42277, %r42274, %r42276;
	xor.b32  	%r56816, %r42277, %r56814;
$L__BB0_5818:
	xor.b32  	%r7096, %r56816, %r7090;
	shr.u32 	%r42278, %r7096, 16;
	xor.b32  	%r42279, %r42278, %r7096;
	shr.u32 	%r42280, %r42279, 12;
	shr.u32 	%r42281, %r42279, 4;
	shr.u32 	%r42282, %r42279, 8;
	xor.b32  	%r42283, %r42281, %r42280;
	xor.b32  	%r42284, %r42283, %r42282;
	xor.b32  	%r42285, %r42284, %r42279;
	shr.u32 	%r42286, %r42285, 2;
	xor.b32  	%r42287, %r42286, %r42285;
	cvt.u16.u32 	%rs1664, %r42287;
	and.b16  	%rs1663, %rs1664, 3;
	setp.gt.s16 	%p2495, %rs1663, 1;
	@%p2495 bra 	$L__BB0_5821;
	setp.eq.s16 	%p2497, %rs1663, 0;
	@%p2497 bra 	$L__BB0_5824;
	not.b32 	%r42296, %r7086;
	shr.u32 	%r42297, %r7088, 16;
	and.b32  	%r42298, %r42297, 15;
	add.s32 	%r42299, %r42298, 2;
	shf.r.wrap.b32 	%r42300, %r42296, %r42296, %r42299;
	add.s32 	%r56817, %r42300, %r56815;
	bra.uni 	$L__BB0_5825;
$L__BB0_5821:
	setp.eq.s16 	%p2496, %rs1663, 2;
	@%p2496 bra 	$L__BB0_5823;
	and.b32  	%r42288, %r7088, 15;
	add.s32 	%r42289, %r42288, 2;
	shf.r.wrap.b32 	%r42290, %r7086, %r7086, %r42289;
	xor.b32  	%r56817, %r42290, %r56815;
	bra.uni 	$L__BB0_5825;
$L__BB0_5823:
	not.b32 	%r42291, %r7086;
	shr.u32 	%r42292, %r7088, 8;
	and.b32  	%r42293, %r42292, 15;
	add.s32 	%r42294, %r42293, 2;
	shf.r.wrap.b32 	%r42295, %r42291, %r42291, %r42294;
	and.b32  	%r56817, %r42295, %r56815;
	bra.uni 	$L__BB0_5825;
$L__BB0_5824:
	add.s32 	%r42301, %r7089, 2;
	shf.r.wrap.b32 	%r42302, %r7086, %r7086, %r42301;
	xor.b32  	%r56817, %r42302, %r56815;
$L__BB0_5825:
	add.s32 	%r42303, %r7096, %r56817;
	xor.b32  	%r7102, %r7086, %r42303;
	shr.u32 	%r42304, %r7086, 8;
	and.b32  	%r42305, %r42304, 31;
	mov.b32 	%r42306, 1;
	shl.b32 	%r42307, %r42306, %r42305;
	not.b32 	%r42308, %r42307;
	and.b32  	%r42309, %r7038, %r42308;
	or.b32  	%r42310, %r42307, %r7038;
	xor.b32  	%r42311, %r42307, %r7038;
	st.local.v4.u32 	[%rd6], {%r7038, %r42309, %r42310, %r42311};
	shl.b32 	%r42312, %r7086, 2;
	cvt.u64.u32 	%rd1096, %r42312;
	and.b64  	%rd1097, %rd1096, 12;
	add.s64 	%rd1098, %rd6, %rd1097;
	ld.local.u32 	%r42313, [%rd1098];
	shf.l.wrap.b32 	%r42314, %r42313, %r42313, 26;
	shf.l.wrap.b32 	%r42315, %r42313, %r42313, 21;
	xor.b32  	%r42316, %r42314, %r42315;
	shf.l.wrap.b32 	%r42317, %r42313, %r42313, 7;
	xor.b32  	%r42318, %r42316, %r42317;
	add.s32 	%r42319, %r7055, %r5199;
	add.s32 	%r42320, %r42319, %r6579;
	add.s32 	%r42321, %r42320, %r7087;
	add.s32 	%r7107, %r42321, %r42318;
	shr.u32 	%r42322, %r7102, 4;
	xor.b32  	%r7108, %r42322, %r7102;
	shr.u32 	%r42323, %r7108, 24;
	and.b32  	%r7109, %r42323, 15;
	shf.r.wrap.b32 	%r42324, %r7102, %r7102, %r7109;
	xor.b32  	%r7110, %r42324, %r7090;
	shr.u32 	%r42325, %r7110, 16;
	xor.b32  	%r42326, %r42325, %r7110;
	shr.u32 	%r42327, %r42326, 12;
	shr.u32 	%r42328, %r42326, 4;
	shr.u32 	%r42329, %r42326, 8;
	xor.b32  	%r42330, %r42328, %r42327;
	xor.b32  	%r42331, %r42330, %r42329;
	xor.b32  	%r42332, %r42331, %r42326;
	shr.u32 	%r42333, %r42332, 2;
	xor.b32  	%r42334, %r42333, %r42332;
	cvt.u16.u32 	%rs1666, %r42334;
	and.b16  	%rs1665, %rs1666, 3;
	setp.gt.s16 	%p2498, %rs1665, 1;
	@%p2498 bra 	$L__BB0_5828;
	setp.eq.s16 	%p2500, %rs1665, 0;
	@%p2500 bra 	$L__BB0_5831;
	not.b32 	%r42349, %r7102;
	shr.u32 	%r42350, %r7108, 16;
	and.b32  	%r42351, %r42350, 15;
	add.s32 	%r42352, %r42351, 1;
	shr.u32 	%r42353, %r42349, %r42352;
	xor.b32  	%r42354, %r42351, 31;
	shl.b32 	%r42355, %r42349, %r42354;
	or.b32  	%r42356, %r42353, %r42355;
	add.s32 	%r56818, %r42356, %r56816;
	bra.uni 	$L__BB0_5832;
$L__BB0_5828:
	setp.eq.s16 	%p2499, %rs1665, 2;
	@%p2499 bra 	$L__BB0_5830;
	and.b32  	%r42335, %r7108, 15;
	add.s32 	%r42336, %r42335, 1;
	shr.u32 	%r42337, %r7102, %r42336;
	xor.b32  	%r42338, %r42335, 31;
	shl.b32 	%r42339, %r7102, %r42338;
	or.b32  	%r42340, %r42337, %r42339;
	xor.b32  	%r56818, %r42340, %r56816;
	bra.uni 	$L__BB0_5832;
$L__BB0_5830:
	not.b32 	%r42341, %r7102;
	shr.u32 	%r42342, %r7108, 8;
	and.b32  	%r42343, %r42342, 15;
	add.s32 	%r42344, %r42343, 1;
	shr.u32 	%r42345, %r42341, %r42344;
	xor.b32  	%r42346, %r42343, 31;
	shl.b32 	%r42347, %r42341, %r42346;
	or.b32  	%r42348, %r42345, %r42347;
	and.b32  	%r56818, %r42348, %r56816;
	bra.uni 	$L__BB0_5832;
$L__BB0_5831:
	add.s32 	%r42357, %r7109, 1;
	shr.u32 	%r42358, %r7102, %r42357;
	xor.b32  	%r42359, %r7109, 31;
	shl.b32 	%r42360, %r7102, %r42359;
	or.b32  	%r42361, %r42358, %r42360;
	xor.b32  	%r56818, %r42361, %r56816;
$L__BB0_5832:
	xor.b32  	%r7116, %r56818, %r7110;
	shr.u32 	%r42362, %r7116, 16;
	xor.b32  	%r42363, %r42362, %r7116;
	shr.u32 	%r42364, %r42363, 12;
	shr.u32 	%r42365, %r42363, 4;
	shr.u32 	%r42366, %r42363, 8;
	xor.b32  	%r42367, %r42365, %r42364;
	xor.b32  	%r42368, %r42367, %r42366;
	xor.b32  	%r42369, %r42368, %r42363;
	shr.u32 	%r42370, %r42369, 2;
	xor.b32  	%r42371, %r42370, %r42369;
	cvt.u16.u32 	%rs1668, %r42371;
	and.b16  	%rs1667, %rs1668, 3;
	setp.gt.s16 	%p2501, %rs1667, 1;
	@%p2501 bra 	$L__BB0_5835;
	setp.eq.s16 	%p2503, %rs1667, 0;
	@%p2503 bra 	$L__BB0_5838;
	not.b32 	%r42380, %r7102;
	shr.u32 	%r42381, %r7108, 16;
	and.b32  	%r42382, %r42381, 15;
	add.s32 	%r42383, %r42382, 2;
	shf.r.wrap.b32 	%r42384, %r42380, %r42380, %r42383;
	add.s32 	%r56819, %r42384, %r56817;
	bra.uni 	$L__BB0_5839;
$L__BB0_5835:
	setp.eq.s16 	%p2502, %rs1667, 2;
	@%p2502 bra 	$L__BB0_5837;
	and.b32  	%r42372, %r7108, 15;
	add.s32 	%r42373, %r42372, 2;
	shf.r.wrap.b32 	%r42374, %r7102, %r7102, %r42373;
	xor.b32  	%r56819, %r42374, %r56817;
	bra.uni 	$L__BB0_5839;
$L__BB0_5837:
	not.b32 	%r42375, %r7102;
	shr.u32 	%r42376, %r7108, 8;
	and.b32  	%r42377, %r42376, 15;
	add.s32 	%r42378, %r42377, 2;
	shf.r.wrap.b32 	%r42379, %r42375, %r42375, %r42378;
	and.b32  	%r56819, %r42379, %r56817;
	bra.uni 	$L__BB0_5839;
$L__BB0_5838:
	add.s32 	%r42385, %r7109, 2;
	shf.r.wrap.b32 	%r42386, %r7102, %r7102, %r42385;
	xor.b32  	%r56819, %r42386, %r56817;
$L__BB0_5839:
	add.s32 	%r42387, %r7116, %r56819;
	xor.b32  	%r7122, %r7102, %r42387;
	shr.u32 	%r42388, %r7102, 8;
	and.b32  	%r42389, %r42388, 31;
	mov.b32 	%r42390, 1;
	shl.b32 	%r42391, %r42390, %r42389;
	not.b32 	%r42392, %r42391;
	and.b32  	%r42393, %r6731, %r42392;
	or.b32  	%r42394, %r42391, %r6731;
	xor.b32  	%r42395, %r42391, %r6731;
	st.local.v4.u32 	[%rd5], {%r6731, %r42393, %r42394, %r42395};
	shl.b32 	%r42396, %r7102, 2;
	cvt.u64.u32 	%rd1099, %r42396;
	and.b64  	%rd1100, %rd1099, 12;
	add.s64 	%rd1101, %rd5, %rd1100;
	ld.local.u32 	%r7123, [%rd1101];
	shr.u32 	%r42397, %r7122, 4;
	xor.b32  	%r7124, %r42397, %r7122;
	shr.u32 	%r42398, %r7124, 24;
	and.b32  	%r7125, %r42398, 15;
	shf.r.wrap.b32 	%r42399, %r7122, %r7122, %r7125;
	xor.b32  	%r7126, %r42399, %r7110;
	shr.u32 	%r42400, %r7126, 16;
	xor.b32  	%r42401, %r42400, %r7126;
	shr.u32 	%r42402, %r42401, 12;
	shr.u32 	%r42403, %r42401, 4;
	shr.u32 	%r42404, %r42401, 8;
	xor.b32  	%r42405, %r42403, %r42402;
	xor.b32  	%r42406, %r42405, %r42404;
	xor.b32  	%r42407, %r42406, %r42401;
	shr.u32 	%r42408, %r42407, 2;
	xor.b32  	%r42409, %r42408, %r42407;
	cvt.u16.u32 	%rs1670, %r42409;
	and.b16  	%rs1669, %rs1670, 3;
	setp.gt.s16 	%p2504, %rs1669, 1;
	@%p2504 bra 	$L__BB0_5842;
	setp.eq.s16 	%p2506, %rs1669, 0;
	@%p2506 bra 	$L__BB0_5845;
	not.b32 	%r42424, %r7122;
	shr.u32 	%r42425, %r7124, 16;
	and.b32  	%r42426, %r42425, 15;
	add.s32 	%r42427, %r42426, 1;
	shr.u32 	%r42428, %r42424, %r42427;
	xor.b32  	%r42429, %r42426, 31;
	shl.b32 	%r42430, %r42424, %r42429;
	or.b32  	%r42431, %r42428, %r42430;
	add.s32 	%r56820, %r42431, %r56818;
	bra.uni 	$L__BB0_5846;
$L__BB0_5842:
	setp.eq.s16 	%p2505, %rs1669, 2;
	@%p2505 bra 	$L__BB0_5844;
	and.b32  	%r42410, %r7124, 15;
	add.s32 	%r42411, %r42410, 1;
	shr.u32 	%r42412, %r7122, %r42411;
	xor.b32  	%r42413, %r42410, 31;
	shl.b32 	%r42414, %r7122, %r42413;
	or.b32  	%r42415, %r42412, %r42414;
	xor.b32  	%r56820, %r42415, %r56818;
	bra.uni 	$L__BB0_5846;
$L__BB0_5844:
	not.b32 	%r42416, %r7122;
	shr.u32 	%r42417, %r7124, 8;
	and.b32  	%r42418, %r42417, 15;
	add.s32 	%r42419, %r42418, 1;
	shr.u32 	%r42420, %r42416, %r42419;
	xor.b32  	%r42421, %r42418, 31;
	shl.b32 	%r42422, %r42416, %r42421;
	or.b32  	%r42423, %r42420, %r42422;
	and.b32  	%r56820, %r42423, %r56818;
	bra.uni 	$L__BB0_5846;
$L__BB0_5845:
	add.s32 	%r42432, %r7125, 1;
	shr.u32 	%r42433, %r7122, %r42432;
	xor.b32  	%r42434, %r7125, 31;
	shl.b32 	%r42435, %r7122, %r42434;
	or.b32  	%r42436, %r42433, %r42435;
	xor.b32  	%r56820, %r42436, %r56818;
$L__BB0_5846:
	xor.b32  	%r7132, %r56820, %r7126;
	shr.u32 	%r42437, %r7132, 16;
	xor.b32  	%r42438, %r42437, %r7132;
	shr.u32 	%r42439, %r42438, 12;
	shr.u32 	%r42440, %r42438, 4;
	shr.u32 	%r42441, %r42438, 8;
	xor.b32  	%r42442, %r42440, %r42439;
	xor.b32  	%r42443, %r42442, %r42441;
	xor.b32  	%r42444, %r42443, %r42438;
	shr.u32 	%r42445, %r42444, 2;
	xor.b32  	%r42446, %r42445, %r42444;
	cvt.u16.u32 	%rs1672, %r42446;
	and.b16  	%rs1671, %rs1672, 3;
	setp.gt.s16 	%p2507, %rs1671, 1;
	@%p2507 bra 	$L__BB0_5849;
	setp.eq.s16 	%p2509, %rs1671, 0;
	@%p2509 bra 	$L__BB0_5852;
	not.b32 	%r42455, %r7122;
	shr.u32 	%r42456, %r7124, 16;
	and.b32  	%r42457, %r42456, 15;
	add.s32 	%r42458, %r42457, 2;
	shf.r.wrap.b32 	%r42459, %r42455, %r42455, %r42458;
	add.s32 	%r56821, %r42459, %r56819;
	bra.uni 	$L__BB0_5853;
$L__BB0_5849:
	setp.eq.s16 	%p2508, %rs1671, 2;
	@%p2508 bra 	$L__BB0_5851;
	and.b32  	%r42447, %r7124, 15;
	add.s32 	%r42448, %r42447, 2;
	shf.r.wrap.b32 	%r42449, %r7122, %r7122, %r42448;
	xor.b32  	%r56821, %r42449, %r56819;
	bra.uni 	$L__BB0_5853;
$L__BB0_5851:
	not.b32 	%r42450, %r7122;
	shr.u32 	%r42451, %r7124, 8;
	and.b32  	%r42452, %r42451, 15;
	add.s32 	%r42453, %r42452, 2;
	shf.r.wrap.b32 	%r42454, %r42450, %r42450, %r42453;
	and.b32  	%r56821, %r42454, %r56819;
	bra.uni 	$L__BB0_5853;
$L__BB0_5852:
	add.s32 	%r42460, %r7125, 2;
	shf.r.wrap.b32 	%r42461, %r7122, %r7122, %r42460;
	xor.b32  	%r56821, %r42461, %r56819;
$L__BB0_5853:
	add.s32 	%r42462, %r7132, %r56821;
	xor.b32  	%r7138, %r7122, %r42462;
	shr.u32 	%r42463, %r7122, 8;
	and.b32  	%r42464, %r42463, 31;
	mov.b32 	%r42465, 1;
	shl.b32 	%r42466, %r42465, %r42464;
	not.b32 	%r42467, %r42466;
	and.b32  	%r42468, %r6884, %r42467;
	or.b32  	%r42469, %r42466, %r6884;
	xor.b32  	%r42470, %r42466, %r6884;
	st.local.v4.u32 	[%rd4], {%r6884, %r42468, %r42469, %r42470};
	shl.b32 	%r42471, %r7122, 2;
	cvt.u64.u32 	%rd1102, %r42471;
	and.b64  	%rd1103, %rd1102, 12;
	add.s64 	%rd1104, %rd4, %rd1103;
	ld.local.u32 	%r7139, [%rd1104];
	shr.u32 	%r42472, %r7138, 4;
	xor.b32  	%r7140, %r42472, %r7138;
	shr.u32 	%r42473, %r7140, 24;
	and.b32  	%r7141, %r42473, 15;
	shf.r.wrap.b32 	%r42474, %r7138, %r7138, %r7141;
	xor.b32  	%r7142, %r42474, %r7126;
	shr.u32 	%r42475, %r7142, 16;
	xor.b32  	%r42476, %r42475, %r7142;
	shr.u32 	%r42477, %r42476, 12;
	shr.u32 	%r42478, %r42476, 4;
	shr.u32 	%r42479, %r42476, 8;
	xor.b32  	%r42480, %r42478, %r42477;
	xor.b32  	%r42481, %r42480, %r42479;
	xor.b32  	%r42482, %r42481, %r42476;
	shr.u32 	%r42483, %r42482, 2;
	xor.b32  	%r42484, %r42483, %r42482;
	cvt.u16.u32 	%rs1674, %r42484;
	and.b16  	%rs1673, %rs1674, 3;
	setp.gt.s16 	%p2510, %rs1673, 1;
	@%p2510 bra 	$L__BB0_5856;
	setp.eq.s16 	%p2512, %rs1673, 0;
	@%p2512 bra 	$L__BB0_5859;
	not.b32 	%r42499, %r7138;
	shr.u32 	%r42500, %r7140, 16;
	and.b32  	%r42501, %r42500, 15;
	add.s32 	%r42502, %r42501, 1;
	shr.u32 	%r42503, %r42499, %r42502;
	xor.b32  	%r42504, %r42501, 31;
	shl.b32 	%r42505, %r42499, %r42504;
	or.b32  	%r42506, %r42503, %r42505;
	add.s32 	%r56822, %r42506, %r56820;
	bra.uni 	$L__BB0_5860;
$L__BB0_5856:
	setp.eq.s16 	%p2511, %rs1673, 2;
	@%p2511 bra 	$L__BB0_5858;
	and.b32  	%r42485, %r7140, 15;
	add.s32 	%r42486, %r42485, 1;
	shr.u32 	%r42487, %r7138, %r42486;
	xor.b32  	%r42488, %r42485, 31;
	shl.b32 	%r42489, %r7138, %r42488;
	or.b32  	%r42490, %r42487, %r42489;
	xor.b32  	%r56822, %r42490, %r56820;
	bra.uni 	$L__BB0_5860;
$L__BB0_5858:
	not.b32 	%r42491, %r7138;
	shr.u32 	%r42492, %r7140, 8;
	and.b32  	%r42493, %r42492, 15;
	add.s32 	%r42494, %r42493, 1;
	shr.u32 	%r42495, %r42491, %r42494;
	xor.b32  	%r42496, %r42493, 31;
	shl.b32 	%r42497, %r42491, %r42496;
	or.b32  	%r42498, %r42495, %r42497;
	and.b32  	%r56822, %r42498, %r56820;
	bra.uni 	$L__BB0_5860;
$L__BB0_5859:
	add.s32 	%r42507, %r7141, 1;
	shr.u32 	%r42508, %r7138, %r42507;
	xor.b32  	%r42509, %r7141, 31;
	shl.b32 	%r42510, %r7138, %r42509;
	or.b32  	%r42511, %r42508, %r42510;
	xor.b32  	%r56822, %r42511, %r56820;
$L__BB0_5860:
	xor.b32  	%r7148, %r56822, %r7142;
	shr.u32 	%r42512, %r7148, 16;
	xor.b32  	%r42513, %r42512, %r7148;
	shr.u32 	%r42514, %r42513, 12;
	shr.u32 	%r42515, %r42513, 4;
	shr.u32 	%r42516, %r42513, 8;
	xor.b32  	%r42517, %r42515, %r42514;
	xor.b32  	%r42518, %r42517, %r42516;
	xor.b32  	%r42519, %r42518, %r42513;
	shr.u32 	%r42520, %r42519, 2;
	xor.b32  	%r42521, %r42520, %r42519;
	cvt.u16.u32 	%rs1676, %r42521;
	and.b16  	%rs1675, %rs1676, 3;
	setp.gt.s16 	%p2513, %rs1675, 1;
	@%p2513 bra 	$L__BB0_5863;
	setp.eq.s16 	%p2515, %rs1675, 0;
	@%p2515 bra 	$L__BB0_5866;
	not.b32 	%r42530, %r7138;
	shr.u32 	%r42531, %r7140, 16;
	and.b32  	%r42532, %r42531, 15;
	add.s32 	%r42533, %r42532, 2;
	shf.r.wrap.b32 	%r42534, %r42530, %r42530, %r42533;
	add.s32 	%r56823, %r42534, %r56821;
	bra.uni 	$L__BB0_5867;
$L__BB0_5863:
	setp.eq.s16 	%p2514, %rs1675, 2;
	@%p2514 bra 	$L__BB0_5865;
	and.b32  	%r42522, %r7140, 15;
	add.s32 	%r42523, %r42522, 2;
	shf.r.wrap.b32 	%r42524, %r7138, %r7138, %r42523;
	xor.b32  	%r56823, %r42524, %r56821;
	bra.uni 	$L__BB0_5867;
$L__BB0_5865:
	not.b32 	%r42525, %r7138;
	shr.u32 	%r42526, %r7140, 8;
	and.b32  	%r42527, %r42526, 15;
	add.s32 	%r42528, %r42527, 2;
	shf.r.wrap.b32 	%r42529, %r42525, %r42525, %r42528;
	and.b32  	%r56823, %r42529, %r56821;
	bra.uni 	$L__BB0_5867;
$L__BB0_5866:
	add.s32 	%r42535, %r7141, 2;
	shf.r.wrap.b32 	%r42536, %r7138, %r7138, %r42535;
	xor.b32  	%r56823, %r42536, %r56821;
$L__BB0_5867:
	add.s32 	%r42537, %r7148, %r56823;
	xor.b32  	%r7154, %r7138, %r42537;
	shr.u32 	%r42538, %r7138, 8;
	and.b32  	%r42539, %r42538, 31;
	mov.b32 	%r42540, 1;
	shl.b32 	%r42541, %r42540, %r42539;
	not.b32 	%r42542, %r42541;
	and.b32  	%r42543, %r7037, %r42542;
	or.b32  	%r42544, %r42541, %r7037;
	xor.b32  	%r42545, %r42541, %r7037;
	st.local.v4.u32 	[%rd3], {%r7037, %r42543, %r42544, %r42545};
	shl.b32 	%r42546, %r7138, 2;
	cvt.u64.u32 	%rd1105, %r42546;
	and.b64  	%rd1106, %rd1105, 12;
	add.s64 	%rd1107, %rd3, %rd1106;
	ld.local.u32 	%r42547, [%rd1107];
	or.b32  	%r42548, %r7139, %r7123;
	and.b32  	%r42549, %r42547, %r42548;
	and.b32  	%r42550, %r7139, %r7123;
	or.b32  	%r7159, %r42549, %r42550;
	shr.u32 	%r42551, %r7154, 4;
	xor.b32  	%r7160, %r42551, %r7154;
	shr.u32 	%r42552, %r7160, 24;
	and.b32  	%r7161, %r42552, 15;
	shf.r.wrap.b32 	%r42553, %r7154, %r7154, %r7161;
	xor.b32  	%r7162, %r42553, %r7142;
	shr.u32 	%r42554, %r7162, 16;
	xor.b32  	%r42555, %r42554, %r7162;
	shr.u32 	%r42556, %r42555, 12;
	shr.u32 	%r42557, %r42555, 4;
	shr.u32 	%r42558, %r42555, 8;
	xor.b32  	%r42559, %r42557, %r42556;
	xor.b32  	%r42560, %r42559, %r42558;
	xor.b32  	%r42561, %r42560, %r42555;
	shr.u32 	%r42562, %r42561, 2;
	xor.b32  	%r42563, %r42562, %r42561;
	cvt.u16.u32 	%rs1678, %r42563;
	and.b16  	%rs1677, %rs1678, 3;
	setp.gt.s16 	%p2516, %rs1677, 1;
	@%p2516 bra 	$L__BB0_5870;
	setp.eq.s16 	%p2518, %rs1677, 0;
	@%p2518 bra 	$L__BB0_5873;
	not.b32 	%r42578, %r7154;
	shr.u32 	%r42579, %r7160, 16;
	and.b32  	%r42580, %r42579, 15;
	add.s32 	%r42581, %r42580, 1;
	shr.u32 	%r42582, %r42578, %r42581;
	xor.b32  	%r42583, %r42580, 31;
	shl.b32 	%r42584, %r42578, %r42583;
	or.b32  	%r42585, %r42582, %r42584;
	add.s32 	%r56824, %r42585, %r56822;
	bra.uni 	$L__BB0_5874;
$L__BB0_5870:
	setp.eq.s16 	%p2517, %rs1677, 2;
	@%p2517 bra 	$L__BB0_5872;
	and.b32  	%r42564, %r7160, 15;
	add.s32 	%r42565, %r42564, 1;
	shr.u32 	%r42566, %r7154, %r42565;
	xor.b32  	%r42567, %r42564, 31;
	shl.b32 	%r42568, %r7154, %r42567;
	or.b32  	%r42569, %r42566, %r42568;
	xor.b32  	%r56824, %r42569, %r56822;
	bra.uni 	$L__BB0_5874;
$L__BB0_5872:
	not.b32 	%r42570, %r7154;
	shr.u32 	%r42571, %r7160, 8;
	and.b32  	%r42572, %r42571, 15;
	add.s32 	%r42573, %r42572, 1;
	shr.u32 	%r42574, %r42570, %r42573;
	xor.b32  	%r42575, %r42572, 31;
	shl.b32 	%r42576, %r42570, %r42575;
	or.b32  	%r42577, %r42574, %r42576;
	and.b32  	%r56824, %r42577, %r56822;
	bra.uni 	$L__BB0_5874;
$L__BB0_5873:
	add.s32 	%r42586, %r7161, 1;
	shr.u32 	%r42587, %r7154, %r42586;
	xor.b32  	%r42588, %r7161, 31;
	shl.b32 	%r42589, %r7154, %r42588;
	or.b32  	%r42590, %r42587, %r42589;
	xor.b32  	%r56824, %r42590, %r56822;
$L__BB0_5874:
	xor.b32  	%r7168, %r56824, %r7162;
	shr.u32 	%r42591, %r7168, 16;
	xor.b32  	%r42592, %r42591, %r7168;
	shr.u32 	%r42593, %r42592, 12;
	shr.u32 	%r42594, %r42592, 4;
	shr.u32 	%r42595, %r42592, 8;
	xor.b32  	%r42596, %r42594, %r42593;
	xor.b32  	%r42597, %r42596, %r42595;
	xor.b32  	%r42598, %r42597, %r42592;
	shr.u32 	%r42599, %r42598, 2;
	xor.b32  	%r42600, %r42599, %r42598;
	cvt.u16.u32 	%rs1680, %r42600;
	and.b16  	%rs1679, %rs1680, 3;
	setp.gt.s16 	%p2519, %rs1679, 1;
	@%p2519 bra 	$L__BB0_5877;
	setp.eq.s16 	%p2521, %rs1679, 0;
	@%p2521 bra 	$L__BB0_5880;
	not.b32 	%r42609, %r7154;
	shr.u32 	%r42610, %r7160, 16;
	and.b32  	%r42611, %r42610, 15;
	add.s32 	%r42612, %r42611, 2;
	shf.r.wrap.b32 	%r42613, %r42609, %r42609, %r42612;
	add.s32 	%r56825, %r42613, %r56823;
	bra.uni 	$L__BB0_5881;
$L__BB0_5877:
	setp.eq.s16 	%p2520, %rs1679, 2;
	@%p2520 bra 	$L__BB0_5879;
	and.b32  	%r42601, %r7160, 15;
	add.s32 	%r42602, %r42601, 2;
	shf.r.wrap.b32 	%r42603, %r7154, %r7154, %r42602;
	xor.b32  	%r56825, %r42603, %r56823;
	bra.uni 	$L__BB0_5881;
$L__BB0_5879:
	not.b32 	%r42604, %r7154;
	shr.u32 	%r42605, %r7160, 8;
	and.b32  	%r42606, %r42605, 15;
	add.s32 	%r42607, %r42606, 2;
	shf.r.wrap.b32 	%r42608, %r42604, %r42604, %r42607;
	and.b32  	%r56825, %r42608, %r56823;
	bra.uni 	$L__BB0_5881;
$L__BB0_5880:
	add.s32 	%r42614, %r7161, 2;
	shf.r.wrap.b32 	%r42615, %r7154, %r7154, %r42614;
	xor.b32  	%r56825, %r42615, %r56823;
$L__BB0_5881:
	add.s32 	%r42616, %r7168, %r56825;
	xor.b32  	%r7174, %r7154, %r42616;
	shr.u32 	%r42617, %r7154, 8;
	and.b32  	%r42618, %r42617, 31;
	mov.b32 	%r42619, 1;
	shl.b32 	%r42620, %r42619, %r42618;
	not.b32 	%r42621, %r42620;
	and.b32  	%r42622, %r7037, %r42621;
	or.b32  	%r42623, %r42620, %r7037;
	xor.b32  	%r42624, %r42620, %r7037;
	st.local.v4.u32 	[%rd2], {%r7037, %r42622, %r42623, %r42624};
	shl.b32 	%r42625, %r7154, 2;
	cvt.u64.u32 	%rd1108, %r42625;
	and.b64  	%rd1109, %rd1108, 12;
	add.s64 	%rd1110, %rd2, %rd1109;
	ld.local.u32 	%r7175, [%rd1110];
	shr.u32 	%r42626, %r7174, 4;
	xor.b32  	%r7176, %r42626, %r7174;
	shr.u32 	%r42627, %r7176, 24;
	and.b32  	%r7177, %r42627, 15;
	shf.r.wrap.b32 	%r42628, %r7174, %r7174, %r7177;
	xor.b32  	%r7178, %r42628, %r7162;
	shr.u32 	%r42629, %r7178, 16;
	xor.b32  	%r42630, %r42629, %r7178;
	shr.u32 	%r42631, %r42630, 12;
	shr.u32 	%r42632, %r42630, 4;
	shr.u32 	%r42633, %r42630, 8;
	xor.b32  	%r42634, %r42632, %r42631;
	xor.b32  	%r42635, %r42634, %r42633;
	xor.b32  	%r42636, %r42635, %r42630;
	shr.u32 	%r42637, %r42636, 2;
	xor.b32  	%r42638, %r42637, %r42636;
	cvt.u16.u32 	%rs1682, %r42638;
	and.b16  	%rs1681, %rs1682, 3;
	setp.gt.s16 	%p2522, %rs1681, 1;
	@%p2522 bra 	$L__BB0_5884;
	setp.eq.s16 	%p2524, %rs1681, 0;
	@%p2524 bra 	$L__BB0_5887;
	not.b32 	%r42653, %r7174;
	shr.u32 	%r42654, %r7176, 16;
	and.b32  	%r42655, %r42654, 15;
	add.s32 	%r42656, %r42655, 1;
	shr.u32 	%r42657, %r42653, %r42656;
	xor.b32  	%r42658, %r42655, 31;
	shl.b32 	%r42659, %r42653, %r42658;
	or.b32  	%r42660, %r42657, %r42659;
	add.s32 	%r56826, %r42660, %r56824;
	bra.uni 	$L__BB0_5888;
$L__BB0_5884:
	setp.eq.s16 	%p2523, %rs1681, 2;
	@%p2523 bra 	$L__BB0_5886;
	and.b32  	%r42639, %r7176, 15;
	add.s32 	%r42640, %r42639, 1;
	shr.u32 	%r42641, %r7174, %r42640;
	xor.b32  	%r42642, %r42639, 31;
	shl.b32 	%r42643, %r7174, %r42642;
	or.b32  	%r42644, %r42641, %r42643;
	xor.b32  	%r56826, %r42644, %r56824;
	bra.uni 	$L__BB0_5888;
$L__BB0_5886:
	not.b32 	%r42645, %r7174;
	shr.u32 	%r42646, %r7176, 8;
	and.b32  	%r42647, %r42646, 15;
	add.s32 	%r42648, %r42647, 1;
	shr.u32 	%r42649, %r42645, %r42648;
	xor.b32  	%r42650, %r42647, 31;
	shl.b32 	%r42651, %r42645, %r42650;
	or.b32  	%r42652, %r42649, %r42651;
	and.b32  	%r56826, %r42652, %r56824;
	bra.uni 	$L__BB0_5888;
$L__BB0_5887:
	add.s32 	%r42661, %r7177, 1;
	shr.u32 	%r42662, %r7174, %r42661;
	xor.b32  	%r42663, %r7177, 31;
	shl.b32 	%r42664, %r7174, %r42663;
	or.b32  	%r42665, %r42662, %r42664;
	xor.b32  	%r56826, %r42665, %r56824;
$L__BB0_5888:
	xor.b32  	%r7184, %r56826, %r7178;
	shr.u32 	%r42666, %r7184, 16;
	xor.b32  	%r42667, %r42666, %r7184;
	shr.u32 	%r42668, %r42667, 12;
	shr.u32 	%r42669, %r42667, 4;
	shr.u32 	%r42670, %r42667, 8;
	xor.b32  	%r42671, %r42669, %r42668;
	xor.b32  	%r42672, %r42671, %r42670;
	xor.b32  	%r42673, %r42672, %r42667;
	shr.u32 	%r42674, %r42673, 2;
	xor.b32  	%r42675, %r42674, %r42673;
	cvt.u16.u32 	%rs1684, %r42675;
	and.b16  	%rs1683, %rs1684, 3;
	setp.gt.s16 	%p2525, %rs1683, 1;
	@%p2525 bra 	$L__BB0_5891;
	setp.eq.s16 	%p2527, %rs1683, 0;
	@%p2527 bra 	$L__BB0_5894;
	not.b32 	%r42684, %r7174;
	shr.u32 	%r42685, %r7176, 16;
	and.b32  	%r42686, %r42685, 15;
	add.s32 	%r42687, %r42686, 2;
	shf.r.wrap.b32 	%r42688, %r42684, %r42684, %r42687;
	add.s32 	%r56827, %r42688, %r56825;
	bra.uni 	$L__BB0_5895;
$L__BB0_5891:
	setp.eq.s16 	%p2526, %rs1683, 2;
	@%p2526 bra 	$L__BB0_5893;
	and.b32  	%r42676, %r7176, 15;
	add.s32 	%r42677, %r42676, 2;
	shf.r.wrap.b32 	%r42678, %r7174, %r7174, %r42677;
	xor.b32  	%r56827, %r42678, %r56825;
	bra.uni 	$L__BB0_5895;
$L__BB0_5893:
	not.b32 	%r42679, %r7174;
	shr.u32 	%r42680, %r7176, 8;
	and.b32  	%r42681, %r42680, 15;
	add.s32 	%r42682, %r42681, 2;
	shf.r.wrap.b32 	%r42683, %r42679, %r42679, %r42682;
	and.b32  	%r56827, %r42683, %r56825;
	bra.uni 	$L__BB0_5895;
$L__BB0_5894:
	add.s32 	%r42689, %r7177, 2;
	shf.r.wrap.b32 	%r42690, %r7174, %r7174, %r42689;
	xor.b32  	%r56827, %r42690, %r56825;
$L__BB0_5895:
	add.s32 	%r42691, %r7184, %r56827;
	shr.u32 	%r42692, %r7174, 8;
	and.b32  	%r42693, %r42692, 31;
	mov.b32 	%r42694, 1;
	shl.b32 	%r42695, %r42694, %r42693;
	not.b32 	%r42696, %r42695;
	and.b32  	%r42697, %r7107, %r42696;
	or.b32  	%r42698, %r42695, %r7107;
	xor.b32  	%r42699, %r42695, %r7107;
	st.local.v4.u32 	[%rd1], {%r7107, %r42697, %r42698, %r42699};
	shl.b32 	%r42700, %r7174, 2;
	cvt.u64.u32 	%rd1111, %r42700;
	and.b64  	%rd1112, %rd1111, 12;
	add.s64 	%rd1113, %rd1, %rd1112;
	ld.local.u32 	%r42701, [%rd1113];
	add.s32 	%r42702, %r7159, %r7107;
	shf.l.wrap.b32 	%r42703, %r7175, %r7175, 10;
	shf.l.wrap.b32 	%r42704, %r7175, %r7175, 19;
	shf.l.wrap.b32 	%r42705, %r7175, %r7175, 30;
	xor.b32  	%r42706, %r42705, %r42704;
	xor.b32  	%r42707, %r42706, %r42703;
	add.s32 	%r7190, %r42702, %r42707;
	add.s32 	%r7191, %r6578, %r42701;
	add.s32 	%r42708, %r6732, %r6731;
	xor.b32  	%r42709, %r42691, %r42708;
	xor.b32  	%r7192, %r42709, %r7174;
	shr.u32 	%r42710, %r7192, 4;
	xor.b32  	%r7193, %r42710, %r7192;
	shr.u32 	%r42711, %r7193, 24;
	and.b32  	%r7194, %r42711, 15;
	shf.r.wrap.b32 	%r42712, %r7192, %r7192, %r7194;
	xor.b32  	%r7195, %r42712, %r7178;
	shr.u32 	%r42713, %r7195, 16;
	xor.b32  	%r42714, %r42713, %r7195;
	shr.u32 	%r42715, %r42714, 12;
	shr.u32 	%r42716, %r42714, 4;
	shr.u32 	%r42717, %r42714, 8;
	xor.b32  	%r42718, %r42716, %r42715;
	xor.b32  	%r42719, %r42718, %r42717;
	xor.b32  	%r42720, %r42719, %r42714;
	shr.u32 	%r42721, %r42720, 2;
	xor.b32  	%r42722, %r42721, %r42720;
	cvt.u16.u32 	%rs1686, %r42722;
	and.b16  	%rs1685, %rs1686, 3;
	setp.gt.s16 	%p2528, %rs1685, 1;
	@%p2528 bra 	$L__BB0_5898;
	setp.eq.s16 	%p2530, %rs1685, 0;
	@%p2530 bra 	$L__BB0_5901;
	not.b32 	%r42737, %r7192;
	shr.u32 	%r42738, %r7193, 16;
	and.b32  	%r42739, %r42738, 15;
	add.s32 	%r42740, %r42739, 1;
	shr.u32 	%r42741, %r42737, %r42740;
	xor.b32  	%r42742, %r42739, 31;
	shl.b32 	%r42743, %r42737, %r42742;
	or.b32  	%r42744, %r42741, %r42743;
	add.s32 	%r56828, %r42744, %r56826;
	bra.uni 	$L__BB0_5902;
$L__BB0_5898:
	setp.eq.s16 	%p2529, %rs1685, 2;
	@%p2529 bra 	$L__BB0_5900;
	and.b32  	%r42723, %r7193, 15;
	add.s32 	%r42724, %r42723, 1;
	shr.u32 	%r42725, %r7192, %r42724;
	xor.b32  	%r42726, %r42723, 31;
	shl.b32 	%r42727, %r7192, %r42726;
	or.b32  	%r42728, %r42725, %r42727;
	xor.b32  	%r56828, %r42728, %r56826;
	bra.uni 	$L__BB0_5902;
$L__BB0_5900:
	not.b32 	%r42729, %r7192;
	shr.u32 	%r42730, %r7193, 8;
	and.b32  	%r42731, %r42730, 15;
	add.s32 	%r42732, %r42731, 1;
	shr.u32 	%r42733, %r42729, %r42732;
	xor.b32  	%r42734, %r42731, 31;
	shl.b32 	%r42735, %r42729, %r42734;
	or.b32  	%r42736, %r42733, %r42735;
	and.b32  	%r56828, %r42736, %r56826;
	bra.uni 	$L__BB0_5902;
$L__BB0_5901:
	add.s32 	%r42745, %r7194, 1;
	shr.u32 	%r42746, %r7192, %r42745;
	xor.b32  	%r42747, %r7194, 31;
	shl.b32 	%r42748, %r7192, %r42747;
	or.b32  	%r42749, %r42746, %r42748;
	xor.b32  	%r56828, %r42749, %r56826;
$L__BB0_5902:
	xor.b32  	%r7201, %r56828, %r7195;
	shr.u32 	%r42750, %r7201, 16;
	xor.b32  	%r42751, %r42750, %r7201;
	shr.u32 	%r42752, %r42751, 12;
	shr.u32 	%r42753, %r42751, 4;
	shr.u32 	%r42754, %r42751, 8;
	xor.b32  	%r42755, %r42753, %r42752;
	xor.b32  	%r42756, %r42755, %r42754;
	xor.b32  	%r42757, %r42756, %r42751;
	shr.u32 	%r42758, %r42757, 2;
	xor.b32  	%r42759, %r42758, %r42757;
	cvt.u16.u32 	%rs1688, %r42759;
	and.b16  	%rs1687, %rs1688, 3;
	setp.gt.s16 	%p2531, %rs1687, 1;
	@%p2531 bra 	$L__BB0_5905;
	setp.eq.s16 	%p2533, %rs1687, 0;
	@%p2533 bra 	$L__BB0_5908;
	not.b32 	%r42768, %r7192;
	shr.u32 	%r42769, %r7193, 16;
	and.b32  	%r42770, %r42769, 15;
	add.s32 	%r42771, %r42770, 2;
	shf.r.wrap.b32 	%r42772, %r42768, %r42768, %r42771;
	add.s32 	%r56829, %r42772, %r56827;
	bra.uni 	$L__BB0_5909;
$L__BB0_5905:
	setp.eq.s16 	%p2532, %rs1687, 2;
	@%p2532 bra 	$L__BB0_5907;
	and.b32  	%r42760, %r7193, 15;
	add.s32 	%r42761, %r42760, 2;
	shf.r.wrap.b32 	%r42762, %r7192, %r7192, %r42761;
	xor.b32  	%r56829, %r42762, %r56827;
	bra.uni 	$L__BB0_5909;
$L__BB0_5907:
	not.b32 	%r42763, %r7192;
	shr.u32 	%r42764, %r7193, 8;
	and.b32  	%r42765, %r42764, 15;
	add.s32 	%r42766, %r42765, 2;
	shf.r.wrap.b32 	%r42767, %r42763, %r42763, %r42766;
	and.b32  	%r56829, %r42767, %r56827;
	bra.uni 	$L__BB0_5909;
$L__BB0_5908:
	add.s32 	%r42773, %r7194, 2;
	shf.r.wrap.b32 	%r42774, %r7192, %r7192, %r42773;
	xor.b32  	%r56829, %r42774, %r56827;
$L__BB0_5909:
	add.s32 	%r42775, %r7201, %r56829;
	xor.b32  	%r7207, %r7192, %r42775;
	ld.const.u32 	%r7208, [hefty_gpu_constantTable+180];
	shr.u32 	%r42776, %r7207, 4;
	xor.b32  	%r7209, %r42776, %r7207;
	shr.u32 	%r42777, %r7209, 24;
	and.b32  	%r7210, %r42777, 15;
	shf.r.wrap.b32 	%r42778, %r7207, %r7207, %r7210;
	xor.b32  	%r7211, %r42778, %r7195;
	shr.u32 	%r42779, %r7211, 16;
	xor.b32  	%r42780, %r42779, %r7211;
	shr.u32 	%r42781, %r42780, 12;
	shr.u32 	%r42782, %r42780, 4;
	shr.u32 	%r42783, %r42780, 8;
	xor.b32  	%r42784, %r42782, %r42781;
	xor.b32  	%r42785, %r42784, %r42783;
	xor.b32  	%r42786, %r42785, %r42780;
	shr.u32 	%r42787, %r42786, 2;
	xor.b32  	%r42788, %r42787, %r42786;
	cvt.u16.u32 	%rs1690, %r42788;
	and.b16  	%rs1689, %rs1690, 3;
	setp.gt.s16 	%p2534, %rs1689, 1;
	@%p2534 bra 	$L__BB0_5912;
	setp.eq.s16 	%p2536, %rs1689, 0;
	@%p2536 bra 	$L__BB0_5915;
	not.b32 	%r42803, %r7207;
	shr.u32 	%r42804, %r7209, 16;
	and.b32  	%r42805, %r42804, 15;
	add.s32 	%r42806, %r42805, 1;
	shr.u32 	%r42807, %r42803, %r42806;
	xor.b32  	%r42808, %r42805, 31;
	shl.b32 	%r42809, %r42803, %r42808;
	or.b32  	%r42810, %r42807, %r42809;
	add.s32 	%r56830, %r42810, %r56828;
	bra.uni 	$L__BB0_5916;
$L__BB0_5912:
	setp.eq.s16 	%p2535, %rs1689, 2;
	@%p2535 bra 	$L__BB0_5914;
	and.b32  	%r42789, %r7209, 15;
	add.s32 	%r42790, %r42789, 1;
	shr.u32 	%r42791, %r7207, %r42790;
	xor.b32  	%r42792, %r42789, 31;
	shl.b32 	%r42793, %r7207, %r42792;
	or.b32  	%r42794, %r42791, %r42793;
	xor.b32  	%r56830, %r42794, %r56828;
	bra.uni 	$L__BB0_5916;
$L__BB0_5914:
	not.b32 	%r42795, %r7207;
	shr.u32 	%r42796, %r7209, 8;
	and.b32  	%r42797, %r42796, 15;
	add.s32 	%r42798, %r42797, 1;
	shr.u32 	%r42799, %r42795, %r42798;
	xor.b32  	%r42800, %r42797, 31;
	shl.b32 	%r42801, %r42795, %r42800;
	or.b32  	%r42802, %r42799, %r42801;
	and.b32  	%r56830, %r42802, %r56828;
	bra.uni 	$L__BB0_5916;
$L__BB0_5915:
	add.s32 	%r42811, %r7210, 1;
	shr.u32 	%r42812, %r7207, %r42811;
	xor.b32  	%r42813, %r7210, 31;
	shl.b32 	%r42814, %r7207, %r42813;
	or.b32  	%r42815, %r42812, %r42814;
	xor.b32  	%r56830, %r42815, %r56828;
$L__BB0_5916:
	xor.b32  	%r7217, %r56830, %r7211;
	shr.u32 	%r42816, %r7217, 16;
	xor.b32  	%r42817, %r42816, %r7217;
	shr.u32 	%r42818, %r42817, 12;
	shr.u32 	%r42819, %r42817, 4;
	shr.u32 	%r42820, %r42817, 8;
	xor.b32  	%r42821, %r42819, %r42818;
	xor.b32  	%r42822, %r42821, %r42820;
	xor.b32  	%r42823, %r42822, %r42817;
	shr.u32 	%r42824, %r42823, 2;
	xor.b32  	%r42825, %r42824, %r42823;
	cvt.u16.u32 	%rs1692, %r42825;
	and.b16  	%rs1691, %rs1692, 3;
	setp.gt.s16 	%p2537, %rs1691, 1;
	@%p2537 bra 	$L__BB0_5919;
	setp.eq.s16 	%p2539, %rs1691, 0;
	@%p2539 bra 	$L__BB0_5922;
	not.b32 	%r42834, %r7207;
	shr.u32 	%r42835, %r7209, 16;
	and.b32  	%r42836, %r42835, 15;
	add.s32 	%r42837, %r42836, 2;
	shf.r.wrap.b32 	%r42838, %r42834, %r42834, %r42837;
	add.s32 	%r56831, %r42838, %r56829;
	bra.uni 	$L__BB0_5923;
$L__BB0_5919:
	setp.eq.s16 	%p2538, %rs1691, 2;
	@%p2538 bra 	$L__BB0_5921;
	and.b32  	%r42826, %r7209, 15;
	add.s32 	%r42827, %r42826, 2;
	shf.r.wrap.b32 	%r42828, %r7207, %r7207, %r42827;
	xor.b32  	%r56831, %r42828, %r56829;
	bra.uni 	$L__BB0_5923;
$L__BB0_5921:
	not.b32 	%r42829, %r7207;
	shr.u32 	%r42830, %r7209, 8;
	and.b32  	%r42831, %r42830, 15;
	add.s32 	%r42832, %r42831, 2;
	shf.r.wrap.b32 	%r42833, %r42829, %r42829, %r42832;
	and.b32  	%r56831, %r42833, %r56829;
	bra.uni 	$L__BB0_5923;
$L__BB0_5922:
	add.s32 	%r42839, %r7210, 2;
	shf.r.wrap.b32 	%r42840, %r7207, %r7207, %r42839;
	xor.b32  	%r56831, %r42840, %r56829;
$L__BB0_5923:
	add.s32 	%r42841, %r7217, %r56831;
	xor.b32  	%r7223, %r7207, %r42841;
	shr.u32 	%r42842, %r7207, 8;
	and.b32  	%r42843, %r42842, 31;
	mov.b32 	%r42844, 1;
	shl.b32 	%r42845, %r42844, %r42843;
	not.b32 	%r42846, %r42845;
	and.b32  	%r42847, %r6885, %r42846;
	or.b32  	%r42848, %r42845, %r6885;
	xor.b32  	%r42849, %r42845, %r6885;
	st.local.v4.u32 	[%rd8], {%r6885, %r42847, %r42848, %r42849};
	shl.b32 	%r42850, %r7207, 2;
	cvt.u64.u32 	%rd1114, %r42850;
	and.b64  	%rd1115, %rd1114, 12;
	add.s64 	%rd1116, %rd8, %rd1115;
	ld.local.u32 	%r7224, [%rd1116];
	shr.u32 	%r42851, %r7223, 4;
	xor.b32  	%r7225, %r42851, %r7223;
	shr.u32 	%r42852, %r7225, 24;
	and.b32  	%r7226, %r42852, 15;
	shf.r.wrap.b32 	%r42853, %r7223, %r7223, %r7226;
	xor.b32  	%r7227, %r42853, %r7211;
	shr.u32 	%r42854, %r7227, 16;
	xor.b32  	%r42855, %r42854, %r7227;
	shr.u32 	%r42856, %r42855, 12;
	shr.u32 	%r42857, %r42855, 4;
	shr.u32 	%r42858, %r42855, 8;
	xor.b32  	%r42859, %r42857, %r42856;
	xor.b32  	%r42860, %r42859, %r42858;
	xor.b32  	%r42861, %r42860, %r42855;
	shr.u32 	%r42862, %r42861, 2;
	xor.b32  	%r42863, %r42862, %r42861;
	cvt.u16.u32 	%rs1694, %r42863;
	and.b16  	%rs1693, %rs1694, 3;
	setp.gt.s16 	%p2540, %rs1693, 1;
	@%p2540 bra 	$L__BB0_5926;
	setp.eq.s16 	%p2542, %rs1693, 0;
	@%p2542 bra 	$L__BB0_5929;
	not.b32 	%r42878, %r7223;
	shr.u32 	%r42879, %r7225, 16;
	and.b32  	%r42880, %r42879, 15;
	add.s32 	%r42881, %r42880, 1;
	shr.u32 	%r42882, %r42878, %r42881;
	xor.b32  	%r42883, %r42880, 31;
	shl.b32 	%r42884, %r42878, %r42883;
	or.b32  	%r42885, %r42882, %r42884;
	add.s32 	%r56832, %r42885, %r56830;
	bra.uni 	$L__BB0_5930;
$L__BB0_5926:
	setp.eq.s16 	%p2541, %rs1693, 2;
	@%p2541 bra 	$L__BB0_5928;
	and.b32  	%r42864, %r7225, 15;
	add.s32 	%r42865, %r42864, 1;
	shr.u32 	%r42866, %r7223, %r42865;
	xor.b32  	%r42867, %r42864, 31;
	shl.b32 	%r42868, %r7223, %r42867;
	or.b32  	%r42869, %r42866, %r42868;
	xor.b32  	%r56832, %r42869, %r56830;
	bra.uni 	$L__BB0_5930;
$L__BB0_5928:
	not.b32 	%r42870, %r7223;
	shr.u32 	%r42871, %r7225, 8;
	and.b32  	%r42872, %r42871, 15;
	add.s32 	%r42873, %r42872, 1;
	shr.u32 	%r42874, %r42870, %r42873;
	xor.b32  	%r42875, %r42872, 31;
	shl.b32 	%r42876, %r42870, %r42875;
	or.b32  	%r42877, %r42874, %r42876;
	and.b32  	%r56832, %r42877, %r56830;
	bra.uni 	$L__BB0_5930;
$L__BB0_5929:
	add.s32 	%r42886, %r7226, 1;
	shr.u32 	%r42887, %r7223, %r42886;
	xor.b32  	%r42888, %r7226, 31;
	shl.b32 	%r42889, %r7223, %r42888;
	or.b32  	%r42890, %r42887, %r42889;
	xor.b32  	%r56832, %r42890, %r56830;
$L__BB0_5930:
	xor.b32  	%r7233, %r56832, %r7227;
	shr.u32 	%r42891, %r7233, 16;
	xor.b32  	%r42892, %r42891, %r7233;
	shr.u32 	%r42893, %r42892, 12;
	shr.u32 	%r42894, %r42892, 4;
	shr.u32 	%r42895, %r42892, 8;
	xor.b32  	%r42896, %r42894, %r42893;
	xor.b32  	%r42897, %r42896, %r42895;
	xor.b32  	%r42898, %r42897, %r42892;
	shr.u32 	%r42899, %r42898, 2;
	xor.b32  	%r42900, %r42899, %r42898;
	cvt.u16.u32 	%rs1696, %r42900;
	and.b16  	%rs1695, %rs1696, 3;
	setp.gt.s16 	%p2543, %rs1695, 1;
	@%p2543 bra 	$L__BB0_5933;
	setp.eq.s16 	%p2545, %rs1695, 0;
	@%p2545 bra 	$L__BB0_5936;
	not.b32 	%r42909, %r7223;
	shr.u32 	%r42910, %r7225, 16;
	and.b32  	%r42911, %r42910, 15;
	add.s32 	%r42912, %r42911, 2;
	shf.r.wrap.b32 	%r42913, %r42909, %r42909, %r42912;
	add.s32 	%r56833, %r42913, %r56831;
	bra.uni 	$L__BB0_5937;
$L__BB0_5933:
	setp.eq.s16 	%p2544, %rs1695, 2;
	@%p2544 bra 	$L__BB0_5935;
	and.b32  	%r42901, %r7225, 15;
	add.s32 	%r42902, %r42901, 2;
	shf.r.wrap.b32 	%r42903, %r7223, %r7223, %r42902;
	xor.b32  	%r56833, %r42903, %r56831;
	bra.uni 	$L__BB0_5937;
$L__BB0_5935:
	not.b32 	%r42904, %r7223;
	shr.u32 	%r42905, %r7225, 8;
	and.b32  	%r42906, %r42905, 15;
	add.s32 	%r42907, %r42906, 2;
	shf.r.wrap.b32 	%r42908, %r42904, %r42904, %r42907;
	and.b32  	%r56833, %r42908, %r56831;
	bra.uni 	$L__BB0_5937;
$L__BB0_5936:
	add.s32 	%r42914, %r7226, 2;
	shf.r.wrap.b32 	%r42915, %r7223, %r7223, %r42914;
	xor.b32  	%r56833, %r42915, %r56831;
$L__BB0_5937:
	add.s32 	%r42916, %r7233, %r56833;
	xor.b32  	%r7239, %r7223, %r42916;
	shr.u32 	%r42917, %r7223, 8;
	and.b32  	%r42918, %r42917, 31;
	mov.b32 	%r42919, 1;
	shl.b32 	%r42920, %r42919, %r42918;
	not.b32 	%r42921, %r42920;
	and.b32  	%r42922, %r7038, %r42921;
	or.b32  	%r42923, %r42920, %r7038;
	xor.b32  	%r42924, %r42920, %r7038;
	st.local.v4.u32 	[%rd7], {%r7038, %r42922, %r42923, %r42924};
	shl.b32 	%r42925, %r7223, 2;
	cvt.u64.u32 	%rd1117, %r42925;
	and.b64  	%rd1118, %rd1117, 12;
	add.s64 	%rd1119, %rd7, %rd1118;
	ld.local.u32 	%r42926, [%rd1119];
	xor.b32  	%r42927, %r42926, %r7224;
	and.b32  	%r42928, %r7191, %r42927;
	xor.b32  	%r7240, %r42928, %r7224;
	shr.u32 	%r42929, %r7239, 4;
	xor.b32  	%r7241, %r42929, %r7239;
	shr.u32 	%r42930, %r7241, 24;
	and.b32  	%r7242, %r42930, 15;
	shf.r.wrap.b32 	%r42931, %r7239, %r7239, %r7242;
	xor.b32  	%r7243, %r42931, %r7227;
	shr.u32 	%r42932, %r7243, 16;
	xor.b32  	%r42933, %r42932, %r7243;
	shr.u32 	%r42934, %r42933, 12;
	shr.u32 	%r42935, %r42933, 4;
	shr.u32 	%r42936, %r42933, 8;
	xor.b32  	%r42937, %r42935, %r42934;
	xor.b32  	%r42938, %r42937, %r42936;
	xor.b32  	%r42939, %r42938, %r42933;
	shr.u32 	%r42940, %r42939, 2;
	xor.b32  	%r42941, %r42940, %r42939;
	cvt.u16.u32 	%rs1698, %r42941;
	and.b16  	%rs1697, %rs1698, 3;
	setp.gt.s16 	%p2546, %rs1697, 1;
	@%p2546 bra 	$L__BB0_5940;
	setp.eq.s16 	%p2548, %rs1697, 0;
	@%p2548 bra 	$L__BB0_5943;
	not.b32 	%r42956, %r7239;
	shr.u32 	%r42957, %r7241, 16;
	and.b32  	%r42958, %r42957, 15;
	add.s32 	%r42959, %r42958, 1;
	shr.u32 	%r42960, %r42956, %r42959;
	xor.b32  	%r42961, %r42958, 31;
	shl.b32 	%r42962, %r42956, %r42961;
	or.b32  	%r42963, %r42960, %r42962;
	add.s32 	%r56834, %r42963, %r56832;
	bra.uni 	$L__BB0_5944;
$L__BB0_5940:
	setp.eq.s16 	%p2547, %rs1697, 2;
	@%p2547 bra 	$L__BB0_5942;
	and.b32  	%r42942, %r7241, 15;
	add.s32 	%r42943, %r42942, 1;
	shr.u32 	%r42944, %r7239, %r42943;
	xor.b32  	%r42945, %r42942, 31;
	shl.b32 	%r42946, %r7239, %r42945;
	or.b32  	%r42947, %r42944, %r42946;
	xor.b32  	%r56834, %r42947, %r56832;
	bra.uni 	$L__BB0_5944;
$L__BB0_5942:
	not.b32 	%r42948, %r7239;
	shr.u32 	%r42949, %r7241, 8;
	and.b32  	%r42950, %r42949, 15;
	add.s32 	%r42951, %r42950, 1;
	shr.u32 	%r42952, %r42948, %r42951;
	xor.b32  	%r42953, %r42950, 31;
	shl.b32 	%r42954, %r42948, %r42953;
	or.b32  	%r42955, %r42952, %r42954;
	and.b32  	%r56834, %r42955, %r56832;
	bra.uni 	$L__BB0_5944;
$L__BB0_5943:
	add.s32 	%r42964, %r7242, 1;
	shr.u32 	%r42965, %r7239, %r42964;
	xor.b32  	%r42966, %r7242, 31;
	shl.b32 	%r42967, %r7239, %r42966;
	or.b32  	%r42968, %r42965, %r42967;
	xor.b32  	%r56834, %r42968, %r56832;
$L__BB0_5944:
	xor.b32  	%r7249, %r56834, %r7243;
	shr.u32 	%r42969, %r7249, 16;
	xor.b32  	%r42970, %r42969, %r7249;
	shr.u32 	%r42971, %r42970, 12;
	shr.u32 	%r42972, %r42970, 4;
	shr.u32 	%r42973, %r42970, 8;
	xor.b32  	%r42974, %r42972, %r42971;
	xor.b32  	%r42975, %r42974, %r42973;
	xor.b32  	%r42976, %r42975, %r42970;
	shr.u32 	%r42977, %r42976, 2;
	xor.b32  	%r42978, %r42977, %r42976;
	cvt.u16.u32 	%rs1700, %r42978;
	and.b16  	%rs1699, %rs1700, 3;
	setp.gt.s16 	%p2549, %rs1699, 1;
	@%p2549 bra 	$L__BB0_5947;
	setp.eq.s16 	%p2551, %rs1699, 0;
	@%p2551 bra 	$L__BB0_5950;
	not.b32 	%r42987, %r7239;
	shr.u32 	%r42988, %r7241, 16;
	and.b32  	%r42989, %r42988, 15;
	add.s32 	%r42990, %r42989, 2;
	shf.r.wrap.b32 	%r42991, %r42987, %r42987, %r42990;
	add.s32 	%r56835, %r42991, %r56833;
	bra.uni 	$L__BB0_5951;
$L__BB0_5947:
	setp.eq.s16 	%p2550, %rs1699, 2;
	@%p2550 bra 	$L__BB0_5949;
	and.b32  	%r42979, %r7241, 15;
	add.s32 	%r42980, %r42979, 2;
	shf.r.wrap.b32 	%r42981, %r7239, %r7239, %r42980;
	xor.b32  	%r56835, %r42981, %r56833;
	bra.uni 	$L__BB0_5951;
$L__BB0_5949:
	not.b32 	%r42982, %r7239;
	shr.u32 	%r42983, %r7241, 8;
	and.b32  	%r42984, %r42983, 15;
	add.s32 	%r42985, %r42984, 2;
	shf.r.wrap.b32 	%r42986, %r42982, %r42982, %r42985;
	and.b32  	%r56835, %r42986, %r56833;
	bra.uni 	$L__BB0_5951;
$L__BB0_5950:
	add.s32 	%r42992, %r7242, 2;
	shf.r.wrap.b32 	%r42993, %r7239, %r7239, %r42992;
	xor.b32  	%r56835, %r42993, %r56833;
$L__BB0_5951:
	add.s32 	%r42994, %r7249, %r56835;
	xor.b32  	%r7255, %r7239, %r42994;
	shr.u32 	%r42995, %r7239, 8;
	and.b32  	%r42996, %r42995, 31;
	mov.b32 	%r42997, 1;
	shl.b32 	%r42998, %r42997, %r42996;
	not.b32 	%r42999, %r42998;
	and.b32  	%r43000, %r7191, %r42999;
	or.b32  	%r43001, %r42998, %r7191;
	xor.b32  	%r43002, %r42998, %r7191;
	st.local.v4.u32 	[%rd6], {%r7191, %r43000, %r43001, %r43002};
	shl.b32 	%r43003, %r7239, 2;
	cvt.u64.u32 	%rd1120, %r43003;
	and.b64  	%rd1121, %rd1120, 12;
	add.s64 	%rd1122, %rd6, %rd1121;
	ld.local.u32 	%r43004, [%rd1122];
	shf.l.wrap.b32 	%r43005, %r43004, %r43004, 26;
	shf.l.wrap.b32 	%r43006, %r43004, %r43004, 21;
	xor.b32  	%r43007, %r43005, %r43006;
	shf.l.wrap.b32 	%r43008, %r43004, %r43004, 7;
	xor.b32  	%r43009, %r43007, %r43008;
	add.s32 	%r43010, %r7208, %r5200;
	add.s32 	%r43011, %r43010, %r6732;
	add.s32 	%r43012, %r43011, %r7240;
	add.s32 	%r7260, %r43012, %r43009;
	shr.u32 	%r43013, %r7255, 4;
	xor.b32  	%r7261, %r43013, %r7255;
	shr.u32 	%r43014, %r7261, 24;
	and.b32  	%r7262, %r43014, 15;
	shf.r.wrap.b32 	%r43015, %r7255, %r7255, %r7262;
	xor.b32  	%r7263, %r43015, %r7243;
	shr.u32 	%r43016, %r7263, 16;
	xor.b32  	%r43017, %r43016, %r7263;
	shr.u32 	%r43018, %r43017, 12;
	shr.u32 	%r43019, %r43017, 4;
	shr.u32 	%r43020, %r43017, 8;
	xor.b32  	%r43021, %r43019, %r43018;
	xor.b32  	%r43022, %r43021, %r43020;
	xor.b32  	%r43023, %r43022, %r43017;
	shr.u32 	%r43024, %r43023, 2;
	xor.b32  	%r43025, %r43024, %r43023;
	cvt.u16.u32 	%rs1702, %r43025;
	and.b16  	%rs1701, %rs1702, 3;
	setp.gt.s16 	%p2552, %rs1701, 1;
	@%p2552 bra 	$L__BB0_5954;
	setp.eq.s16 	%p2554, %rs1701, 0;
	@%p2554 bra 	$L__BB0_5957;
	not.b32 	%r43040, %r7255;
	shr.u32 	%r43041, %r7261, 16;
	and.b32  	%r43042, %r43041, 15;
	add.s32 	%r43043, %r43042, 1;
	shr.u32 	%r43044, %r43040, %r43043;
	xor.b32  	%r43045, %r43042, 31;
	shl.b32 	%r43046, %r43040, %r43045;
	or.b32  	%r43047, %r43044, %r43046;
	add.s32 	%r56836, %r43047, %r56834;
	bra.uni 	$L__BB0_5958;
$L__BB0_5954:
	setp.eq.s16 	%p2553, %rs1701, 2;
	@%p2553 bra 	$L__BB0_5956;
	and.b32  	%r43026, %r7261, 15;
	add.s32 	%r43027, %r43026, 1;
	shr.u32 	%r43028, %r7255, %r43027;
	xor.b32  	%r43029, %r43026, 31;
	shl.b32 	%r43030, %r7255, %r43029;
	or.b32  	%r43031, %r43028, %r43030;
	xor.b32  	%r56836, %r43031, %r56834;
	bra.uni 	$L__BB0_5958;
$L__BB0_5956:
	not.b32 	%r43032, %r7255;
	shr.u32 	%r43033, %r7261, 8;
	and.b32  	%r43034, %r43033, 15;
	add.s32 	%r43035, %r43034, 1;
	shr.u32 	%r43036, %r43032, %r43035;
	xor.b32  	%r43037, %r43034, 31;
	shl.b32 	%r43038, %r43032, %r43037;
	or.b32  	%r43039, %r43036, %r43038;
	and.b32  	%r56836, %r43039, %r56834;
	bra.uni 	$L__BB0_5958;
$L__BB0_5957:
	add.s32 	%r43048, %r7262, 1;
	shr.u32 	%r43049, %r7255, %r43048;
	xor.b32  	%r43050, %r7262, 31;
	shl.b32 	%r43051, %r7255, %r43050;
	or.b32  	%r43052, %r43049, %r43051;
	xor.b32  	%r56836, %r43052, %r56834;
$L__BB0_5958:
	xor.b32  	%r7269, %r56836, %r7263;
	shr.u32 	%r43053, %r7269, 16;
	xor.b32  	%r43054, %r43053, %r7269;
	shr.u32 	%r43055, %r43054, 12;
	shr.u32 	%r43056, %r43054, 4;
	shr.u32 	%r43057, %r43054, 8;
	xor.b32  	%r43058, %r43056, %r43055;
	xor.b32  	%r43059, %r43058, %r43057;
	xor.b32  	%r43060, %r43059, %r43054;
	shr.u32 	%r43061, %r43060, 2;
	xor.b32  	%r43062, %r43061, %r43060;
	cvt.u16.u32 	%rs1704, %r43062;
	and.b16  	%rs1703, %rs1704, 3;
	setp.gt.s16 	%p2555, %rs1703, 1;
	@%p2555 bra 	$L__BB0_5961;
	setp.eq.s16 	%p2557, %rs1703, 0;
	@%p2557 bra 	$L__BB0_5964;
	not.b32 	%r43071, %r7255;
	shr.u32 	%r43072, %r7261, 16;
	and.b32  	%r43073, %r43072, 15;
	add.s32 	%r43074, %r43073, 2;
	shf.r.wrap.b32 	%r43075, %r43071, %r43071, %r43074;
	add.s32 	%r56837, %r43075, %r56835;
	bra.uni 	$L__BB0_5965;
$L__BB0_5961:
	setp.eq.s16 	%p2556, %rs1703, 2;
	@%p2556 bra 	$L__BB0_5963;
	and.b32  	%r43063, %r7261, 15;
	add.s32 	%r43064, %r43063, 2;
	shf.r.wrap.b32 	%r43065, %r7255, %r7255, %r43064;
	xor.b32  	%r56837, %r43065, %r56835;
	bra.uni 	$L__BB0_5965;
$L__BB0_5963:
	not.b32 	%r43066, %r7255;
	shr.u32 	%r43067, %r7261, 8;
	and.b32  	%r43068, %r43067, 15;
	add.s32 	%r43069, %r43068, 2;
	shf.r.wrap.b32 	%r43070, %r43066, %r43066, %r43069;
	and.b32  	%r56837, %r43070, %r56835;
	bra.uni 	$L__BB0_5965;
$L__BB0_5964:
	add.s32 	%r43076, %r7262, 2;
	shf.r.wrap.b32 	%r43077, %r7255, %r7255, %r43076;
	xor.b32  	%r56837, %r43077, %r56835;
$L__BB0_5965:
	add.s32 	%r43078, %r7269, %r56837;
	xor.b32  	%r7275, %r7255, %r43078;
	shr.u32 	%r43079, %r7255, 8;
	and.b32  	%r43080, %r43079, 31;
	mov.b32 	%r43081, 1;
	shl.b32 	%r43082, %r43081, %r43080;
	not.b32 	%r43083, %r43082;
	and.b32  	%r43084, %r6884, %r43083;
	or.b32  	%r43085, %r43082, %r6884;
	xor.b32  	%r43086, %r43082, %r6884;
	st.local.v4.u32 	[%rd5], {%r6884, %r43084, %r43085, %r43086};
	shl.b32 	%r43087, %r7255, 2;
	cvt.u64.u32 	%rd1123, %r43087;
	and.b64  	%rd1124, %rd1123, 12;
	add.s64 	%rd1125, %rd5, %rd1124;
	ld.local.u32 	%r7276, [%rd1125];
	shr.u32 	%r43088, %r7275, 4;
	xor.b32  	%r7277, %r43088, %r7275;
	shr.u32 	%r43089, %r7277, 24;
	and.b32  	%r7278, %r43089, 15;
	shf.r.wrap.b32 	%r43090, %r7275, %r7275, %r7278;
	xor.b32  	%r7279, %r43090, %r7263;
	shr.u32 	%r43091, %r7279, 16;
	xor.b32  	%r43092, %r43091, %r7279;
	shr.u32 	%r43093, %r43092, 12;
	shr.u32 	%r43094, %r43092, 4;
	shr.u32 	%r43095, %r43092, 8;
	xor.b32  	%r43096, %r43094, %r43093;
	xor.b32  	%r43097, %r43096, %r43095;
	xor.b32  	%r43098, %r43097, %r43092;
	shr.u32 	%r43099, %r43098, 2;
	xor.b32  	%r43100, %r43099, %r43098;
	cvt.u16.u32 	%rs1706, %r43100;
	and.b16  	%rs1705, %rs1706, 3;
	setp.gt.s16 	%p2558, %rs1705, 1;
	@%p2558 bra 	$L__BB0_5968;
	setp.eq.s16 	%p2560, %rs1705, 0;
	@%p2560 bra 	$L__BB0_5971;
	not.b32 	%r43115, %r7275;
	shr.u32 	%r43116, %r7277, 16;
	and.b32  	%r43117, %r43116, 15;
	add.s32 	%r43118, %r43117, 1;
	shr.u32 	%r43119, %r43115, %r43118;
	xor.b32  	%r43120, %r43117, 31;
	shl.b32 	%r43121, %r43115, %r43120;
	or.b32  	%r43122, %r43119, %r43121;
	add.s32 	%r56838, %r43122, %r56836;
	bra.uni 	$L__BB0_5972;
$L__BB0_5968:
	setp.eq.s16 	%p2559, %rs1705, 2;
	@%p2559 bra 	$L__BB0_5970;
	and.b32  	%r43101, %r7277, 15;
	add.s32 	%r43102, %r43101, 1;
	shr.u32 	%r43103, %r7275, %r43102;
	xor.b32  	%r43104, %r43101, 31;
	shl.b32 	%r43105, %r7275, %r43104;
	or.b32  	%r43106, %r43103, %r43105;
	xor.b32  	%r56838, %r43106, %r56836;
	bra.uni 	$L__BB0_5972;
$L__BB0_5970:
	not.b32 	%r43107, %r7275;
	shr.u32 	%r43108, %r7277, 8;
	and.b32  	%r43109, %r43108, 15;
	add.s32 	%r43110, %r43109, 1;
	shr.u32 	%r43111, %r43107, %r43110;
	xor.b32  	%r43112, %r43109, 31;
	shl.b32 	%r43113, %r43107, %r43112;
	or.b32  	%r43114, %r43111, %r43113;
	and.b32  	%r56838, %r43114, %r56836;
	bra.uni 	$L__BB0_5972;
$L__BB0_5971:
	add.s32 	%r43123, %r7278, 1;
	shr.u32 	%r43124, %r7275, %r43123;
	xor.b32  	%r43125, %r7278, 31;
	shl.b32 	%r43126, %r7275, %r43125;
	or.b32  	%r43127, %r43124, %r43126;
	xor.b32  	%r56838, %r43127, %r56836;
$L__BB0_5972:
	xor.b32  	%r7285, %r56838, %r7279;
	shr.u32 	%r43128, %r7285, 16;
	xor.b32  	%r43129, %r43128, %r7285;
	shr.u32 	%r43130, %r43129, 12;
	shr.u32 	%r43131, %r43129, 4;
	shr.u32 	%r43132, %r43129, 8;
	xor.b32  	%r43133, %r43131, %r43130;
	xor.b32  	%r43134, %r43133, %r43132;
	xor.b32  	%r43135, %r43134, %r43129;
	shr.u32 	%r43136, %r43135, 2;
	xor.b32  	%r43137, %r43136, %r43135;
	cvt.u16.u32 	%rs1708, %r43137;
	and.b16  	%rs1707, %rs1708, 3;
	setp.gt.s16 	%p2561, %rs1707, 1;
	@%p2561 bra 	$L__BB0_5975;
	setp.eq.s16 	%p2563, %rs1707, 0;
	@%p2563 bra 	$L__BB0_5978;
	not.b32 	%r43146, %r7275;
	shr.u32 	%r43147, %r7277, 16;
	and.b32  	%r43148, %r43147, 15;
	add.s32 	%r43149, %r43148, 2;
	shf.r.wrap.b32 	%r43150, %r43146, %r43146, %r43149;
	add.s32 	%r56839, %r43150, %r56837;
	bra.uni 	$L__BB0_5979;
$L__BB0_5975:
	setp.eq.s16 	%p2562, %rs1707, 2;
	@%p2562 bra 	$L__BB0_5977;
	and.b32  	%r43138, %r7277, 15;
	add.s32 	%r43139, %r43138, 2;
	shf.r.wrap.b32 	%r43140, %r7275, %r7275, %r43139;
	xor.b32  	%r56839, %r43140, %r56837;
	bra.uni 	$L__BB0_5979;
$L__BB0_5977:
	not.b32 	%r43141, %r7275;
	shr.u32 	%r43142, %r7277, 8;
	and.b32  	%r43143, %r43142, 15;
	add.s32 	%r43144, %r43143, 2;
	shf.r.wrap.b32 	%r43145, %r43141, %r43141, %r43144;
	and.b32  	%r56839, %r43145, %r56837;
	bra.uni 	$L__BB0_5979;
$L__BB0_5978:
	add.s32 	%r43151, %r7278, 2;
	shf.r.wrap.b32 	%r43152, %r7275, %r7275, %r43151;
	xor.b32  	%r56839, %r43152, %r56837;
$L__BB0_5979:
	add.s32 	%r43153, %r7285, %r56839;
	xor.b32  	%r7291, %r7275, %r43153;
	shr.u32 	%r43154, %r7275, 8;
	and.b32  	%r43155, %r43154, 31;
	mov.b32 	%r43156, 1;
	shl.b32 	%r43157, %r43156, %r43155;
	not.b32 	%r43158, %r43157;
	and.b32  	%r43159, %r7037, %r43158;
	or.b32  	%r43160, %r43157, %r7037;
	xor.b32  	%r43161, %r43157, %r7037;
	st.local.v4.u32 	[%rd4], {%r7037, %r43159, %r43160, %r43161};
	shl.b32 	%r43162, %r7275, 2;
	cvt.u64.u32 	%rd1126, %r43162;
	and.b64  	%rd1127, %rd1126, 12;
	add.s64 	%rd1128, %rd4, %rd1127;
	ld.local.u32 	%r7292, [%rd1128];
	shr.u32 	%r43163, %r7291, 4;
	xor.b32  	%r7293, %r43163, %r7291;
	shr.u32 	%r43164, %r7293, 24;
	and.b32  	%r7294, %r43164, 15;
	shf.r.wrap.b32 	%r43165, %r7291, %r7291, %r7294;
	xor.b32  	%r7295, %r43165, %r7279;
	shr.u32 	%r43166, %r7295, 16;
	xor.b32  	%r43167, %r43166, %r7295;
	shr.u32 	%r43168, %r43167, 12;
	shr.u32 	%r43169, %r43167, 4;
	shr.u32 	%r43170, %r43167, 8;
	xor.b32  	%r43171, %r43169, %r43168;
	xor.b32  	%r43172, %r43171, %r43170;
	xor.b32  	%r43173, %r43172, %r43167;
	shr.u32 	%r43174, %r43173, 2;
	xor.b32  	%r43175, %r43174, %r43173;
	cvt.u16.u32 	%rs1710, %r43175;
	and.b16  	%rs1709, %rs1710, 3;
	setp.gt.s16 	%p2564, %rs1709, 1;
	@%p2564 bra 	$L__BB0_5982;
	setp.eq.s16 	%p2566, %rs1709, 0;
	@%p2566 bra 	$L__BB0_5985;
	not.b32 	%r43190, %r7291;
	shr.u32 	%r43191, %r7293, 16;
	and.b32  	%r43192, %r43191, 15;
	add.s32 	%r43193, %r43192, 1;
	shr.u32 	%r43194, %r43190, %r43193;
	xor.b32  	%r43195, %r43192, 31;
	shl.b32 	%r43196, %r43190, %r43195;
	or.b32  	%r43197, %r43194, %r43196;
	add.s32 	%r56840, %r43197, %r56838;
	bra.uni 	$L__BB0_5986;
$L__BB0_5982:
	setp.eq.s16 	%p2565, %rs1709, 2;
	@%p2565 bra 	$L__BB0_5984;
	and.b32  	%r43176, %r7293, 15;
	add.s32 	%r43177, %r43176, 1;
	shr.u32 	%r43178, %r7291, %r43177;
	xor.b32  	%r43179, %r43176, 31;
	shl.b32 	%r43180, %r7291, %r43179;
	or.b32  	%r43181, %r43178, %r43180;
	xor.b32  	%r56840, %r43181, %r56838;
	bra.uni 	$L__BB0_5986;
$L__BB0_5984:
	not.b32 	%r43182, %r7291;
	shr.u32 	%r43183, %r7293, 8;
	and.b32  	%r43184, %r43183, 15;
	add.s32 	%r43185, %r43184, 1;
	shr.u32 	%r43186, %r43182, %r43185;
	xor.b32  	%r43187, %r43184, 31;
	shl.b32 	%r43188, %r43182, %r43187;
	or.b32  	%r43189, %r43186, %r43188;
	and.b32  	%r56840, %r43189, %r56838;
	bra.uni 	$L__BB0_5986;
$L__BB0_5985:
	add.s32 	%r43198, %r7294, 1;
	shr.u32 	%r43199, %r7291, %r43198;
	xor.b32  	%r43200, %r7294, 31;
	shl.b32 	%r43201, %r7291, %r43200;
	or.b32  	%r43202, %r43199, %r43201;
	xor.b32  	%r56840, %r43202, %r56838;
$L__BB0_5986:
	xor.b32  	%r7301, %r56840, %r7295;
	shr.u32 	%r43203, %r7301, 16;
	xor.b32  	%r43204, %r43203, %r7301;
	shr.u32 	%r43205, %r43204, 12;
	shr.u32 	%r43206, %r43204, 4;
	shr.u32 	%r43207, %r43204, 8;
	xor.b32  	%r43208, %r43206, %r43205;
	xor.b32  	%r43209, %r43208, %r43207;
	xor.b32  	%r43210, %r43209, %r43204;
	shr.u32 	%r43211, %r43210, 2;
	xor.b32  	%r43212, %r43211, %r43210;
	cvt.u16.u32 	%rs1712, %r43212;
	and.b16  	%rs1711, %rs1712, 3;
	setp.gt.s16 	%p2567, %rs1711, 1;
	@%p2567 bra 	$L__BB0_5989;
	setp.eq.s16 	%p2569, %rs1711, 0;
	@%p2569 bra 	$L__BB0_5992;
	not.b32 	%r43221, %r7291;
	shr.u32 	%r43222, %r7293, 16;
	and.b32  	%r43223, %r43222, 15;
	add.s32 	%r43224, %r43223, 2;
	shf.r.wrap.b32 	%r43225, %r43221, %r43221, %r43224;
	add.s32 	%r56841, %r43225, %r56839;
	bra.uni 	$L__BB0_5993;
$L__BB0_5989:
	setp.eq.s16 	%p2568, %rs1711, 2;
	@%p2568 bra 	$L__BB0_5991;
	and.b32  	%r43213, %r7293, 15;
	add.s32 	%r43214, %r43213, 2;
	shf.r.wrap.b32 	%r43215, %r7291, %r7291, %r43214;
	xor.b32  	%r56841, %r43215, %r56839;
	bra.uni 	$L__BB0_5993;
$L__BB0_5991:
	not.b32 	%r43216, %r7291;
	shr.u32 	%r43217, %r7293, 8;
	and.b32  	%r43218, %r43217, 15;
	add.s32 	%r43219, %r43218, 2;
	shf.r.wrap.b32 	%r43220, %r43216, %r43216, %r43219;
	and.b32  	%r56841, %r43220, %r56839;
	bra.uni 	$L__BB0_5993;
$L__BB0_5992:
	add.s32 	%r43226, %r7294, 2;
	shf.r.wrap.b32 	%r43227, %r7291, %r7291, %r43226;
	xor.b32  	%r56841, %r43227, %r56839;
$L__BB0_5993:
	add.s32 	%r43228, %r7301, %r56841;
	xor.b32  	%r7307, %r7291, %r43228;
	shr.u32 	%r43229, %r7291, 8;
	and.b32  	%r43230, %r43229, 31;
	mov.b32 	%r43231, 1;
	shl.b32 	%r43232, %r43231, %r43230;
	not.b32 	%r43233, %r43232;
	and.b32  	%r43234, %r7190, %r43233;
	or.b32  	%r43235, %r43232, %r7190;
	xor.b32  	%r43236, %r43232, %r7190;
	st.local.v4.u32 	[%rd3], {%r7190, %r43234, %r43235, %r43236};
	shl.b32 	%r43237, %r7291, 2;
	cvt.u64.u32 	%rd1129, %r43237;
	and.b64  	%rd1130, %rd1129, 12;
	add.s64 	%rd1131, %rd3, %rd1130;
	ld.local.u32 	%r43238, [%rd1131];
	or.b32  	%r43239, %r7292, %r7276;
	and.b32  	%r43240, %r43238, %r43239;
	and.b32  	%r43241, %r7292, %r7276;
	or.b32  	%r7312, %r43240, %r43241;
	shr.u32 	%r43242, %r7307, 4;
	xor.b32  	%r7313, %r43242, %r7307;
	shr.u32 	%r43243, %r7313, 24;
	and.b32  	%r7314, %r43243, 15;
	shf.r.wrap.b32 	%r43244, %r7307, %r7307, %r7314;
	xor.b32  	%r7315, %r43244, %r7295;
	shr.u32 	%r43245, %r7315, 16;
	xor.b32  	%r43246, %r43245, %r7315;
	shr.u32 	%r43247, %r43246, 12;
	shr.u32 	%r43248, %r43246, 4;
	shr.u32 	%r43249, %r43246, 8;
	xor.b32  	%r43250, %r43248, %r43247;
	xor.b32  	%r43251, %r43250, %r43249;
	xor.b32  	%r43252, %r43251, %r43246;
	shr.u32 	%r43253, %r43252, 2;
	xor.b32  	%r43254, %r43253, %r43252;
	cvt.u16.u32 	%rs1714, %r43254;
	and.b16  	%rs1713, %rs1714, 3;
	setp.gt.s16 	%p2570, %rs1713, 1;
	@%p2570 bra 	$L__BB0_5996;
	setp.eq.s16 	%p2572, %rs1713, 0;
	@%p2572 bra 	$L__BB0_5999;
	not.b32 	%r43269, %r7307;
	shr.u32 	%r43270, %r7313, 16;
	and.b32  	%r43271, %r43270, 15;
	add.s32 	%r43272, %r43271, 1;
	shr.u32 	%r43273, %r43269, %r43272;
	xor.b32  	%r43274, %r43271, 31;
	shl.b32 	%r43275, %r43269, %r43274;
	or.b32  	%r43276, %r43273, %r43275;
	add.s32 	%r56842, %r43276, %r56840;
	bra.uni 	$L__BB0_6000;
$L__BB0_5996:
	setp.eq.s16 	%p2571, %rs1713, 2;
	@%p2571 bra 	$L__BB0_5998;
	and.b32  	%r43255, %r7313, 15;
	add.s32 	%r43256, %r43255, 1;
	shr.u32 	%r43257, %r7307, %r43256;
	xor.b32  	%r43258, %r43255, 31;
	shl.b32 	%r43259, %r7307, %r43258;
	or.b32  	%r43260, %r43257, %r43259;
	xor.b32  	%r56842, %r43260, %r56840;
	bra.uni 	$L__BB0_6000;
$L__BB0_5998:
	not.b32 	%r43261, %r7307;
	shr.u32 	%r43262, %r7313, 8;
	and.b32  	%r43263, %r43262, 15;
	add.s32 	%r43264, %r43263, 1;
	shr.u32 	%r43265, %r43261, %r43264;
	xor.b32  	%r43266, %r43263, 31;
	shl.b32 	%r43267, %r43261, %r43266;
	or.b32  	%r43268, %r43265, %r43267;
	and.b32  	%r56842, %r43268, %r56840;
	bra.uni 	$L__BB0_6000;
$L__BB0_5999:
	add.s32 	%r43277, %r7314, 1;
	shr.u32 	%r43278, %r7307, %r43277;
	xor.b32  	%r43279, %r7314, 31;
	shl.b32 	%r43280, %r7307, %r43279;
	or.b32  	%r43281, %r43278, %r43280;
	xor.b32  	%r56842, %r43281, %r56840;
$L__BB0_6000:
	xor.b32  	%r7321, %r56842, %r7315;
	shr.u32 	%r43282, %r7321, 16;
	xor.b32  	%r43283, %r43282, %r7321;
	shr.u32 	%r43284, %r43283, 12;
	shr.u32 	%r43285, %r43283, 4;
	shr.u32 	%r43286, %r43283, 8;
	xor.b32  	%r43287, %r43285, %r43284;
	xor.b32  	%r43288, %r43287, %r43286;
	xor.b32  	%r43289, %r43288, %r43283;
	shr.u32 	%r43290, %r43289, 2;
	xor.b32  	%r43291, %r43290, %r43289;
	cvt.u16.u32 	%rs1716, %r43291;
	and.b16  	%rs1715, %rs1716, 3;
	setp.gt.s16 	%p2573, %rs1715, 1;
	@%p2573 bra 	$L__BB0_6003;
	setp.eq.s16 	%p2575, %rs1715, 0;
	@%p2575 bra 	$L__BB0_6006;
	not.b32 	%r43300, %r7307;
	shr.u32 	%r43301, %r7313, 16;
	and.b32  	%r43302, %r43301, 15;
	add.s32 	%r43303, %r43302, 2;
	shf.r.wrap.b32 	%r43304, %r43300, %r43300, %r43303;
	add.s32 	%r56843, %r43304, %r56841;
	bra.uni 	$L__BB0_6007;
$L__BB0_6003:
	setp.eq.s16 	%p2574, %rs1715, 2;
	@%p2574 bra 	$L__BB0_6005;
	and.b32  	%r43292, %r7313, 15;
	add.s32 	%r43293, %r43292, 2;
	shf.r.wrap.b32 	%r43294, %r7307, %r7307, %r43293;
	xor.b32  	%r56843, %r43294, %r56841;
	bra.uni 	$L__BB0_6007;
$L__BB0_6005:
	not.b32 	%r43295, %r7307;
	shr.u32 	%r43296, %r7313, 8;
	and.b32  	%r43297, %r43296, 15;
	add.s32 	%r43298, %r43297, 2;
	shf.r.wrap.b32 	%r43299, %r43295, %r43295, %r43298;
	and.b32  	%r56843, %r43299, %r56841;
	bra.uni 	$L__BB0_6007;
$L__BB0_6006:
	add.s32 	%r43305, %r7314, 2;
	shf.r.wrap.b32 	%r43306, %r7307, %r7307, %r43305;
	xor.b32  	%r56843, %r43306, %r56841;
$L__BB0_6007:
	add.s32 	%r43307, %r7321, %r56843;
	xor.b32  	%r7327, %r7307, %r43307;
	shr.u32 	%r43308, %r7307, 8;
	and.b32  	%r43309, %r43308, 31;
	mov.b32 	%r43310, 1;
	shl.b32 	%r43311, %r43310, %r43309;
	not.b32 	%r43312, %r43311;
	and.b32  	%r43313, %r7190, %r43312;
	or.b32  	%r43314, %r43311, %r7190;
	xor.b32  	%r43315, %r43311, %r7190;
	st.local.v4.u32 	[%rd2], {%r7190, %r43313, %r43314, %r43315};
	shl.b32 	%r43316, %r7307, 2;
	cvt.u64.u32 	%rd1132, %r43316;
	and.b64  	%rd1133, %rd1132, 12;
	add.s64 	%rd1134, %rd2, %rd1133;
	ld.local.u32 	%r7328, [%rd1134];
	shr.u32 	%r43317, %r7327, 4;
	xor.b32  	%r7329, %r43317, %r7327;
	shr.u32 	%r43318, %r7329, 24;
	and.b32  	%r7330, %r43318, 15;
	shf.r.wrap.b32 	%r43319, %r7327, %r7327, %r7330;
	xor.b32  	%r7331, %r43319, %r7315;
	shr.u32 	%r43320, %r7331, 16;
	xor.b32  	%r43321, %r43320, %r7331;
	shr.u32 	%r43322, %r43321, 12;
	shr.u32 	%r43323, %r43321, 4;
	shr.u32 	%r43324, %r43321, 8;
	xor.b32  	%r43325, %r43323, %r43322;
	xor.b32  	%r43326, %r43325, %r43324;
	xor.b32  	%r43327, %r43326, %r43321;
	shr.u32 	%r43328, %r43327, 2;
	xor.b32  	%r43329, %r43328, %r43327;
	cvt.u16.u32 	%rs1718, %r43329;
	and.b16  	%rs1717, %rs1718, 3;
	setp.gt.s16 	%p2576, %rs1717, 1;
	@%p2576 bra 	$L__BB0_6010;
	setp.eq.s16 	%p2578, %rs1717, 0;
	@%p2578 bra 	$L__BB0_6013;
	not.b32 	%r43344, %r7327;
	shr.u32 	%r43345, %r7329, 16;
	and.b32  	%r43346, %r43345, 15;
	add.s32 	%r43347, %r43346, 1;
	shr.u32 	%r43348, %r43344, %r43347;
	xor.b32  	%r43349, %r43346, 31;
	shl.b32 	%r43350, %r43344, %r43349;
	or.b32  	%r43351, %r43348, %r43350;
	add.s32 	%r56844, %r43351, %r56842;
	bra.uni 	$L__BB0_6014;
$L__BB0_6010:
	setp.eq.s16 	%p2577, %rs1717, 2;
	@%p2577 bra 	$L__BB0_6012;
	and.b32  	%r43330, %r7329, 15;
	add.s32 	%r43331, %r43330, 1;
	shr.u32 	%r43332, %r7327, %r43331;
	xor.b32  	%r43333, %r43330, 31;
	shl.b32 	%r43334, %r7327, %r43333;
	or.b32  	%r43335, %r43332, %r43334;
	xor.b32  	%r56844, %r43335, %r56842;
	bra.uni 	$L__BB0_6014;
$L__BB0_6012:
	not.b32 	%r43336, %r7327;
	shr.u32 	%r43337, %r7329, 8;
	and.b32  	%r43338, %r43337, 15;
	add.s32 	%r43339, %r43338, 1;
	shr.u32 	%r43340, %r43336, %r43339;
	xor.b32  	%r43341, %r43338, 31;
	shl.b32 	%r43342, %r43336, %r43341;
	or.b32  	%r43343, %r43340, %r43342;
	and.b32  	%r56844, %r43343, %r56842;
	bra.uni 	$L__BB0_6014;
$L__BB0_6013:
	add.s32 	%r43352, %r7330, 1;
	shr.u32 	%r43353, %r7327, %r43352;
	xor.b32  	%r43354, %r7330, 31;
	shl.b32 	%r43355, %r7327, %r43354;
	or.b32  	%r43356, %r43353, %r43355;
	xor.b32  	%r56844, %r43356, %r56842;
$L__BB0_6014:
	xor.b32  	%r7337, %r56844, %r7331;
	shr.u32 	%r43357, %r7337, 16;
	xor.b32  	%r43358, %r43357, %r7337;
	shr.u32 	%r43359, %r43358, 12;
	shr.u32 	%r43360, %r43358, 4;
	shr.u32 	%r43361, %r43358, 8;
	xor.b32  	%r43362, %r43360, %r43359;
	xor.b32  	%r43363, %r43362, %r43361;
	xor.b32  	%r43364, %r43363, %r43358;
	shr.u32 	%r43365, %r43364, 2;
	xor.b32  	%r43366, %r43365, %r43364;
	cvt.u16.u32 	%rs1720, %r43366;
	and.b16  	%rs1719, %rs1720, 3;
	setp.gt.s16 	%p2579, %rs1719, 1;
	@%p2579 bra 	$L__BB0_6017;
	setp.eq.s16 	%p2581, %rs1719, 0;
	@%p2581 bra 	$L__BB0_6020;
	not.b32 	%r43375, %r7327;
	shr.u32 	%r43376, %r7329, 16;
	and.b32  	%r43377, %r43376, 15;
	add.s32 	%r43378, %r43377, 2;
	shf.r.wrap.b32 	%r43379, %r43375, %r43375, %r43378;
	add.s32 	%r56845, %r43379, %r56843;
	bra.uni 	$L__BB0_6021;
$L__BB0_6017:
	setp.eq.s16 	%p2580, %rs1719, 2;
	@%p2580 bra 	$L__BB0_6019;
	and.b32  	%r43367, %r7329, 15;
	add.s32 	%r43368, %r43367, 2;
	shf.r.wrap.b32 	%r43369, %r7327, %r7327, %r43368;
	xor.b32  	%r56845, %r43369, %r56843;
	bra.uni 	$L__BB0_6021;
$L__BB0_6019:
	not.b32 	%r43370, %r7327;
	shr.u32 	%r43371, %r7329, 8;
	and.b32  	%r43372, %r43371, 15;
	add.s32 	%r43373, %r43372, 2;
	shf.r.wrap.b32 	%r43374, %r43370, %r43370, %r43373;
	and.b32  	%r56845, %r43374, %r56843;
	bra.uni 	$L__BB0_6021;
$L__BB0_6020:
	add.s32 	%r43380, %r7330, 2;
	shf.r.wrap.b32 	%r43381, %r7327, %r7327, %r43380;
	xor.b32  	%r56845, %r43381, %r56843;
$L__BB0_6021:
	add.s32 	%r43382, %r7337, %r56845;
	shr.u32 	%r43383, %r7327, 8;
	and.b32  	%r43384, %r43383, 31;
	mov.b32 	%r43385, 1;
	shl.b32 	%r43386, %r43385, %r43384;
	not.b32 	%r43387, %r43386;
	and.b32  	%r43388, %r7260, %r43387;
	or.b32  	%r43389, %r43386, %r7260;
	xor.b32  	%r43390, %r43386, %r7260;
	st.local.v4.u32 	[%rd1], {%r7260, %r43388, %r43389, %r43390};
	shl.b32 	%r43391, %r7327, 2;
	cvt.u64.u32 	%rd1135, %r43391;
	and.b64  	%rd1136, %rd1135, 12;
	add.s64 	%rd1137, %rd1, %rd1136;
	ld.local.u32 	%r43392, [%rd1137];
	add.s32 	%r43393, %r7312, %r7260;
	shf.l.wrap.b32 	%r43394, %r7328, %r7328, 10;
	shf.l.wrap.b32 	%r43395, %r7328, %r7328, 19;
	shf.l.wrap.b32 	%r43396, %r7328, %r7328, 30;
	xor.b32  	%r43397, %r43396, %r43395;
	xor.b32  	%r43398, %r43397, %r43394;
	add.s32 	%r7343, %r43393, %r43398;
	add.s32 	%r7344, %r6731, %r43392;
	add.s32 	%r43399, %r6885, %r6884;
	xor.b32  	%r43400, %r43382, %r43399;
	xor.b32  	%r7345, %r43400, %r7327;
	shr.u32 	%r43401, %r7345, 4;
	xor.b32  	%r7346, %r43401, %r7345;
	shr.u32 	%r43402, %r7346, 24;
	and.b32  	%r7347, %r43402, 15;
	shf.r.wrap.b32 	%r43403, %r7345, %r7345, %r7347;
	xor.b32  	%r7348, %r43403, %r7331;
	shr.u32 	%r43404, %r7348, 16;
	xor.b32  	%r43405, %r43404, %r7348;
	shr.u32 	%r43406, %r43405, 12;
	shr.u32 	%r43407, %r43405, 4;
	shr.u32 	%r43408, %r43405, 8;
	xor.b32  	%r43409, %r43407, %r43406;
	xor.b32  	%r43410, %r43409, %r43408;
	xor.b32  	%r43411, %r43410, %r43405;
	shr.u32 	%r43412, %r43411, 2;
	xor.b32  	%r43413, %r43412, %r43411;
	cvt.u16.u32 	%rs1722, %r43413;
	and.b16  	%rs1721, %rs1722, 3;
	setp.gt.s16 	%p2582, %rs1721, 1;
	@%p2582 bra 	$L__BB0_6024;
	setp.eq.s16 	%p2584, %rs1721, 0;
	@%p2584 bra 	$L__BB0_6027;
	not.b32 	%r43428, %r7345;
	shr.u32 	%r43429, %r7346, 16;
	and.b32  	%r43430, %r43429, 15;
	add.s32 	%r43431, %r43430, 1;
	shr.u32 	%r43432, %r43428, %r43431;
	xor.b32  	%r43433, %r43430, 31;
	shl.b32 	%r43434, %r43428, %r43433;
	or.b32  	%r43435, %r43432, %r43434;
	add.s32 	%r56846, %r43435, %r56844;
	bra.uni 	$L__BB0_6028;
$L__BB0_6024:
	setp.eq.s16 	%p2583, %rs1721, 2;
	@%p2583 bra 	$L__BB0_6026;
	and.b32  	%r43414, %r7346, 15;
	add.s32 	%r43415, %r43414, 1;
	shr.u32 	%r43416, %r7345, %r43415;
	xor.b32  	%r43417, %r43414, 31;
	shl.b32 	%r43418, %r7345, %r43417;
	or.b32  	%r43419, %r43416, %r43418;
	xor.b32  	%r56846, %r43419, %r56844;
	bra.uni 	$L__BB0_6028;
$L__BB0_6026:
	not.b32 	%r43420, %r7345;
	shr.u32 	%r43421, %r7346, 8;
	and.b32  	%r43422, %r43421, 15;
	add.s32 	%r43423, %r43422, 1;
	shr.u32 	%r43424, %r43420, %r43423;
	xor.b32  	%r43425, %r43422, 31;
	shl.b32 	%r43426, %r43420, %r43425;
	or.b32  	%r43427, %r43424, %r43426;
	and.b32  	%r56846, %r43427, %r56844;
	bra.uni 	$L__BB0_6028;
$L__BB0_6027:
	add.s32 	%r43436, %r7347, 1;
	shr.u32 	%r43437, %r7345, %r43436;
	xor.b32  	%r43438, %r7347, 31;
	shl.b32 	%r43439, %r7345, %r43438;
	or.b32  	%r43440, %r43437, %r43439;
	xor.b32  	%r56846, %r43440, %r56844;
$L__BB0_6028:
	xor.b32  	%r7354, %r56846, %r7348;
	shr.u32 	%r43441, %r7354, 16;
	xor.b32  	%r43442, %r43441, %r7354;
	shr.u32 	%r43443, %r43442, 12;
	shr.u32 	%r43444, %r43442, 4;
	shr.u32 	%r43445, %r43442, 8;
	xor.b32  	%r43446, %r43444, %r43443;
	xor.b32  	%r43447, %r43446, %r43445;
	xor.b32  	%r43448, %r43447, %r43442;
	shr.u32 	%r43449, %r43448, 2;
	xor.b32  	%r43450, %r43449, %r43448;
	cvt.u16.u32 	%rs1724, %r43450;
	and.b16  	%rs1723, %rs1724, 3;
	setp.gt.s16 	%p2585, %rs1723, 1;
	@%p2585 bra 	$L__BB0_6031;
	setp.eq.s16 	%p2587, %rs1723, 0;
	@%p2587 bra 	$L__BB0_6034;
	not.b32 	%r43459, %r7345;
	shr.u32 	%r43460, %r7346, 16;
	and.b32  	%r43461, %r43460, 15;
	add.s32 	%r43462, %r43461, 2;
	shf.r.wrap.b32 	%r43463, %r43459, %r43459, %r43462;
	add.s32 	%r56847, %r43463, %r56845;
	bra.uni 	$L__BB0_6035;
$L__BB0_6031:
	setp.eq.s16 	%p2586, %rs1723, 2;
	@%p2586 bra 	$L__BB0_6033;
	and.b32  	%r43451, %r7346, 15;
	add.s32 	%r43452, %r43451, 2;
	shf.r.wrap.b32 	%r43453, %r7345, %r7345, %r43452;
	xor.b32  	%r56847, %r43453, %r56845;
	bra.uni 	$L__BB0_6035;
$L__BB0_6033:
	not.b32 	%r43454, %r7345;
	shr.u32 	%r43455, %r7346, 8;
	and.b32  	%r43456, %r43455, 15;
	add.s32 	%r43457, %r43456, 2;
	shf.r.wrap.b32 	%r43458, %r43454, %r43454, %r43457;
	and.b32  	%r56847, %r43458, %r56845;
	bra.uni 	$L__BB0_6035;
$L__BB0_6034:
	add.s32 	%r43464, %r7347, 2;
	shf.r.wrap.b32 	%r43465, %r7345, %r7345, %r43464;
	xor.b32  	%r56847, %r43465, %r56845;
$L__BB0_6035:
	add.s32 	%r43466, %r7354, %r56847;
	xor.b32  	%r7360, %r7345, %r43466;
	ld.const.u32 	%r7361, [hefty_gpu_constantTable+184];
	shr.u32 	%r43467, %r7360, 4;
	xor.b32  	%r7362, %r43467, %r7360;
	shr.u32 	%r43468, %r7362, 24;
	and.b32  	%r7363, %r43468, 15;
	shf.r.wrap.b32 	%r43469, %r7360, %r7360, %r7363;
	xor.b32  	%r7364, %r43469, %r7348;
	shr.u32 	%r43470, %r7364, 16;
	xor.b32  	%r43471, %r43470, %r7364;
	shr.u32 	%r43472, %r43471, 12;
	shr.u32 	%r43473, %r43471, 4;
	shr.u32 	%r43474, %r43471, 8;
	xor.b32  	%r43475, %r43473, %r43472;
	xor.b32  	%r43476, %r43475, %r43474;
	xor.b32  	%r43477, %r43476, %r43471;
	shr.u32 	%r43478, %r43477, 2;
	xor.b32  	%r43479, %r43478, %r43477;
	cvt.u16.u32 	%rs1726, %r43479;
	and.b16  	%rs1725, %rs1726, 3;
	setp.gt.s16 	%p2588, %rs1725, 1;
	@%p2588 bra 	$L__BB0_6038;
	setp.eq.s16 	%p2590, %rs1725, 0;
	@%p2590 bra 	$L__BB0_6041;
	not.b32 	%r43494, %r7360;
	shr.u32 	%r43495, %r7362, 16;
	and.b32  	%r43496, %r43495, 15;
	add.s32 	%r43497, %r43496, 1;
	shr.u32 	%r43498, %r43494, %r43497;
	xor.b32  	%r43499, %r43496, 31;
	shl.b32 	%r43500, %r43494, %r43499;
	or.b32  	%r43501, %r43498, %r43500;
	add.s32 	%r56848, %r43501, %r56846;
	bra.uni 	$L__BB0_6042;
$L__BB0_6038:
	setp.eq.s16 	%p2589, %rs1725, 2;
	@%p2589 bra 	$L__BB0_6040;
	and.b32  	%r43480, %r7362, 15;
	add.s32 	%r43481, %r43480, 1;
	shr.u32 	%r43482, %r7360, %r43481;
	xor.b32  	%r43483, %r43480, 31;
	shl.b32 	%r43484, %r7360, %r43483;
	or.b32  	%r43485, %r43482, %r43484;
	xor.b32  	%r56848, %r43485, %r56846;
	bra.uni 	$L__BB0_6042;
$L__BB0_6040:
	not.b32 	%r43486, %r7360;
	shr.u32 	%r43487, %r7362, 8;
	and.b32  	%r43488, %r43487, 15;
	add.s32 	%r43489, %r43488, 1;
	shr.u32 	%r43490, %r43486, %r43489;
	xor.b32  	%r43491, %r43488, 31;
	shl.b32 	%r43492, %r43486, %r43491;
	or.b32  	%r43493, %r43490, %r43492;
	and.b32  	%r56848, %r43493, %r56846;
	bra.uni 	$L__BB0_6042;
$L__BB0_6041:
	add.s32 	%r43502, %r7363, 1;
	shr.u32 	%r43503, %r7360, %r43502;
	xor.b32  	%r43504, %r7363, 31;
	shl.b32 	%r43505, %r7360, %r43504;
	or.b32  	%r43506, %r43503, %r43505;
	xor.b32  	%r56848, %r43506, %r56846;
$L__BB0_6042:
	xor.b32  	%r7370, %r56848, %r7364;
	shr.u32 	%r43507, %r7370, 16;
	xor.b32  	%r43508, %r43507, %r7370;
	shr.u32 	%r43509, %r43508, 12;
	shr.u32 	%r43510, %r43508, 4;
	shr.u32 	%r43511, %r43508, 8;
	xor.b32  	%r43512, %r43510, %r43509;
	xor.b32  	%r43513, %r43512, %r43511;
	xor.b32  	%r43514, %r43513, %r43508;
	shr.u32 	%r43515, %r43514, 2;
	xor.b32  	%r43516, %r43515, %r43514;
	cvt.u16.u32 	%rs1728, %r43516;
	and.b16  	%rs1727, %rs1728, 3;
	setp.gt.s16 	%p2591, %rs1727, 1;
	@%p2591 bra 	$L__BB0_6045;
	setp.eq.s16 	%p2593, %rs1727, 0;
	@%p2593 bra 	$L__BB0_6048;
	not.b32 	%r43525, %r7360;
	shr.u32 	%r43526, %r7362, 16;
	and.b32  	%r43527, %r43526, 15;
	add.s32 	%r43528, %r43527, 2;
	shf.r.wrap.b32 	%r43529, %r43525, %r43525, %r43528;
	add.s32 	%r56849, %r43529, %r56847;
	bra.uni 	$L__BB0_6049;
$L__BB0_6045:
	setp.eq.s16 	%p2592, %rs1727, 2;
	@%p2592 bra 	$L__BB0_6047;
	and.b32  	%r43517, %r7362, 15;
	add.s32 	%r43518, %r43517, 2;
	shf.r.wrap.b32 	%r43519, %r7360, %r7360, %r43518;
	xor.b32  	%r56849, %r43519, %r56847;
	bra.uni 	$L__BB0_6049;
$L__BB0_6047:
	not.b32 	%r43520, %r7360;
	shr.u32 	%r43521, %r7362, 8;
	and.b32  	%r43522, %r43521, 15;
	add.s32 	%r43523, %r43522, 2;
	shf.r.wrap.b32 	%r43524, %r43520, %r43520, %r43523;
	and.b32  	%r56849, %r43524, %r56847;
	bra.uni 	$L__BB0_6049;
$L__BB0_6048:
	add.s32 	%r43530, %r7363, 2;
	shf.r.wrap.b32 	%r43531, %r7360, %r7360, %r43530;
	xor.b32  	%r56849, %r43531, %r56847;
$L__BB0_6049:
	add.s32 	%r43532, %r7370, %r56849;
	xor.b32  	%r7376, %r7360, %r43532;
	shr.u32 	%r43533, %r7360, 8;
	and.b32  	%r43534, %r43533, 31;
	mov.b32 	%r43535, 1;
	shl.b32 	%r43536, %r43535, %r43534;
	not.b32 	%r43537, %r43536;
	and.b32  	%r43538, %r7038, %r43537;
	or.b32  	%r43539, %r43536, %r7038;
	xor.b32  	%r43540, %r43536, %r7038;
	st.local.v4.u32 	[%rd8], {%r7038, %r43538, %r43539, %r43540};
	shl.b32 	%r43541, %r7360, 2;
	cvt.u64.u32 	%rd1138, %r43541;
	and.b64  	%rd1139, %rd1138, 12;
	add.s64 	%rd1140, %rd8, %rd1139;
	ld.local.u32 	%r7377, [%rd1140];
	shr.u32 	%r43542, %r7376, 4;
	xor.b32  	%r7378, %r43542, %r7376;
	shr.u32 	%r43543, %r7378, 24;
	and.b32  	%r7379, %r43543, 15;
	shf.r.wrap.b32 	%r43544, %r7376, %r7376, %r7379;
	xor.b32  	%r7380, %r43544, %r7364;
	shr.u32 	%r43545, %r7380, 16;
	xor.b32  	%r43546, %r43545, %r7380;
	shr.u32 	%r43547, %r43546, 12;
	shr.u32 	%r43548, %r43546, 4;
	shr.u32 	%r43549, %r43546, 8;
	xor.b32  	%r43550, %r43548, %r43547;
	xor.b32  	%r43551, %r43550, %r43549;
	xor.b32  	%r43552, %r43551, %r43546;
	shr.u32 	%r43553, %r43552, 2;
	xor.b32  	%r43554, %r43553, %r43552;
	cvt.u16.u32 	%rs1730, %r43554;
	and.b16  	%rs1729, %rs1730, 3;
	setp.gt.s16 	%p2594, %rs1729, 1;
	@%p2594 bra 	$L__BB0_6052;
	setp.eq.s16 	%p2596, %rs1729, 0;
	@%p2596 bra 	$L__BB0_6055;
	not.b32 	%r43569, %r7376;
	shr.u32 	%r43570, %r7378, 16;
	and.b32  	%r43571, %r43570, 15;
	add.s32 	%r43572, %r43571, 1;
	shr.u32 	%r43573, %r43569, %r43572;
	xor.b32  	%r43574, %r43571, 31;
	shl.b32 	%r43575, %r43569, %r43574;
	or.b32  	%r43576, %r43573, %r43575;
	add.s32 	%r56850, %r43576, %r56848;
	bra.uni 	$L__BB0_6056;
$L__BB0_6052:
	setp.eq.s16 	%p2595, %rs1729, 2;
	@%p2595 bra 	$L__BB0_6054;
	and.b32  	%r43555, %r7378, 15;
	add.s32 	%r43556, %r43555, 1;
	shr.u32 	%r43557, %r7376, %r43556;
	xor.b32  	%r43558, %r43555, 31;
	shl.b32 	%r43559, %r7376, %r43558;
	or.b32  	%r43560, %r43557, %r43559;
	xor.b32  	%r56850, %r43560, %r56848;
	bra.uni 	$L__BB0_6056;
$L__BB0_6054:
	not.b32 	%r43561, %r7376;
	shr.u32 	%r43562, %r7378, 8;
	and.b32  	%r43563, %r43562, 15;
	add.s32 	%r43564, %r43563, 1;
	shr.u32 	%r43565, %r43561, %r43564;
	xor.b32  	%r43566, %r43563, 31;
	shl.b32 	%r43567, %r43561, %r43566;
	or.b32  	%r43568, %r43565, %r43567;
	and.b32  	%r56850, %r43568, %r56848;
	bra.uni 	$L__BB0_6056;
$L__BB0_6055:
	add.s32 	%r43577, %r7379, 1;
	shr.u32 	%r43578, %r7376, %r43577;
	xor.b32  	%r43579, %r7379, 31;
	shl.b32 	%r43580, %r7376, %r43579;
	or.b32  	%r43581, %r43578, %r43580;
	xor.b32  	%r56850, %r43581, %r56848;
$L__BB0_6056:
	xor.b32  	%r7386, %r56850, %r7380;
	shr.u32 	%r43582, %r7386, 16;
	xor.b32  	%r43583, %r43582, %r7386;
	shr.u32 	%r43584, %r43583, 12;
	shr.u32 	%r43585, %r43583, 4;
	shr.u32 	%r43586, %r43583, 8;
	xor.b32  	%r43587, %r43585, %r43584;
	xor.b32  	%r43588, %r43587, %r43586;
	xor.b32  	%r43589, %r43588, %r43583;
	shr.u32 	%r43590, %r43589, 2;
	xor.b32  	%r43591, %r43590, %r43589;
	cvt.u16.u32 	%rs1732, %r43591;
	and.b16  	%rs1731, %rs1732, 3;
	setp.gt.s16 	%p2597, %rs1731, 1;
	@%p2597 bra 	$L__BB0_6059;
	setp.eq.s16 	%p2599, %rs1731, 0;
	@%p2599 bra 	$L__BB0_6062;
	not.b32 	%r43600, %r7376;
	shr.u32 	%r43601, %r7378, 16;
	and.b32  	%r43602, %r43601, 15;
	add.s32 	%r43603, %r43602, 2;
	shf.r.wrap.b32 	%r43604, %r43600, %r43600, %r43603;
	add.s32 	%r56851, %r43604, %r56849;
	bra.uni 	$L__BB0_6063;
$L__BB0_6059:
	setp.eq.s16 	%p2598, %rs1731, 2;
	@%p2598 bra 	$L__BB0_6061;
	and.b32  	%r43592, %r7378, 15;
	add.s32 	%r43593, %r43592, 2;
	shf.r.wrap.b32 	%r43594, %r7376, %r7376, %r43593;
	xor.b32  	%r56851, %r43594, %r56849;
	bra.uni 	$L__BB0_6063;
$L__BB0_6061:
	not.b32 	%r43595, %r7376;
	shr.u32 	%r43596, %r7378, 8;
	and.b32  	%r43597, %r43596, 15;
	add.s32 	%r43598, %r43597, 2;
	shf.r.wrap.b32 	%r43599, %r43595, %r43595, %r43598;
	and.b32  	%r56851, %r43599, %r56849;
	bra.uni 	$L__BB0_6063;
$L__BB0_6062:
	add.s32 	%r43605, %r7379, 2;
	shf.r.wrap.b32 	%r43606, %r7376, %r7376, %r43605;
	xor.b32  	%r56851, %r43606, %r56849;
$L__BB0_6063:
	add.s32 	%r43607, %r7386, %r56851;
	xor.b32  	%r7392, %r7376, %r43607;
	shr.u32 	%r43608, %r7376, 8;
	and.b32  	%r43609, %r43608, 31;
	mov.b32 	%r43610, 1;
	shl.b32 	%r43611, %r43610, %r43609;
	not.b32 	%r43612, %r43611;
	and.b32  	%r43613, %r7191, %r43612;
	or.b32  	%r43614, %r43611, %r7191;
	xor.b32  	%r43615, %r43611, %r7191;
	st.local.v4.u32 	[%rd7], {%r7191, %r43613, %r43614, %r43615};
	shl.b32 	%r43616, %r7376, 2;
	cvt.u64.u32 	%rd1141, %r43616;
	and.b64  	%rd1142, %rd1141, 12;
	add.s64 	%rd1143, %rd7, %rd1142;
	ld.local.u32 	%r43617, [%rd1143];
	xor.b32  	%r43618, %r43617, %r7377;
	and.b32  	%r43619, %r7344, %r43618;
	xor.b32  	%r7393, %r43619, %r7377;
	shr.u32 	%r43620, %r7392, 4;
	xor.b32  	%r7394, %r43620, %r7392;
	shr.u32 	%r43621, %r7394, 24;
	and.b32  	%r7395, %r43621, 15;
	shf.r.wrap.b32 	%r43622, %r7392, %r7392, %r7395;
	xor.b32  	%r7396, %r43622, %r7380;
	shr.u32 	%r43623, %r7396, 16;
	xor.b32  	%r43624, %r43623, %r7396;
	shr.u32 	%r43625, %r43624, 12;
	shr.u32 	%r43626, %r43624, 4;
	shr.u32 	%r43627, %r43624, 8;
	xor.b32  	%r43628, %r43626, %r43625;
	xor.b32  	%r43629, %r43628, %r43627;
	xor.b32  	%r43630, %r43629, %r43624;
	shr.u32 	%r43631, %r43630, 2;
	xor.b32  	%r43632, %r43631, %r43630;
	cvt.u16.u32 	%rs1734, %r43632;
	and.b16  	%rs1733, %rs1734, 3;
	setp.gt.s16 	%p2600, %rs1733, 1;
	@%p2600 bra 	$L__BB0_6066;
	setp.eq.s16 	%p2602, %rs1733, 0;
	@%p2602 bra 	$L__BB0_6069;
	not.b32 	%r43647, %r7392;
	shr.u32 	%r43648, %r7394, 16;
	and.b32  	%r43649, %r43648, 15;
	add.s32 	%r43650, %r43649, 1;
	shr.u32 	%r43651, %r43647, %r43650;
	xor.b32  	%r43652, %r43649, 31;
	shl.b32 	%r43653, %r43647, %r43652;
	or.b32  	%r43654, %r43651, %r43653;
	add.s32 	%r56852, %r43654, %r56850;
	bra.uni 	$L__BB0_6070;
$L__BB0_6066:
	setp.eq.s16 	%p2601, %rs1733, 2;
	@%p2601 bra 	$L__BB0_6068;
	and.b32  	%r43633, %r7394, 15;
	add.s32 	%r43634, %r43633, 1;
	shr.u32 	%r43635, %r7392, %r43634;
	xor.b32  	%r43636, %r43633, 31;
	shl.b32 	%r43637, %r7392, %r43636;
	or.b32  	%r43638, %r43635, %r43637;
	xor.b32  	%r56852, %r43638, %r56850;
	bra.uni 	$L__BB0_6070;
$L__BB0_6068:
	not.b32 	%r43639, %r7392;
	shr.u32 	%r43640, %r7394, 8;
	and.b32  	%r43641, %r43640, 15;
	add.s32 	%r43642, %r43641, 1;
	shr.u32 	%r43643, %r43639, %r43642;
	xor.b32  	%r43644, %r43641, 31;
	shl.b32 	%r43645, %r43639, %r43644;
	or.b32  	%r43646, %r43643, %r43645;
	and.b32  	%r56852, %r43646, %r56850;
	bra.uni 	$L__BB0_6070;
$L__BB0_6069:
	add.s32 	%r43655, %r7395, 1;
	shr.u32 	%r43656, %r7392, %r43655;
	xor.b32  	%r43657, %r7395, 31;
	shl.b32 	%r43658, %r7392, %r43657;
	or.b32  	%r43659, %r43656, %r43658;
	xor.b32  	%r56852, %r43659, %r56850;
$L__BB0_6070:
	xor.b32  	%r7402, %r56852, %r7396;
	shr.u32 	%r43660, %r7402, 16;
	xor.b32  	%r43661, %r43660, %r7402;
	shr.u32 	%r43662, %r43661, 12;
	shr.u32 	%r43663, %r43661, 4;
	shr.u32 	%r43664, %r43661, 8;
	xor.b32  	%r43665, %r43663, %r43662;
	xor.b32  	%r43666, %r43665, %r43664;
	xor.b32  	%r43667, %r43666, %r43661;
	shr.u32 	%r43668, %r43667, 2;
	xor.b32  	%r43669, %r43668, %r43667;
	cvt.u16.u32 	%rs1736, %r43669;
	and.b16  	%rs1735, %rs1736, 3;
	setp.gt.s16 	%p2603, %rs1735, 1;
	@%p2603 bra 	$L__BB0_6073;
	setp.eq.s16 	%p2605, %rs1735, 0;
	@%p2605 bra 	$L__BB0_6076;
	not.b32 	%r43678, %r7392;
	shr.u32 	%r43679, %r7394, 16;
	and.b32  	%r43680, %r43679, 15;
	add.s32 	%r43681, %r43680, 2;
	shf.r.wrap.b32 	%r43682, %r43678, %r43678, %r43681;
	add.s32 	%r56853, %r43682, %r56851;
	bra.uni 	$L__BB0_6077;
$L__BB0_6073:
	setp.eq.s16 	%p2604, %rs1735, 2;
	@%p2604 bra 	$L__BB0_6075;
	and.b32  	%r43670, %r7394, 15;
	add.s32 	%r43671, %r43670, 2;
	shf.r.wrap.b32 	%r43672, %r7392, %r7392, %r43671;
	xor.b32  	%r56853, %r43672, %r56851;
	bra.uni 	$L__BB0_6077;
$L__BB0_6075:
	not.b32 	%r43673, %r7392;
	shr.u32 	%r43674, %r7394, 8;
	and.b32  	%r43675, %r43674, 15;
	add.s32 	%r43676, %r43675, 2;
	shf.r.wrap.b32 	%r43677, %r43673, %r43673, %r43676;
	and.b32  	%r56853, %r43677, %r56851;
	bra.uni 	$L__BB0_6077;
$L__BB0_6076:
	add.s32 	%r43683, %r7395, 2;
	shf.r.wrap.b32 	%r43684, %r7392, %r7392, %r43683;
	xor.b32  	%r56853, %r43684, %r56851;
$L__BB0_6077:
	add.s32 	%r43685, %r7402, %r56853;
	xor.b32  	%r7408, %r7392, %r43685;
	shr.u32 	%r43686, %r7392, 8;
	and.b32  	%r43687, %r43686, 31;
	mov.b32 	%r43688, 1;
	shl.b32 	%r43689, %r43688, %r43687;
	not.b32 	%r43690, %r43689;
	and.b32  	%r43691, %r7344, %r43690;
	or.b32  	%r43692, %r43689, %r7344;
	xor.b32  	%r43693, %r43689, %r7344;
	st.local.v4.u32 	[%rd6], {%r7344, %r43691, %r43692, %r43693};
	shl.b32 	%r43694, %r7392, 2;
	cvt.u64.u32 	%rd1144, %r43694;
	and.b64  	%rd1145, %rd1144, 12;
	add.s64 	%rd1146, %rd6, %rd1145;
	ld.local.u32 	%r43695, [%rd1146];
	shf.l.wrap.b32 	%r43696, %r43695, %r43695, 26;
	shf.l.wrap.b32 	%r43697, %r43695, %r43695, 21;
	xor.b32  	%r43698, %r43696, %r43697;
	shf.l.wrap.b32 	%r43699, %r43695, %r43695, 7;
	xor.b32  	%r43700, %r43698, %r43699;
	add.s32 	%r43701, %r7361, %r5201;
	add.s32 	%r43702, %r43701, %r6885;
	add.s32 	%r43703, %r43702, %r7393;
	add.s32 	%r7413, %r43703, %r43700;
	shr.u32 	%r43704, %r7408, 4;
	xor.b32  	%r7414, %r43704, %r7408;
	shr.u32 	%r43705, %r7414, 24;
	and.b32  	%r7415, %r43705, 15;
	shf.r.wrap.b32 	%r43706, %r7408, %r7408, %r7415;
	xor.b32  	%r7416, %r43706, %r7396;
	shr.u32 	%r43707, %r7416, 16;
	xor.b32  	%r43708, %r43707, %r7416;
	shr.u32 	%r43709, %r43708, 12;
	shr.u32 	%r43710, %r43708, 4;
	shr.u32 	%r43711, %r43708, 8;
	xor.b32  	%r43712, %r43710, %r43709;
	xor.b32  	%r43713, %r43712, %r43711;
	xor.b32  	%r43714, %r43713, %r43708;
	shr.u32 	%r43715, %r43714, 2;
	xor.b32  	%r43716, %r43715, %r43714;
	cvt.u16.u32 	%rs1738, %r43716;
	and.b16  	%rs1737, %rs1738, 3;
	setp.gt.s16 	%p2606, %rs1737, 1;
	@%p2606 bra 	$L__BB0_6080;
	setp.eq.s16 	%p2608, %rs1737, 0;
	@%p2608 bra 	$L__BB0_6083;
	not.b32 	%r43731, %r7408;
	shr.u32 	%r43732, %r7414, 16;
	and.b32  	%r43733, %r43732, 15;
	add.s32 	%r43734, %r43733, 1;
	shr.u32 	%r43735, %r43731, %r43734;
	xor.b32  	%r43736, %r43733, 31;
	shl.b32 	%r43737, %r43731, %r43736;
	or.b32  	%r43738, %r43735, %r43737;
	add.s32 	%r56854, %r43738, %r56852;
	bra.uni 	$L__BB0_6084;
$L__BB0_6080:
	setp.eq.s16 	%p2607, %rs1737, 2;
	@%p2607 bra 	$L__BB0_6082;
	and.b32  	%r43717, %r7414, 15;
	add.s32 	%r43718, %r43717, 1;
	shr.u32 	%r43719, %r7408, %r43718;
	xor.b32  	%r43720, %r43717, 31;
	shl.b32 	%r43721, %r7408, %r43720;
	or.b32  	%r43722, %r43719, %r43721;
	xor.b32  	%r56854, %r43722, %r56852;
	bra.uni 	$L__BB0_6084;
$L__BB0_6082:
	not.b32 	%r43723, %r7408;
	shr.u32 	%r43724, %r7414, 8;
	and.b32  	%r43725, %r43724, 15;
	add.s32 	%r43726, %r43725, 1;
	shr.u32 	%r43727, %r43723, %r43726;
	xor.b32  	%r43728, %r43725, 31;
	shl.b32 	%r43729, %r43723, %r43728;
	or.b32  	%r43730, %r43727, %r43729;
	and.b32  	%r56854, %r43730, %r56852;
	bra.uni 	$L__BB0_6084;
$L__BB0_6083:
	add.s32 	%r43739, %r7415, 1;
	shr.u32 	%r43740, %r7408, %r43739;
	xor.b32  	%r43741, %r7415, 31;
	shl.b32 	%r43742, %r7408, %r43741;
	or.b32  	%r43743, %r43740, %r43742;
	xor.b32  	%r56854, %r43743, %r56852;
$L__BB0_6084:
	xor.b32  	%r7422, %r56854, %r7416;
	shr.u32 	%r43744, %r7422, 16;
	xor.b32  	%r43745, %r43744, %r7422;
	shr.u32 	%r43746, %r43745, 12;
	shr.u32 	%r43747, %r43745, 4;
	shr.u32 	%r43748, %r43745, 8;
	xor.b32  	%r43749, %r43747, %r43746;
	xor.b32  	%r43750, %r43749, %r43748;
	xor.b32  	%r43751, %r43750, %r43745;
	shr.u32 	%r43752, %r43751, 2;
	xor.b32  	%r43753, %r43752, %r43751;
	cvt.u16.u32 	%rs1740, %r43753;
	and.b16  	%rs1739, %rs1740, 3;
	setp.gt.s16 	%p2609, %rs1739, 1;
	@%p2609 bra 	$L__BB0_6087;
	setp.eq.s16 	%p2611, %rs1739, 0;
	@%p2611 bra 	$L__BB0_6090;
	not.b32 	%r43762, %r7408;
	shr.u32 	%r43763, %r7414, 16;
	and.b32  	%r43764, %r43763, 15;
	add.s32 	%r43765, %r43764, 2;
	shf.r.wrap.b32 	%r43766, %r43762, %r43762, %r43765;
	add.s32 	%r56855, %r43766, %r56853;
	bra.uni 	$L__BB0_6091;
$L__BB0_6087:
	setp.eq.s16 	%p2610, %rs1739, 2;
	@%p2610 bra 	$L__BB0_6089;
	and.b32  	%r43754, %r7414, 15;
	add.s32 	%r43755, %r43754, 2;
	shf.r.wrap.b32 	%r43756, %r7408, %r7408, %r43755;
	xor.b32  	%r56855, %r43756, %r56853;
	bra.uni 	$L__BB0_6091;
$L__BB0_6089:
	not.b32 	%r43757, %r7408;
	shr.u32 	%r43758, %r7414, 8;
	and.b32  	%r43759, %r43758, 15;
	add.s32 	%r43760, %r43759, 2;
	shf.r.wrap.b32 	%r43761, %r43757, %r43757, %r43760;
	and.b32  	%r56855, %r43761, %r56853;
	bra.uni 	$L__BB0_6091;
$L__BB0_6090:
	add.s32 	%r43767, %r7415, 2;
	shf.r.wrap.b32 	%r43768, %r7408, %r7408, %r43767;
	xor.b32  	%r56855, %r43768, %r56853;
$L__BB0_6091:
	add.s32 	%r43769, %r7422, %r56855;
	xor.b32  	%r7428, %r7408, %r43769;
	shr.u32 	%r43770, %r7408, 8;
	and.b32  	%r43771, %r43770, 31;
	mov.b32 	%r43772, 1;
	shl.b32 	%r43773, %r43772, %r43771;
	not.b32 	%r43774, %r43773;
	and.b32  	%r43775, %r7037, %r43774;
	or.b32  	%r43776, %r43773, %r7037;
	xor.b32  	%r43777, %r43773, %r7037;
	st.local.v4.u32 	[%rd5], {%r7037, %r43775, %r43776, %r43777};
	shl.b32 	%r43778, %r7408, 2;
	cvt.u64.u32 	%rd1147, %r43778;
	and.b64  	%rd1148, %rd1147, 12;
	add.s64 	%rd1149, %rd5, %rd1148;
	ld.local.u32 	%r7429, [%rd1149];
	shr.u32 	%r43779, %r7428, 4;
	xor.b32  	%r7430, %r43779, %r7428;
	shr.u32 	%r43780, %r7430, 24;
	and.b32  	%r7431, %r43780, 15;
	shf.r.wrap.b32 	%r43781, %r7428, %r7428, %r7431;
	xor.b32  	%r7432, %r43781, %r7416;
	shr.u32 	%r43782, %r7432, 16;
	xor.b32  	%r43783, %r43782, %r7432;
	shr.u32 	%r43784, %r43783, 12;
	shr.u32 	%r43785, %r43783, 4;
	shr.u32 	%r43786, %r43783, 8;
	xor.b32  	%r43787, %r43785, %r43784;
	xor.b32  	%r43788, %r43787, %r43786;
	xor.b32  	%r43789, %r43788, %r43783;
	shr.u32 	%r43790, %r43789, 2;
	xor.b32  	%r43791, %r43790, %r43789;
	cvt.u16.u32 	%rs1742, %r43791;
	and.b16  	%rs1741, %rs1742, 3;
	setp.gt.s16 	%p2612, %rs1741, 1;
	@%p2612 bra 	$L__BB0_6094;
	setp.eq.s16 	%p2614, %rs1741, 0;
	@%p2614 bra 	$L__BB0_6097;
	not.b32 	%r43806, %r7428;
	shr.u32 	%r43807, %r7430, 16;
	and.b32  	%r43808, %r43807, 15;
	add.s32 	%r43809, %r43808, 1;
	shr.u32 	%r43810, %r43806, %r43809;
	xor.b32  	%r43811, %r43808, 31;
	shl.b32 	%r43812, %r43806, %r43811;
	or.b32  	%r43813, %r43810, %r43812;
	add.s32 	%r56856, %r43813, %r56854;
	bra.uni 	$L__BB0_6098;
$L__BB0_6094:
	setp.eq.s16 	%p2613, %rs1741, 2;
	@%p2613 bra 	$L__BB0_6096;
	and.b32  	%r43792, %r7430, 15;
	add.s32 	%r43793, %r43792, 1;
	shr.u32 	%r43794, %r7428, %r43793;
	xor.b32  	%r43795, %r43792, 31;
	shl.b32 	%r43796, %r7428, %r43795;
	or.b32  	%r43797, %r43794, %r43796;
	xor.b32  	%r56856, %r43797, %r56854;
	bra.uni 	$L__BB0_6098;
$L__BB0_6096:
	not.b32 	%r43798, %r7428;
	shr.u32 	%r43799, %r7430, 8;
	and.b32  	%r43800, %r43799, 15;
	add.s32 	%r43801, %r43800, 1;
	shr.u32 	%r43802, %r43798, %r43801;
	xor.b32  	%r43803, %r43800, 31;
	shl.b32 	%r43804, %r43798, %r43803;
	or.b32  	%r43805, %r43802, %r43804;
	and.b32  	%r56856, %r43805, %r56854;
	bra.uni 	$L__BB0_6098;
$L__BB0_6097:
	add.s32 	%r43814, %r7431, 1;
	shr.u32 	%r43815, %r7428, %r43814;
	xor.b32  	%r43816, %r7431, 31;
	shl.b32 	%r43817, %r7428, %r43816;
	or.b32  	%r43818, %r43815, %r43817;
	xor.b32  	%r56856, %r43818, %r56854;
$L__BB0_6098:
	xor.b32  	%r7438, %r56856, %r7432;
	shr.u32 	%r43819, %r7438, 16;
	xor.b32  	%r43820, %r43819, %r7438;
	shr.u32 	%r43821, %r43820, 12;
	shr.u32 	%r43822, %r43820, 4;
	shr.u32 	%r43823, %r43820, 8;
	xor.b32  	%r43824, %r43822, %r43821;
	xor.b32  	%r43825, %r43824, %r43823;
	xor.b32  	%r43826, %r43825, %r43820;
	shr.u32 	%r43827, %r43826, 2;
	xor.b32  	%r43828, %r43827, %r43826;
	cvt.u16.u32 	%rs1744, %r43828;
	and.b16  	%rs1743, %rs1744, 3;
	setp.gt.s16 	%p2615, %rs1743, 1;
	@%p2615 bra 	$L__BB0_6101;
	setp.eq.s16 	%p2617, %rs1743, 0;
	@%p2617 bra 	$L__BB0_6104;
	not.b32 	%r43837, %r7428;
	shr.u32 	%r43838, %r7430, 16;
	and.b32  	%r43839, %r43838, 15;
	add.s32 	%r43840, %r43839, 2;
	shf.r.wrap.b32 	%r43841, %r43837, %r43837, %r43840;
	add.s32 	%r56857, %r43841, %r56855;
	bra.uni 	$L__BB0_6105;
$L__BB0_6101:
	setp.eq.s16 	%p2616, %rs1743, 2;
	@%p2616 bra 	$L__BB0_6103;
	and.b32  	%r43829, %r7430, 15;
	add.s32 	%r43830, %r43829, 2;
	shf.r.wrap.b32 	%r43831, %r7428, %r7428, %r43830;
	xor.b32  	%r56857, %r43831, %r56855;
	bra.uni 	$L__BB0_6105;
$L__BB0_6103:
	not.b32 	%r43832, %r7428;
	shr.u32 	%r43833, %r7430, 8;
	and.b32  	%r43834, %r43833, 15;
	add.s32 	%r43835, %r43834, 2;
	shf.r.wrap.b32 	%r43836, %r43832, %r43832, %r43835;
	and.b32  	%r56857, %r43836, %r56855;
	bra.uni 	$L__BB0_6105;
$L__BB0_6104:
	add.s32 	%r43842, %r7431, 2;
	shf.r.wrap.b32 	%r43843, %r7428, %r7428, %r43842;
	xor.b32  	%r56857, %r43843, %r56855;
$L__BB0_6105:
	add.s32 	%r43844, %r7438, %r56857;
	xor.b32  	%r7444, %r7428, %r43844;
	shr.u32 	%r43845, %r7428, 8;
	and.b32  	%r43846, %r43845, 31;
	mov.b32 	%r43847, 1;
	shl.b32 	%r43848, %r43847, %r43846;
	not.b32 	%r43849, %r43848;
	and.b32  	%r43850, %r7190, %r43849;
	or.b32  	%r43851, %r43848, %r7190;
	xor.b32  	%r43852, %r43848, %r7190;
	st.local.v4.u32 	[%rd4], {%r7190, %r43850, %r43851, %r43852};
	shl.b32 	%r43853, %r7428, 2;
	cvt.u64.u32 	%rd1150, %r43853;
	and.b64  	%rd1151, %rd1150, 12;
	add.s64 	%rd1152, %rd4, %rd1151;
	ld.local.u32 	%r7445, [%rd1152];
	shr.u32 	%r43854, %r7444, 4;
	xor.b32  	%r7446, %r43854, %r7444;
	shr.u32 	%r43855, %r7446, 24;
	and.b32  	%r7447, %r43855, 15;
	shf.r.wrap.b32 	%r43856, %r7444, %r7444, %r7447;
	xor.b32  	%r7448, %r43856, %r7432;
	shr.u32 	%r43857, %r7448, 16;
	xor.b32  	%r43858, %r43857, %r7448;
	shr.u32 	%r43859, %r43858, 12;
	shr.u32 	%r43860, %r43858, 4;
	shr.u32 	%r43861, %r43858, 8;
	xor.b32  	%r43862, %r43860, %r43859;
	xor.b32  	%r43863, %r43862, %r43861;
	xor.b32  	%r43864, %r43863, %r43858;
	shr.u32 	%r43865, %r43864, 2;
	xor.b32  	%r43866, %r43865, %r43864;
	cvt.u16.u32 	%rs1746, %r43866;
	and.b16  	%rs1745, %rs1746, 3;
	setp.gt.s16 	%p2618, %rs1745, 1;
	@%p2618 bra 	$L__BB0_6108;
	setp.eq.s16 	%p2620, %rs1745, 0;
	@%p2620 bra 	$L__BB0_6111;
	not.b32 	%r43881, %r7444;
	shr.u32 	%r43882, %r7446, 16;
	and.b32  	%r43883, %r43882, 15;
	add.s32 	%r43884, %r43883, 1;
	shr.u32 	%r43885, %r43881, %r43884;
	xor.b32  	%r43886, %r43883, 31;
	shl.b32 	%r43887, %r43881, %r43886;
	or.b32  	%r43888, %r43885, %r43887;
	add.s32 	%r56858, %r43888, %r56856;
	bra.uni 	$L__BB0_6112;
$L__BB0_6108:
	setp.eq.s16 	%p2619, %rs1745, 2;
	@%p2619 bra 	$L__BB0_6110;
	and.b32  	%r43867, %r7446, 15;
	add.s32 	%r43868, %r43867, 1;
	shr.u32 	%r43869, %r7444, %r43868;
	xor.b32  	%r43870, %r43867, 31;
	shl.b32 	%r43871, %r7444, %r43870;
	or.b32  	%r43872, %r43869, %r43871;
	xor.b32  	%r56858, %r43872, %r56856;
	bra.uni 	$L__BB0_6112;
$L__BB0_6110:
	not.b32 	%r43873, %r7444;
	shr.u32 	%r43874, %r7446, 8;
	and.b32  	%r43875, %r43874, 15;
	add.s32 	%r43876, %r43875, 1;
	shr.u32 	%r43877, %r43873, %r43876;
	xor.b32  	%r43878, %r43875, 31;
	shl.b32 	%r43879, %r43873, %r43878;
	or.b32  	%r43880, %r43877, %r43879;
	and.b32  	%r56858, %r43880, %r56856;
	bra.uni 	$L__BB0_6112;
$L__BB0_6111:
	add.s32 	%r43889, %r7447, 1;
	shr.u32 	%r43890, %r7444, %r43889;
	xor.b32  	%r43891, %r7447, 31;
	shl.b32 	%r43892, %r7444, %r43891;
	or.b32  	%r43893, %r43890, %r43892;
	xor.b32  	%r56858, %r43893, %r56856;
$L__BB0_6112:
	xor.b32  	%r7454, %r56858, %r7448;
	shr.u32 	%r43894, %r7454, 16;
	xor.b32  	%r43895, %r43894, %r7454;
	shr.u32 	%r43896, %r43895, 12;
	shr.u32 	%r43897, %r43895, 4;
	shr.u32 	%r43898, %r43895, 8;
	xor.b32  	%r43899, %r43897, %r43896;
	xor.b32  	%r43900, %r43899, %r43898;
	xor.b32  	%r43901, %r43900, %r43895;
	shr.u32 	%r43902, %r43901, 2;
	xor.b32  	%r43903, %r43902, %r43901;
	cvt.u16.u32 	%rs1748, %r43903;
	and.b16  	%rs1747, %rs1748, 3;
	setp.gt.s16 	%p2621, %rs1747, 1;
	@%p2621 bra 	$L__BB0_6115;
	setp.eq.s16 	%p2623, %rs1747, 0;
	@%p2623 bra 	$L__BB0_6118;
	not.b32 	%r43912, %r7444;
	shr.u32 	%r43913, %r7446, 16;
	and.b32  	%r43914, %r43913, 15;
	add.s32 	%r43915, %r43914, 2;
	shf.r.wrap.b32 	%r43916, %r43912, %r43912, %r43915;
	add.s32 	%r56859, %r43916, %r56857;
	bra.uni 	$L__BB0_6119;
$L__BB0_6115:
	setp.eq.s16 	%p2622, %rs1747, 2;
	@%p2622 bra 	$L__BB0_6117;
	and.b32  	%r43904, %r7446, 15;
	add.s32 	%r43905, %r43904, 2;
	shf.r.wrap.b32 	%r43906, %r7444, %r7444, %r43905;
	xor.b32  	%r56859, %r43906, %r56857;
	bra.uni 	$L__BB0_6119;
$L__BB0_6117:
	not.b32 	%r43907, %r7444;
	shr.u32 	%r43908, %r7446, 8;
	and.b32  	%r43909, %r43908, 15;
	add.s32 	%r43910, %r43909, 2;
	shf.r.wrap.b32 	%r43911, %r43907, %r43907, %r43910;
	and.b32  	%r56859, %r43911, %r56857;
	bra.uni 	$L__BB0_6119;
$L__BB0_6118:
	add.s32 	%r43917, %r7447, 2;
	shf.r.wrap.b32 	%r43918, %r7444, %r7444, %r43917;
	xor.b32  	%r56859, %r43918, %r56857;
$L__BB0_6119:
	add.s32 	%r43919, %r7454, %r56859;
	xor.b32  	%r7460, %r7444, %r43919;
	shr.u32 	%r43920, %r7444, 8;
	and.b32  	%r43921, %r43920, 31;
	mov.b32 	%r43922, 1;
	shl.b32 	%r43923, %r43922, %r43921;
	not.b32 	%r43924, %r43923;
	and.b32  	%r43925, %r7343, %r43924;
	or.b32  	%r43926, %r43923, %r7343;
	xor.b32  	%r43927, %r43923, %r7343;
	st.local.v4.u32 	[%rd3], {%r7343, %r43925, %r43926, %r43927};
	shl.b32 	%r43928, %r7444, 2;
	cvt.u64.u32 	%rd1153, %r43928;
	and.b64  	%rd1154, %rd1153, 12;
	add.s64 	%rd1155, %rd3, %rd1154;
	ld.local.u32 	%r43929, [%rd1155];
	or.b32  	%r43930, %r7445, %r7429;
	and.b32  	%r43931, %r43929, %r43930;
	and.b32  	%r43932, %r7445, %r7429;
	or.b32  	%r7465, %r43931, %r43932;
	shr.u32 	%r43933, %r7460, 4;
	xor.b32  	%r7466, %r43933, %r7460;
	shr.u32 	%r43934, %r7466, 24;
	and.b32  	%r7467, %r43934, 15;
	shf.r.wrap.b32 	%r43935, %r7460, %r7460, %r7467;
	xor.b32  	%r7468, %r43935, %r7448;
	shr.u32 	%r43936, %r7468, 16;
	xor.b32  	%r43937, %r43936, %r7468;
	shr.u32 	%r43938, %r43937, 12;
	shr.u32 	%r43939, %r43937, 4;
	shr.u32 	%r43940, %r43937, 8;
	xor.b32  	%r43941, %r43939, %r43938;
	xor.b32  	%r43942, %r43941, %r43940;
	xor.b32  	%r43943, %r43942, %r43937;
	shr.u32 	%r43944, %r43943, 2;
	xor.b32  	%r43945, %r43944, %r43943;
	cvt.u16.u32 	%rs1750, %r43945;
	and.b16  	%rs1749, %rs1750, 3;
	setp.gt.s16 	%p2624, %rs1749, 1;
	@%p2624 bra 	$L__BB0_6122;
	setp.eq.s16 	%p2626, %rs1749, 0;
	@%p2626 bra 	$L__BB0_6125;
	not.b32 	%r43960, %r7460;
	shr.u32 	%r43961, %r7466, 16;
	and.b32  	%r43962, %r43961, 15;
	add.s32 	%r43963, %r43962, 1;
	shr.u32 	%r43964, %r43960, %r43963;
	xor.b32  	%r43965, %r43962, 31;
	shl.b32 	%r43966, %r43960, %r43965;
	or.b32  	%r43967, %r43964, %r43966;
	add.s32 	%r56860, %r43967, %r56858;
	bra.uni 	$L__BB0_6126;
$L__BB0_6122:
	setp.eq.s16 	%p2625, %rs1749, 2;
	@%p2625 bra 	$L__BB0_6124;
	and.b32  	%r43946, %r7466, 15;
	add.s32 	%r43947, %r43946, 1;
	shr.u32 	%r43948, %r7460, %r43947;
	xor.b32  	%r43949, %r43946, 31;
	shl.b32 	%r43950, %r7460, %r43949;
	or.b32  	%r43951, %r43948, %r43950;
	xor.b32  	%r56860, %r43951, %r56858;
	bra.uni 	$L__BB0_6126;
$L__BB0_6124:
	not.b32 	%r43952, %r7460;
	shr.u32 	%r43953, %r7466, 8;
	and.b32  	%r43954, %r43953, 15;
	add.s32 	%r43955, %r43954, 1;
	shr.u32 	%r43956, %r43952, %r43955;
	xor.b32  	%r43957, %r43954, 31;
	shl.b32 	%r43958, %r43952, %r43957;
	or.b32  	%r43959, %r43956, %r43958;
	and.b32  	%r56860, %r43959, %r56858;
	bra.uni 	$L__BB0_6126;
$L__BB0_6125:
	add.s32 	%r43968, %r7467, 1;
	shr.u32 	%r43969, %r7460, %r43968;
	xor.b32  	%r43970, %r7467, 31;
	shl.b32 	%r43971, %r7460, %r43970;
	or.b32  	%r43972, %r43969, %r43971;
	xor.b32  	%r56860, %r43972, %r56858;
$L__BB0_6126:
	xor.b32  	%r7474, %r56860, %r7468;
	shr.u32 	%r43973, %r7474, 16;
	xor.b32  	%r43974, %r43973, %r7474;
	shr.u32 	%r43975, %r43974, 12;
	shr.u32 	%r43976, %r43974, 4;
	shr.u32 	%r43977, %r43974, 8;
	xor.b32  	%r43978, %r43976, %r43975;
	xor.b32  	%r43979, %r43978, %r43977;
	xor.b32  	%r43980, %r43979, %r43974;
	shr.u32 	%r43981, %r43980, 2;
	xor.b32  	%r43982, %r43981, %r43980;
	cvt.u16.u32 	%rs1752, %r43982;
	and.b16  	%rs1751, %rs1752, 3;
	setp.gt.s16 	%p2627, %rs1751, 1;
	@%p2627 bra 	$L__BB0_6129;
	setp.eq.s16 	%p2629, %rs1751, 0;
	@%p2629 bra 	$L__BB0_6132;
	not.b32 	%r43991, %r7460;
	shr.u32 	%r43992, %r7466, 16;
	and.b32  	%r43993, %r43992, 15;
	add.s32 	%r43994, %r43993, 2;
	shf.r.wrap.b32 	%r43995, %r43991, %r43991, %r43994;
	add.s32 	%r56861, %r43995, %r56859;
	bra.uni 	$L__BB0_6133;
$L__BB0_6129:
	setp.eq.s16 	%p2628, %rs1751, 2;
	@%p2628 bra 	$L__BB0_6131;
	and.b32  	%r43983, %r7466, 15;
	add.s32 	%r43984, %r43983, 2;
	shf.r.wrap.b32 	%r43985, %r7460, %r7460, %r43984;
	xor.b32  	%r56861, %r43985, %r56859;
	bra.uni 	$L__BB0_6133;
$L__BB0_6131:
	not.b32 	%r43986, %r7460;
	shr.u32 	%r43987, %r7466, 8;
	and.b32  	%r43988, %r43987, 15;
	add.s32 	%r43989, %r43988, 2;
	shf.r.wrap.b32 	%r43990, %r43986, %r43986, %r43989;
	and.b32  	%r56861, %r43990, %r56859;
	bra.uni 	$L__BB0_6133;
$L__BB0_6132:
	add.s32 	%r43996, %r7467, 2;
	shf.r.wrap.b32 	%r43997, %r7460, %r7460, %r43996;
	xor.b32  	%r56861, %r43997, %r56859;
$L__BB0_6133:
	add.s32 	%r43998, %r7474, %r56861;
	xor.b32  	%r7480, %r7460, %r43998;
	shr.u32 	%r43999, %r7460, 8;
	and.b32  	%r44000, %r43999, 31;
	mov.b32 	%r44001, 1;
	shl.b32 	%r44002, %r44001, %r44000;
	not.b32 	%r44003, %r44002;
	and.b32  	%r44004, %r7343, %r44003;
	or.b32  	%r44005, %r44002, %r7343;
	xor.b32  	%r44006, %r44002, %r7343;
	st.local.v4.u32 	[%rd2], {%r7343, %r44004, %r44005, %r44006};
	shl.b32 	%r44007, %r7460, 2;
	cvt.u64.u32 	%rd1156, %r44007;
	and.b64  	%rd1157, %rd1156, 12;
	add.s64 	%rd1158, %rd2, %rd1157;
	ld.local.u32 	%r7481, [%rd1158];
	shr.u32 	%r44008, %r7480, 4;
	xor.b32  	%r7482, %r44008, %r7480;
	shr.u32 	%r44009, %r7482, 24;
	and.b32  	%r7483, %r44009, 15;
	shf.r.wrap.b32 	%r44010, %r7480, %r7480, %r7483;
	xor.b32  	%r7484, %r44010, %r7468;
	shr.u32 	%r44011, %r7484, 16;
	xor.b32  	%r44012, %r44011, %r7484;
	shr.u32 	%r44013, %r44012, 12;
	shr.u32 	%r44014, %r44012, 4;
	shr.u32 	%r44015, %r44012, 8;
	xor.b32  	%r44016, %r44014, %r44013;
	xor.b32  	%r44017, %r44016, %r44015;
	xor.b32  	%r44018, %r44017, %r44012;
	shr.u32 	%r44019, %r44018, 2;
	xor.b32  	%r44020, %r44019, %r44018;
	cvt.u16.u32 	%rs1754, %r44020;
	and.b16  	%rs1753, %rs1754, 3;
	setp.gt.s16 	%p2630, %rs1753, 1;
	@%p2630 bra 	$L__BB0_6136;
	setp.eq.s16 	%p2632, %rs1753, 0;
	@%p2632 bra 	$L__BB0_6139;
	not.b32 	%r44035, %r7480;
	shr.u32 	%r44036, %r7482, 16;
	and.b32  	%r44037, %r44036, 15;
	add.s32 	%r44038, %r44037, 1;
	shr.u32 	%r44039, %r44035, %r44038;
	xor.b32  	%r44040, %r44037, 31;
	shl.b32 	%r44041, %r44035, %r44040;
	or.b32  	%r44042, %r44039, %r44041;
	add.s32 	%r56862, %r44042, %r56860;
	bra.uni 	$L__BB0_6140;
$L__BB0_6136:
	setp.eq.s16 	%p2631, %rs1753, 2;
	@%p2631 bra 	$L__BB0_6138;
	and.b32  	%r44021, %r7482, 15;
	add.s32 	%r44022, %r44021, 1;
	shr.u32 	%r44023, %r7480, %r44022;
	xor.b32  	%r44024, %r44021, 31;
	shl.b32 	%r44025, %r7480, %r44024;
	or.b32  	%r44026, %r44023, %r44025;
	xor.b32  	%r56862, %r44026, %r56860;
	bra.uni 	$L__BB0_6140;
$L__BB0_6138:
	not.b32 	%r44027, %r7480;
	shr.u32 	%r44028, %r7482, 8;
	and.b32  	%r44029, %r44028, 15;
	add.s32 	%r44030, %r44029, 1;
	shr.u32 	%r44031, %r44027, %r44030;
	xor.b32  	%r44032, %r44029, 31;
	shl.b32 	%r44033, %r44027, %r44032;
	or.b32  	%r44034, %r44031, %r44033;
	and.b32  	%r56862, %r44034, %r56860;
	bra.uni 	$L__BB0_6140;
$L__BB0_6139:
	add.s32 	%r44043, %r7483, 1;
	shr.u32 	%r44044, %r7480, %r44043;
	xor.b32  	%r44045, %r7483, 31;
	shl.b32 	%r44046, %r7480, %r44045;
	or.b32  	%r44047, %r44044, %r44046;
	xor.b32  	%r56862, %r44047, %r56860;
$L__BB0_6140:
	xor.b32  	%r7490, %r56862, %r7484;
	shr.u32 	%r44048, %r7490, 16;
	xor.b32  	%r44049, %r44048, %r7490;
	shr.u32 	%r44050, %r44049, 12;
	shr.u32 	%r44051, %r44049, 4;
	shr.u32 	%r44052, %r44049, 8;
	xor.b32  	%r44053, %r44051, %r44050;
	xor.b32  	%r44054, %r44053, %r44052;
	xor.b32  	%r44055, %r44054, %r44049;
	shr.u32 	%r44056, %r44055, 2;
	xor.b32  	%r44057, %r44056, %r44055;
	cvt.u16.u32 	%rs1756, %r44057;
	and.b16  	%rs1755, %rs1756, 3;
	setp.gt.s16 	%p2633, %rs1755, 1;
	@%p2633 bra 	$L__BB0_6143;
	setp.eq.s16 	%p2635, %rs1755, 0;
	@%p2635 bra 	$L__BB0_6146;
	not.b32 	%r44066, %r7480;
	shr.u32 	%r44067, %r7482, 16;
	and.b32  	%r44068, %r44067, 15;
	add.s32 	%r44069, %r44068, 2;
	shf.r.wrap.b32 	%r44070, %r44066, %r44066, %r44069;
	add.s32 	%r56863, %r44070, %r56861;
	bra.uni 	$L__BB0_6147;
$L__BB0_6143:
	setp.eq.s16 	%p2634, %rs1755, 2;
	@%p2634 bra 	$L__BB0_6145;
	and.b32  	%r44058, %r7482, 15;
	add.s32 	%r44059, %r44058, 2;
	shf.r.wrap.b32 	%r44060, %r7480, %r7480, %r44059;
	xor.b32  	%r56863, %r44060, %r56861;
	bra.uni 	$L__BB0_6147;
$L__BB0_6145:
	not.b32 	%r44061, %r7480;
	shr.u32 	%r44062, %r7482, 8;
	and.b32  	%r44063, %r44062, 15;
	add.s32 	%r44064, %r44063, 2;
	shf.r.wrap.b32 	%r44065, %r44061, %r44061, %r44064;
	and.b32  	%r56863, %r44065, %r56861;
	bra.uni 	$L__BB0_6147;
$L__BB0_6146:
	add.s32 	%r44071, %r7483, 2;
	shf.r.wrap.b32 	%r44072, %r7480, %r7480, %r44071;
	xor.b32  	%r56863, %r44072, %r56861;
$L__BB0_6147:
	add.s32 	%r44073, %r7490, %r56863;
	shr.u32 	%r44074, %r7480, 8;
	and.b32  	%r44075, %r44074, 31;
	mov.b32 	%r44076, 1;
	shl.b32 	%r44077, %r44076, %r44075;
	not.b32 	%r44078, %r44077;
	and.b32  	%r44079, %r7413, %r44078;
	or.b32  	%r44080, %r44077, %r7413;
	xor.b32  	%r44081, %r44077, %r7413;
	st.local.v4.u32 	[%rd1], {%r7413, %r44079, %r44080, %r44081};
	shl.b32 	%r44082, %r7480, 2;
	cvt.u64.u32 	%rd1159, %r44082;
	and.b64  	%rd1160, %rd1159, 12;
	add.s64 	%rd1161, %rd1, %rd1160;
	ld.local.u32 	%r44083, [%rd1161];
	add.s32 	%r44084, %r7465, %r7413;
	shf.l.wrap.b32 	%r44085, %r7481, %r7481, 10;
	shf.l.wrap.b32 	%r44086, %r7481, %r7481, 19;
	shf.l.wrap.b32 	%r44087, %r7481, %r7481, 30;
	xor.b32  	%r44088, %r44087, %r44086;
	xor.b32  	%r44089, %r44088, %r44085;
	add.s32 	%r7496, %r44084, %r44089;
	add.s32 	%r7497, %r6884, %r44083;
	add.s32 	%r44090, %r7038, %r7037;
	xor.b32  	%r44091, %r44073, %r44090;
	xor.b32  	%r7498, %r44091, %r7480;
	shr.u32 	%r44092, %r7498, 4;
	xor.b32  	%r7499, %r44092, %r7498;
	shr.u32 	%r44093, %r7499, 24;
	and.b32  	%r7500, %r44093, 15;
	shf.r.wrap.b32 	%r44094, %r7498, %r7498, %r7500;
	xor.b32  	%r7501, %r44094, %r7484;
	shr.u32 	%r44095, %r7501, 16;
	xor.b32  	%r44096, %r44095, %r7501;
	shr.u32 	%r44097, %r44096, 12;
	shr.u32 	%r44098, %r44096, 4;
	shr.u32 	%r44099, %r44096, 8;
	xor.b32  	%r44100, %r44098, %r44097;
	xor.b32  	%r44101, %r44100, %r44099;
	xor.b32  	%r44102, %r44101, %r44096;
	shr.u32 	%r44103, %r44102, 2;
	xor.b32  	%r44104, %r44103, %r44102;
	cvt.u16.u32 	%rs1758, %r44104;
	and.b16  	%rs1757, %rs1758, 3;
	setp.gt.s16 	%p2636, %rs1757, 1;
	@%p2636 bra 	$L__BB0_6150;
	setp.eq.s16 	%p2638, %rs1757, 0;
	@%p2638 bra 	$L__BB0_6153;
	not.b32 	%r44119, %r7498;
	shr.u32 	%r44120, %r7499, 16;
	and.b32  	%r44121, %r44120, 15;
	add.s32 	%r44122, %r44121, 1;
	shr.u32 	%r44123, %r44119, %r44122;
	xor.b32  	%r44124, %r44121, 31;
	shl.b32 	%r44125, %r44119, %r44124;
	or.b32  	%r44126, %r44123, %r44125;
	add.s32 	%r56864, %r44126, %r56862;
	bra.uni 	$L__BB0_6154;
$L__BB0_6150:
	setp.eq.s16 	%p2637, %rs1757, 2;
	@%p2637 bra 	$L__BB0_6152;
	and.b32  	%r44105, %r7499, 15;
	add.s32 	%r44106, %r44105, 1;
	shr.u32 	%r44107, %r7498, %r44106;
	xor.b32  	%r44108, %r44105, 31;
	shl.b32 	%r44109, %r7498, %r44108;
	or.b32  	%r44110, %r44107, %r44109;
	xor.b32  	%r56864, %r44110, %r56862;
	bra.uni 	$L__BB0_6154;
$L__BB0_6152:
	not.b32 	%r44111, %r7498;
	shr.u32 	%r44112, %r7499, 8;
	and.b32  	%r44113, %r44112, 15;
	add.s32 	%r44114, %r44113, 1;
	shr.u32 	%r44115, %r44111, %r44114;
	xor.b32  	%r44116, %r44113, 31;
	shl.b32 	%r44117, %r44111, %r44116;
	or.b32  	%r44118, %r44115, %r44117;
	and.b32  	%r56864, %r44118, %r56862;
	bra.uni 	$L__BB0_6154;
$L__BB0_6153:
	add.s32 	%r44127, %r7500, 1;
	shr.u32 	%r44128, %r7498, %r44127;
	xor.b32  	%r44129, %r7500, 31;
	shl.b32 	%r44130, %r7498, %r44129;
	or.b32  	%r44131, %r44128, %r44130;
	xor.b32  	%r56864, %r44131, %r56862;
$L__BB0_6154:
	xor.b32  	%r7507, %r56864, %r7501;
	shr.u32 	%r44132, %r7507, 16;
	xor.b32  	%r44133, %r44132, %r7507;
	shr.u32 	%r44134, %r44133, 12;
	shr.u32 	%r44135, %r44133, 4;
	shr.u32 	%r44136, %r44133, 8;
	xor.b32  	%r44137, %r44135, %r44134;
	xor.b32  	%r44138, %r44137, %r44136;
	xor.b32  	%r44139, %r44138, %r44133;
	shr.u32 	%r44140, %r44139, 2;
	xor.b32  	%r44141, %r44140, %r44139;
	cvt.u16.u32 	%rs1760, %r44141;
	and.b16  	%rs1759, %rs1760, 3;
	setp.gt.s16 	%p2639, %rs1759, 1;
	@%p2639 bra 	$L__BB0_6157;
	setp.eq.s16 	%p2641, %rs1759, 0;
	@%p2641 bra 	$L__BB0_6160;
	not.b32 	%r44150, %r7498;
	shr.u32 	%r44151, %r7499, 16;
	and.b32  	%r44152, %r44151, 15;
	add.s32 	%r44153, %r44152, 2;
	shf.r.wrap.b32 	%r44154, %r44150, %r44150, %r44153;
	add.s32 	%r56865, %r44154, %r56863;
	bra.uni 	$L__BB0_6161;
$L__BB0_6157:
	setp.eq.s16 	%p2640, %rs1759, 2;
	@%p2640 bra 	$L__BB0_6159;
	and.b32  	%r44142, %r7499, 15;
	add.s32 	%r44143, %r44142, 2;
	shf.r.wrap.b32 	%r44144, %r7498, %r7498, %r44143;
	xor.b32  	%r56865, %r44144, %r56863;
	bra.uni 	$L__BB0_6161;
$L__BB0_6159:
	not.b32 	%r44145, %r7498;
	shr.u32 	%r44146, %r7499, 8;
	and.b32  	%r44147, %r44146, 15;
	add.s32 	%r44148, %r44147, 2;
	shf.r.wrap.b32 	%r44149, %r44145, %r44145, %r44148;
	and.b32  	%r56865, %r44149, %r56863;
	bra.uni 	$L__BB0_6161;
$L__BB0_6160:
	add.s32 	%r44155, %r7500, 2;
	shf.r.wrap.b32 	%r44156, %r7498, %r7498, %r44155;
	xor.b32  	%r56865, %r44156, %r56863;
$L__BB0_6161:
	add.s32 	%r44157, %r7507, %r56865;
	xor.b32  	%r7513, %r7498, %r44157;
	ld.const.u32 	%r7514, [hefty_gpu_constantTable+188];
	shr.u32 	%r44158, %r7513, 4;
	xor.b32  	%r7515, %r44158, %r7513;
	shr.u32 	%r44159, %r7515, 24;
	and.b32  	%r7516, %r44159, 15;
	shf.r.wrap.b32 	%r44160, %r7513, %r7513, %r7516;
	xor.b32  	%r7517, %r44160, %r7501;
	shr.u32 	%r44161, %r7517, 16;
	xor.b32  	%r44162, %r44161, %r7517;
	shr.u32 	%r44163, %r44162, 12;
	shr.u32 	%r44164, %r44162, 4;
	shr.u32 	%r44165, %r44162, 8;
	xor.b32  	%r44166, %r44164, %r44163;
	xor.b32  	%r44167, %r44166, %r44165;
	xor.b32  	%r44168, %r44167, %r44162;
	shr.u32 	%r44169, %r44168, 2;
	xor.b32  	%r44170, %r44169, %r44168;
	cvt.u16.u32 	%rs1762, %r44170;
	and.b16  	%rs1761, %rs1762, 3;
	setp.gt.s16 	%p2642, %rs1761, 1;
	@%p2642 bra 	$L__BB0_6164;
	setp.eq.s16 	%p2644, %rs1761, 0;
	@%p2644 bra 	$L__BB0_6167;
	not.b32 	%r44185, %r7513;
	shr.u32 	%r44186, %r7515, 16;
	and.b32  	%r44187, %r44186, 15;
	add.s32 	%r44188, %r44187, 1;
	shr.u32 	%r44189, %r44185, %r44188;
	xor.b32  	%r44190, %r44187, 31;
	shl.b32 	%r44191, %r44185, %r44190;
	or.b32  	%r44192, %r44189, %r44191;
	add.s32 	%r56866, %r44192, %r56864;
	bra.uni 	$L__BB0_6168;
$L__BB0_6164:
	setp.eq.s16 	%p2643, %rs1761, 2;
	@%p2643 bra 	$L__BB0_6166;
	and.b32  	%r44171, %r7515, 15;
	add.s32 	%r44172, %r44171, 1;
	shr.u32 	%r44173, %r7513, %r44172;
	xor.b32  	%r44174, %r44171, 31;
	shl.b32 	%r44175, %r7513, %r44174;
	or.b32  	%r44176, %r44173, %r44175;
	xor.b32  	%r56866, %r44176, %r56864;
	bra.uni 	$L__BB0_6168;
$L__BB0_6166:
	not.b32 	%r44177, %r7513;
	shr.u32 	%r44178, %r7515, 8;
	and.b32  	%r44179, %r44178, 15;
	add.s32 	%r44180, %r44179, 1;
	shr.u32 	%r44181, %r44177, %r44180;
	xor.b32  	%r44182, %r44179, 31;
	shl.b32 	%r44183, %r44177, %r44182;
	or.b32  	%r44184, %r44181, %r44183;
	and.b32  	%r56866, %r44184, %r56864;
	bra.uni 	$L__BB0_6168;
$L__BB0_6167:
	add.s32 	%r44193, %r7516, 1;
	shr.u32 	%r44194, %r7513, %r44193;
	xor.b32  	%r44195, %r7516, 31;
	shl.b32 	%r44196, %r7513, %r44195;
	or.b32  	%r44197, %r44194, %r44196;
	xor.b32  	%r56866, %r44197, %r56864;
$L__BB0_6168:
	xor.b32  	%r7523, %r56866, %r7517;
	shr.u32 	%r44198, %r7523, 16;
	xor.b32  	%r44199, %r44198, %r7523;
	shr.u32 	%r44200, %r44199, 12;
	shr.u32 	%r44201, %r44199, 4;
	shr.u32 	%r44202, %r44199, 8;
	xor.b32  	%r44203, %r44201, %r44200;
	xor.b32  	%r44204, %r44203, %r44202;
	xor.b32  	%r44205, %r44204, %r44199;
	shr.u32 	%r44206, %r44205, 2;
	xor.b32  	%r44207, %r44206, %r44205;
	cvt.u16.u32 	%rs1764, %r44207;
	and.b16  	%rs1763, %rs1764, 3;
	setp.gt.s16 	%p2645, %rs1763, 1;
	@%p2645 bra 	$L__BB0_6171;
	setp.eq.s16 	%p2647, %rs1763, 0;
	@%p2647 bra 	$L__BB0_6174;
	not.b32 	%r44216, %r7513;
	shr.u32 	%r44217, %r7515, 16;
	and.b32  	%r44218, %r44217, 15;
	add.s32 	%r44219, %r44218, 2;
	shf.r.wrap.b32 	%r44220, %r44216, %r44216, %r44219;
	add.s32 	%r56867, %r44220, %r56865;
	bra.uni 	$L__BB0_6175;
$L__BB0_6171:
	setp.eq.s16 	%p2646, %rs1763, 2;
	@%p2646 bra 	$L__BB0_6173;
	and.b32  	%r44208, %r7515, 15;
	add.s32 	%r44209, %r44208, 2;
	shf.r.wrap.b32 	%r44210, %r7513, %r7513, %r44209;
	xor.b32  	%r56867, %r44210, %r56865;
	bra.uni 	$L__BB0_6175;
$L__BB0_6173:
	not.b32 	%r44211, %r7513;
	shr.u32 	%r44212, %r7515, 8;
	and.b32  	%r44213, %r44212, 15;
	add.s32 	%r44214, %r44213, 2;
	shf.r.wrap.b32 	%r44215, %r44211, %r44211, %r44214;
	and.b32  	%r56867, %r44215, %r56865;
	bra.uni 	$L__BB0_6175;
$L__BB0_6174:
	add.s32 	%r44221, %r7516, 2;
	shf.r.wrap.b32 	%r44222, %r7513, %r7513, %r44221;
	xor.b32  	%r56867, %r44222, %r56865;
$L__BB0_6175:
	add.s32 	%r44223, %r7523, %r56867;
	xor.b32  	%r7529, %r7513, %r44223;
	shr.u32 	%r44224, %r7513, 8;
	and.b32  	%r44225, %r44224, 31;
	mov.b32 	%r44226, 1;
	shl.b32 	%r44227, %r44226, %r44225;
	not.b32 	%r44228, %r44227;
	and.b32  	%r44229, %r7191, %r44228;
	or.b32  	%r44230, %r44227, %r7191;
	xor.b32  	%r44231, %r44227, %r7191;
	st.local.v4.u32 	[%rd8], {%r7191, %r44229, %r44230, %r44231};
	shl.b32 	%r44232, %r7513, 2;
	cvt.u64.u32 	%rd1162, %r44232;
	and.b64  	%rd1163, %rd1162, 12;
	add.s64 	%rd1164, %rd8, %rd1163;
	ld.local.u32 	%r7530, [%rd1164];
	shr.u32 	%r44233, %r7529, 4;
	xor.b32  	%r7531, %r44233, %r7529;
	shr.u32 	%r44234, %r7531, 24;
	and.b32  	%r7532, %r44234, 15;
	shf.r.wrap.b32 	%r44235, %r7529, %r7529, %r7532;
	xor.b32  	%r7533, %r44235, %r7517;
	shr.u32 	%r44236, %r7533, 16;
	xor.b32  	%r44237, %r44236, %r7533;
	shr.u32 	%r44238, %r44237, 12;
	shr.u32 	%r44239, %r44237, 4;
	shr.u32 	%r44240, %r44237, 8;
	xor.b32  	%r44241, %r44239, %r44238;
	xor.b32  	%r44242, %r44241, %r44240;
	xor.b32  	%r44243, %r44242, %r44237;
	shr.u32 	%r44244, %r44243, 2;
	xor.b32  	%r44245, %r44244, %r44243;
	cvt.u16.u32 	%rs1766, %r44245;
	and.b16  	%rs1765, %rs1766, 3;
	setp.gt.s16 	%p2648, %rs1765, 1;
	@%p2648 bra 	$L__BB0_6178;
	setp.eq.s16 	%p2650, %rs1765, 0;
	@%p2650 bra 	$L__BB0_6181;
	not.b32 	%r44260, %r7529;
	shr.u32 	%r44261, %r7531, 16;
	and.b32  	%r44262, %r44261, 15;
	add.s32 	%r44263, %r44262, 1;
	shr.u32 	%r44264, %r44260, %r44263;
	xor.b32  	%r44265, %r44262, 31;
	shl.b32 	%r44266, %r44260, %r44265;
	or.b32  	%r44267, %r44264, %r44266;
	add.s32 	%r56868, %r44267, %r56866;
	bra.uni 	$L__BB0_6182;
$L__BB0_6178:
	setp.eq.s16 	%p2649, %rs1765, 2;
	@%p2649 bra 	$L__BB0_6180;
	and.b32  	%r44246, %r7531, 15;
	add.s32 	%r44247, %r44246, 1;
	shr.u32 	%r44248, %r7529, %r44247;
	xor.b32  	%r44249, %r44246, 31;
	shl.b32 	%r44250, %r7529, %r44249;
	or.b32  	%r44251, %r44248, %r44250;
	xor.b32  	%r56868, %r44251, %r56866;
	bra.uni 	$L__BB0_6182;
$L__BB0_6180:
	not.b32 	%r44252, %r7529;
	shr.u32 	%r44253, %r7531, 8;
	and.b32  	%r44254, %r44253, 15;
	add.s32 	%r44255, %r44254, 1;
	shr.u32 	%r44256, %r44252, %r44255;
	xor.b32  	%r44257, %r44254, 31;
	shl.b32 	%r44258, %r44252, %r44257;
	or.b32  	%r44259, %r44256, %r44258;
	and.b32  	%r56868, %r44259, %r56866;
	bra.uni 	$L__BB0_6182;
$L__BB0_6181:
	add.s32 	%r44268, %r7532, 1;
	shr.u32 	%r44269, %r7529, %r44268;
	xor.b32  	%r44270, %r7532, 31;
	shl.b32 	%r44271, %r7529, %r44270;
	or.b32  	%r44272, %r44269, %r44271;
	xor.b32  	%r56868, %r44272, %r56866;
$L__BB0_6182:
	xor.b32  	%r7539, %r56868, %r7533;
	shr.u32 	%r44273, %r7539, 16;
	xor.b32  	%r44274, %r44273, %r7539;
	shr.u32 	%r44275, %r44274, 12;
	shr.u32 	%r44276, %r44274, 4;
	shr.u32 	%r44277, %r44274, 8;
	xor.b32  	%r44278, %r44276, %r44275;
	xor.b32  	%r44279, %r44278, %r44277;
	xor.b32  	%r44280, %r44279, %r44274;
	shr.u32 	%r44281, %r44280, 2;
	xor.b32  	%r44282, %r44281, %r44280;
	cvt.u16.u32 	%rs1768, %r44282;
	and.b16  	%rs1767, %rs1768, 3;
	setp.gt.s16 	%p2651, %rs1767, 1;
	@%p2651 bra 	$L__BB0_6185;
	setp.eq.s16 	%p2653, %rs1767, 0;
	@%p2653 bra 	$L__BB0_6188;
	not.b32 	%r44291, %r7529;
	shr.u32 	%r44292, %r7531, 16;
	and.b32  	%r44293, %r44292, 15;
	add.s32 	%r44294, %r44293, 2;
	shf.r.wrap.b32 	%r44295, %r44291, %r44291, %r44294;
	add.s32 	%r56869, %r44295, %r56867;
	bra.uni 	$L__BB0_6189;
$L__BB0_6185:
	setp.eq.s16 	%p2652, %rs1767, 2;
	@%p2652 bra 	$L__BB0_6187;
	and.b32  	%r44283, %r7531, 15;
	add.s32 	%r44284, %r44283, 2;
	shf.r.wrap.b32 	%r44285, %r7529, %r7529, %r44284;
	xor.b32  	%r56869, %r44285, %r56867;
	bra.uni 	$L__BB0_6189;
$L__BB0_6187:
	not.b32 	%r44286, %r7529;
	shr.u32 	%r44287, %r7531, 8;
	and.b32  	%r44288, %r44287, 15;
	add.s32 	%r44289, %r44288, 2;
	shf.r.wrap.b32 	%r44290, %r44286, %r44286, %r44289;
	and.b32  	%r56869, %r44290, %r56867;
	bra.uni 	$L__BB0_6189;
$L__BB0_6188:
	add.s32 	%r44296, %r7532, 2;
	shf.r.wrap.b32 	%r44297, %r7529, %r7529, %r44296;
	xor.b32  	%r56869, %r44297, %r56867;
$L__BB0_6189:
	add.s32 	%r44298, %r7539, %r56869;
	xor.b32  	%r7545, %r7529, %r44298;
	shr.u32 	%r44299, %r7529, 8;
	and.b32  	%r44300, %r44299, 31;
	mov.b32 	%r44301, 1;
	shl.b32 	%r44302, %r44301, %r44300;
	not.b32 	%r44303, %r44302;
	and.b32  	%r44304, %r7344, %r44303;
	or.b32  	%r44305, %r44302, %r7344;
	xor.b32  	%r44306, %r44302, %r7344;
	st.local.v4.u32 	[%rd7], {%r7344, %r44304, %r44305, %r44306};
	shl.b32 	%r44307, %r7529, 2;
	cvt.u64.u32 	%rd1165, %r44307;
	and.b64  	%rd1166, %rd1165, 12;
	add.s64 	%rd1167, %rd7, %rd1166;
	ld.local.u32 	%r44308, [%rd1167];
	xor.b32  	%r44309, %r44308, %r7530;
	and.b32  	%r44310, %r7497, %r44309;
	xor.b32  	%r7546, %r44310, %r7530;
	shr.u32 	%r44311, %r7545, 4;
	xor.b32  	%r7547, %r44311, %r7545;
	shr.u32 	%r44312, %r7547, 24;
	and.b32  	%r7548, %r44312, 15;
	shf.r.wrap.b32 	%r44313, %r7545, %r7545, %r7548;
	xor.b32  	%r7549, %r44313, %r7533;
	shr.u32 	%r44314, %r7549, 16;
	xor.b32  	%r44315, %r44314, %r7549;
	shr.u32 	%r44316, %r44315, 12;
	shr.u32 	%r44317, %r44315, 4;
	shr.u32 	%r44318, %r44315, 8;
	xor.b32  	%r44319, %r44317, %r44316;
	xor.b32  	%r44320, %r44319, %r44318;
	xor.b32  	%r44321, %r44320, %r44315;
	shr.u32 	%r44322, %r44321, 2;
	xor.b32  	%r44323, %r44322, %r44321;
	cvt.u16.u32 	%rs1770, %r44323;
	and.b16  	%rs1769, %rs1770, 3;
	setp.gt.s16 	%p2654, %rs1769, 1;
	@%p2654 bra 	$L__BB0_6192;
	setp.eq.s16 	%p2656, %rs1769, 0;
	@%p2656 bra 	$L__BB0_6195;
	not.b32 	%r44338, %r7545;
	shr.u32 	%r44339, %r7547, 16;
	and.b32  	%r44340, %r44339, 15;
	add.s32 	%r44341, %r44340, 1;
	shr.u32 	%r44342, %r44338, %r44341;
	xor.b32  	%r44343, %r44340, 31;
	shl.b32 	%r44344, %r44338, %r44343;
	or.b32  	%r44345, %r44342, %r44344;
	add.s32 	%r56870, %r44345, %r56868;
	bra.uni 	$L__BB0_6196;
$L__BB0_6192:
	setp.eq.s16 	%p2655, %rs1769, 2;
	@%p2655 bra 	$L__BB0_6194;
	and.b32  	%r44324, %r7547, 15;
	add.s32 	%r44325, %r44324, 1;
	shr.u32 	%r44326, %r7545, %r44325;
	xor.b32  	%r44327, %r44324, 31;
	shl.b32 	%r44328, %r7545, %r44327;
	or.b32  	%r44329, %r44326, %r44328;
	xor.b32  	%r56870, %r44329, %r56868;
	bra.uni 	$L__BB0_6196;
$L__BB0_6194:
	not.b32 	%r44330, %r7545;
	shr.u32 	%r44331, %r7547, 8;
	and.b32  	%r44332, %r44331, 15;
	add.s32 	%r44333, %r44332, 1;
	shr.u32 	%r44334, %r44330, %r44333;
	xor.b32  	%r44335, %r44332, 31;
	shl.b32 	%r44336, %r44330, %r44335;
	or.b32  	%r44337, %r44334, %r44336;
	and.b32  	%r56870, %r44337, %r56868;
	bra.uni 	$L__BB0_6196;
$L__BB0_6195:
	add.s32 	%r44346, %r7548, 1;
	shr.u32 	%r44347, %r7545, %r44346;
	xor.b32  	%r44348, %r7548, 31;
	shl.b32 	%r44349, %r7545, %r44348;
	or.b32  	%r44350, %r44347, %r44349;
	xor.b32  	%r56870, %r44350, %r56868;
$L__BB0_6196:
	xor.b32  	%r7555, %r56870, %r7549;
	shr.u32 	%r44351, %r7555, 16;
	xor.b32  	%r44352, %r44351, %r7555;
	shr.u32 	%r44353, %r44352, 12;
	shr.u32 	%r44354, %r44352, 4;
	shr.u32 	%r44355, %r44352, 8;
	xor.b32  	%r44356, %r44354, %r44353;
	xor.b32  	%r44357, %r44356, %r44355;
	xor.b32  	%r44358, %r44357, %r44352;
	shr.u32 	%r44359, %r44358, 2;
	xor.b32  	%r44360, %r44359, %r44358;
	cvt.u16.u32 	%rs1772, %r44360;
	and.b16  	%rs1771, %rs1772, 3;
	setp.gt.s16 	%p2657, %rs1771, 1;
	@%p2657 bra 	$L__BB0_6199;
	setp.eq.s16 	%p2659, %rs1771, 0;
	@%p2659 bra 	$L__BB0_6202;
	not.b32 	%r44369, %r7545;
	shr.u32 	%r44370, %r7547, 16;
	and.b32  	%r44371, %r44370, 15;
	add.s32 	%r44372, %r44371, 2;
	shf.r.wrap.b32 	%r44373, %r44369, %r44369, %r44372;
	add.s32 	%r56871, %r44373, %r56869;
	bra.uni 	$L__BB0_6203;
$L__BB0_6199:
	setp.eq.s16 	%p2658, %rs1771, 2;
	@%p2658 bra 	$L__BB0_6201;
	and.b32  	%r44361, %r7547, 15;
	add.s32 	%r44362, %r44361, 2;
	shf.r.wrap.b32 	%r44363, %r7545, %r7545, %r44362;
	xor.b32  	%r56871, %r44363, %r56869;
	bra.uni 	$L__BB0_6203;
$L__BB0_6201:
	not.b32 	%r44364, %r7545;
	shr.u32 	%r44365, %r7547, 8;
	and.b32  	%r44366, %r44365, 15;
	add.s32 	%r44367, %r44366, 2;
	shf.r.wrap.b32 	%r44368, %r44364, %r44364, %r44367;
	and.b32  	%r56871, %r44368, %r56869;
	bra.uni 	$L__BB0_6203;
$L__BB0_6202:
	add.s32 	%r44374, %r7548, 2;
	shf.r.wrap.b32 	%r44375, %r7545, %r7545, %r44374;
	xor.b32  	%r56871, %r44375, %r56869;
$L__BB0_6203:
	add.s32 	%r44376, %r7555, %r56871;
	xor.b32  	%r7561, %r7545, %r44376;
	shr.u32 	%r44377, %r7545, 8;
	and.b32  	%r44378, %r44377, 31;
	mov.b32 	%r44379, 1;
	shl.b32 	%r44380, %r44379, %r44378;
	not.b32 	%r44381, %r44380;
	and.b32  	%r44382, %r7497, %r44381;
	or.b32  	%r44383, %r44380, %r7497;
	xor.b32  	%r44384, %r44380, %r7497;
	st.local.v4.u32 	[%rd6], {%r7497, %r44382, %r44383, %r44384};
	shl.b32 	%r44385, %r7545, 2;
	cvt.u64.u32 	%rd1168, %r44385;
	and.b64  	%rd1169, %rd1168, 12;
	add.s64 	%rd1170, %rd6, %rd1169;
	ld.local.u32 	%r44386, [%rd1170];
	shf.l.wrap.b32 	%r44387, %r44386, %r44386, 26;
	shf.l.wrap.b32 	%r44388, %r44386, %r44386, 21;
	xor.b32  	%r44389, %r44387, %r44388;
	shf.l.wrap.b32 	%r44390, %r44386, %r44386, 7;
	xor.b32  	%r44391, %r44389, %r44390;
	add.s32 	%r44392, %r7514, %r5202;
	add.s32 	%r44393, %r44392, %r7038;
	add.s32 	%r44394, %r44393, %r7546;
	add.s32 	%r7566, %r44394, %r44391;
	shr.u32 	%r44395, %r7561, 4;
	xor.b32  	%r7567, %r44395, %r7561;
	shr.u32 	%r44396, %r7567, 24;
	and.b32  	%r7568, %r44396, 15;
	shf.r.wrap.b32 	%r44397, %r7561, %r7561, %r7568;
	xor.b32  	%r7569, %r44397, %r7549;
	shr.u32 	%r44398, %r7569, 16;
	xor.b32  	%r44399, %r44398, %r7569;
	shr.u32 	%r44400, %r44399, 12;
	shr.u32 	%r44401, %r44399, 4;
	shr.u32 	%r44402, %r44399, 8;
	xor.b32  	%r44403, %r44401, %r44400;
	xor.b32  	%r44404, %r44403, %r44402;
	xor.b32  	%r44405, %r44404, %r44399;
	shr.u32 	%r44406, %r44405, 2;
	xor.b32  	%r44407, %r44406, %r44405;
	cvt.u16.u32 	%rs1774, %r44407;
	and.b16  	%rs1773, %rs1774, 3;
	setp.gt.s16 	%p2660, %rs1773, 1;
	@%p2660 bra 	$L__BB0_6206;
	setp.eq.s16 	%p2662, %rs1773, 0;
	@%p2662 bra 	$L__BB0_6209;
	not.b32 	%r44422, %r7561;
	shr.u32 	%r44423, %r7567, 16;
	and.b32  	%r44424, %r44423, 15;
	add.s32 	%r44425, %r44424, 1;
	shr.u32 	%r44426, %r44422, %r44425;
	xor.b32  	%r44427, %r44424, 31;
	shl.b32 	%r44428, %r44422, %r44427;
	or.b32  	%r44429, %r44426, %r44428;
	add.s32 	%r56872, %r44429, %r56870;
	bra.uni 	$L__BB0_6210;
$L__BB0_6206:
	setp.eq.s16 	%p2661, %rs1773, 2;
	@%p2661 bra 	$L__BB0_6208;
	and.b32  	%r44408, %r7567, 15;
	add.s32 	%r44409, %r44408, 1;
	shr.u32 	%r44410, %r7561, %r44409;
	xor.b32  	%r44411, %r44408, 31;
	shl.b32 	%r44412, %r7561, %r44411;
	or.b32  	%r44413, %r44410, %r44412;
	xor.b32  	%r56872, %r44413, %r56870;
	bra.uni 	$L__BB0_6210;
$L__BB0_6208:
	not.b32 	%r44414, %r7561;
	shr.u32 	%r44415, %r7567, 8;
	and.b32  	%r44416, %r44415, 15;
	add.s32 	%r44417, %r44416, 1;
	shr.u32 	%r44418, %r44414, %r44417;
	xor.b32  	%r44419, %r44416, 31;
	shl.b32 	%r44420, %r44414, %r44419;
	or.b32  	%r44421, %r44418, %r44420;
	and.b32  	%r56872, %r44421, %r56870;
	bra.uni 	$L__BB0_6210;
$L__BB0_6209:
	add.s32 	%r44430, %r7568, 1;
	shr.u32 	%r44431, %r7561, %r44430;
	xor.b32  	%r44432, %r7568, 31;
	shl.b32 	%r44433, %r7561, %r44432;
	or.b32  	%r44434, %r44431, %r44433;
	xor.b32  	%r56872, %r44434, %r56870;
$L__BB0_6210:
	xor.b32  	%r7575, %r56872, %r7569;
	shr.u32 	%r44435, %r7575, 16;
	xor.b32  	%r44436, %r44435, %r7575;
	shr.u32 	%r44437, %r44436, 12;
	shr.u32 	%r44438, %r44436, 4;
	shr.u32 	%r44439, %r44436, 8;
	xor.b32  	%r44440, %r44438, %r44437;
	xor.b32  	%r44441, %r44440, %r44439;
	xor.b32  	%r44442, %r44441, %r44436;
	shr.u32 	%r44443, %r44442, 2;
	xor.b32  	%r44444, %r44443, %r44442;
	cvt.u16.u32 	%rs1776, %r44444;
	and.b16  	%rs1775, %rs1776, 3;
	setp.gt.s16 	%p2663, %rs1775, 1;
	@%p2663 bra 	$L__BB0_6213;
	setp.eq.s16 	%p2665, %rs1775, 0;
	@%p2665 bra 	$L__BB0_6216;
	not.b32 	%r44453, %r7561;
	shr.u32 	%r44454, %r7567, 16;
	and.b32  	%r44455, %r44454, 15;
	add.s32 	%r44456, %r44455, 2;
	shf.r.wrap.b32 	%r44457, %r44453, %r44453, %r44456;
	add.s32 	%r56873, %r44457, %r56871;
	bra.uni 	$L__BB0_6217;
$L__BB0_6213:
	setp.eq.s16 	%p2664, %rs1775, 2;
	@%p2664 bra 	$L__BB0_6215;
	and.b32  	%r44445, %r7567, 15;
	add.s32 	%r44446, %r44445, 2;
	shf.r.wrap.b32 	%r44447, %r7561, %r7561, %r44446;
	xor.b32  	%r56873, %r44447, %r56871;
	bra.uni 	$L__BB0_6217;
$L__BB0_6215:
	not.b32 	%r44448, %r7561;
	shr.u32 	%r44449, %r7567, 8;
	and.b32  	%r44450, %r44449, 15;
	add.s32 	%r44451, %r44450, 2;
	shf.r.wrap.b32 	%r44452, %r44448, %r44448, %r44451;
	and.b32  	%r56873, %r44452, %r56871;
	bra.uni 	$L__BB0_6217;
$L__BB0_6216:
	add.s32 	%r44458, %r7568, 2;
	shf.r.wrap.b32 	%r44459, %r7561, %r7561, %r44458;
	xor.b32  	%r56873, %r44459, %r56871;
$L__BB0_6217:
	add.s32 	%r44460, %r7575, %r56873;
	xor.b32  	%r7581, %r7561, %r44460;
	shr.u32 	%r44461, %r7561, 8;
	and.b32  	%r44462, %r44461, 31;
	mov.b32 	%r44463, 1;
	shl.b32 	%r44464, %r44463, %r44462;
	not.b32 	%r44465, %r44464;
	and.b32  	%r44466, %r7190, %r44465;
	or.b32  	%r44467, %r44464, %r7190;
	xor.b32  	%r44468, %r44464, %r7190;
	st.local.v4.u32 	[%rd5], {%r7190, %r44466, %r44467, %r44468};
	shl.b32 	%r44469, %r7561, 2;
	cvt.u64.u32 	%rd1171, %r44469;
	and.b64  	%rd1172, %rd1171, 12;
	add.s64 	%rd1173, %rd5, %rd1172;
	ld.local.u32 	%r7582, [%rd1173];
	shr.u32 	%r44470, %r7581, 4;
	xor.b32  	%r7583, %r44470, %r7581;
	shr.u32 	%r44471, %r7583, 24;
	and.b32  	%r7584, %r44471, 15;
	shf.r.wrap.b32 	%r44472, %r7581, %r7581, %r7584;
	xor.b32  	%r7585, %r44472, %r7569;
	shr.u32 	%r44473, %r7585, 16;
	xor.b32  	%r44474, %r44473, %r7585;
	shr.u32 	%r44475, %r44474, 12;
	shr.u32 	%r44476, %r44474, 4;
	shr.u32 	%r44477, %r44474, 8;
	xor.b32  	%r44478, %r44476, %r44475;
	xor.b32  	%r44479, %r44478, %r44477;
	xor.b32  	%r44480, %r44479, %r44474;
	shr.u32 	%r44481, %r44480, 2;
	xor.b32  	%r44482, %r44481, %r44480;
	cvt.u16.u32 	%rs1778, %r44482;
	and.b16  	%rs1777, %rs1778, 3;
	setp.gt.s16 	%p2666, %rs1777, 1;
	@%p2666 bra 	$L__BB0_6220;
	setp.eq.s16 	%p2668, %rs1777, 0;
	@%p2668 bra 	$L__BB0_6223;
	not.b32 	%r44497, %r7581;
	shr.u32 	%r44498, %r7583, 16;
	and.b32  	%r44499, %r44498, 15;
	add.s32 	%r44500, %r44499, 1;
	shr.u32 	%r44501, %r44497, %r44500;
	xor.b32  	%r44502, %r44499, 31;
	shl.b32 	%r44503, %r44497, %r44502;
	or.b32  	%r44504, %r44501, %r44503;
	add.s32 	%r56874, %r44504, %r56872;
	bra.uni 	$L__BB0_6224;
$L__BB0_6220:
	setp.eq.s16 	%p2667, %rs1777, 2;
	@%p2667 bra 	$L__BB0_6222;
	and.b32  	%r44483, %r7583, 15;
	add.s32 	%r44484, %r44483, 1;
	shr.u32 	%r44485, %r7581, %r44484;
	xor.b32  	%r44486, %r44483, 31;
	shl.b32 	%r44487, %r7581, %r44486;
	or.b32  	%r44488, %r44485, %r44487;
	xor.b32  	%r56874, %r44488, %r56872;
	bra.uni 	$L__BB0_6224;
$L__BB0_6222:
	not.b32 	%r44489, %r7581;
	shr.u32 	%r44490, %r7583, 8;
	and.b32  	%r44491, %r44490, 15;
	add.s32 	%r44492, %r44491, 1;
	shr.u32 	%r44493, %r44489, %r44492;
	xor.b32  	%r44494, %r44491, 31;
	shl.b32 	%r44495, %r44489, %r44494;
	or.b32  	%r44496, %r44493, %r44495;
	and.b32  	%r56874, %r44496, %r56872;
	bra.uni 	$L__BB0_6224;
$L__BB0_6223:
	add.s32 	%r44505, %r7584, 1;
	shr.u32 	%r44506, %r7581, %r44505;
	xor.b32  	%r44507, %r7584, 31;
	shl.b32 	%r44508, %r7581, %r44507;
	or.b32  	%r44509, %r44506, %r44508;
	xor.b32  	%r56874, %r44509, %r56872;
$L__BB0_6224:
	xor.b32  	%r7591, %r56874, %r7585;
	shr.u32 	%r44510, %r7591, 16;
	xor.b32  	%r44511, %r44510, %r7591;
	shr.u32 	%r44512, %r44511, 12;
	shr.u32 	%r44513, %r44511, 4;
	shr.u32 	%r44514, %r44511, 8;
	xor.b32  	%r44515, %r44513, %r44512;
	xor.b32  	%r44516, %r44515, %r44514;
	xor.b32  	%r44517, %r44516, %r44511;
	shr.u32 	%r44518, %r44517, 2;
	xor.b32  	%r44519, %r44518, %r44517;
	cvt.u16.u32 	%rs1780, %r44519;
	and.b16  	%rs1779, %rs1780, 3;
	setp.gt.s16 	%p2669, %rs1779, 1;
	@%p2669 bra 	$L__BB0_6227;
	setp.eq.s16 	%p2671, %rs1779, 0;
	@%p2671 bra 	$L__BB0_6230;
	not.b32 	%r44528, %r7581;
	shr.u32 	%r44529, %r7583, 16;
	and.b32  	%r44530, %r44529, 15;
	add.s32 	%r44531, %r44530, 2;
	shf.r.wrap.b32 	%r44532, %r44528, %r44528, %r44531;
	add.s32 	%r56875, %r44532, %r56873;
	bra.uni 	$L__BB0_6231;
$L__BB0_6227:
	setp.eq.s16 	%p2670, %rs1779, 2;
	@%p2670 bra 	$L__BB0_6229;
	and.b32  	%r44520, %r7583, 15;
	add.s32 	%r44521, %r44520, 2;
	shf.r.wrap.b32 	%r44522, %r7581, %r7581, %r44521;
	xor.b32  	%r56875, %r44522, %r56873;
	bra.uni 	$L__BB0_6231;
$L__BB0_6229:
	not.b32 	%r44523, %r7581;
	shr.u32 	%r44524, %r7583, 8;
	and.b32  	%r44525, %r44524, 15;
	add.s32 	%r44526, %r44525, 2;
	shf.r.wrap.b32 	%r44527, %r44523, %r44523, %r44526;
	and.b32  	%r56875, %r44527, %r56873;
	bra.uni 	$L__BB0_6231;
$L__BB0_6230:
	add.s32 	%r44533, %r7584, 2;
	shf.r.wrap.b32 	%r44534, %r7581, %r7581, %r44533;
	xor.b32  	%r56875, %r44534, %r56873;
$L__BB0_6231:
	add.s32 	%r44535, %r7591, %r56875;
	xor.b32  	%r7597, %r7581, %r44535;
	shr.u32 	%r44536, %r7581, 8;
	and.b32  	%r44537, %r44536, 31;
	mov.b32 	%r44538, 1;
	shl.b32 	%r44539, %r44538, %r44537;
	not.b32 	%r44540, %r44539;
	and.b32  	%r44541, %r7343, %r44540;
	or.b32  	%r44542, %r44539, %r7343;
	xor.b32  	%r44543, %r44539, %r7343;
	st.local.v4.u32 	[%rd4], {%r7343, %r44541, %r44542, %r44543};
	shl.b32 	%r44544, %r7581, 2;
	cvt.u64.u32 	%rd1174, %r44544;
	and.b64  	%rd1175, %rd1174, 12;
	add.s64 	%rd1176, %rd4, %rd1175;
	ld.local.u32 	%r7598, [%rd1176];
	shr.u32 	%r44545, %r7597, 4;
	xor.b32  	%r7599, %r44545, %r7597;
	shr.u32 	%r44546, %r7599, 24;
	and.b32  	%r7600, %r44546, 15;
	shf.r.wrap.b32 	%r44547, %r7597, %r7597, %r7600;
	xor.b32  	%r7601, %r44547, %r7585;
	shr.u32 	%r44548, %r7601, 16;
	xor.b32  	%r44549, %r44548, %r7601;
	shr.u32 	%r44550, %r44549, 12;
	shr.u32 	%r44551, %r44549, 4;
	shr.u32 	%r44552, %r44549, 8;
	xor.b32  	%r44553, %r44551, %r44550;
	xor.b32  	%r44554, %r44553, %r44552;
	xor.b32  	%r44555, %r44554, %r44549;
	shr.u32 	%r44556, %r44555, 2;
	xor.b32  	%r44557, %r44556, %r44555;
	cvt.u16.u32 	%rs1782, %r44557;
	and.b16  	%rs1781, %rs1782, 3;
	setp.gt.s16 	%p2672, %rs1781, 1;
	@%p2672 bra 	$L__BB0_6234;
	setp.eq.s16 	%p2674, %rs1781, 0;
	@%p2674 bra 	$L__BB0_6237;
	not.b32 	%r44572, %r7597;
	shr.u32 	%r44573, %r7599, 16;
	and.b32  	%r44574, %r44573, 15;
	add.s32 	%r44575, %r44574, 1;
	shr.u32 	%r44576, %r44572, %r44575;
	xor.b32  	%r44577, %r44574, 31;
	shl.b32 	%r44578, %r44572, %r44577;
	or.b32  	%r44579, %r44576, %r44578;
	add.s32 	%r56876, %r44579, %r56874;
	bra.uni 	$L__BB0_6238;
$L__BB0_6234:
	setp.eq.s16 	%p2673, %rs1781, 2;
	@%p2673 bra 	$L__BB0_6236;
	and.b32  	%r44558, %r7599, 15;
	add.s32 	%r44559, %r44558, 1;
	shr.u32 	%r44560, %r7597, %r44559;
	xor.b32  	%r44561, %r44558, 31;
	shl.b32 	%r44562, %r7597, %r44561;
	or.b32  	%r44563, %r44560, %r44562;
	xor.b32  	%r56876, %r44563, %r56874;
	bra.uni 	$L__BB0_6238;
$L__BB0_6236:
	not.b32 	%r44564, %r7597;
	shr.u32 	%r44565, %r7599, 8;
	and.b32  	%r44566, %r44565, 15;
	add.s32 	%r44567, %r44566, 1;
	shr.u32 	%r44568, %r44564, %r44567;
	xor.b32  	%r44569, %r44566, 31;
	shl.b32 	%r44570, %r44564, %r44569;
	or.b32  	%r44571, %r44568, %r44570;
	and.b32  	%r56876, %r44571, %r56874;
	bra.uni 	$L__BB0_6238;
$L__BB0_6237:
	add.s32 	%r44580, %r7600, 1;
	shr.u32 	%r44581, %r7597, %r44580;
	xor.b32  	%r44582, %r7600, 31;
	shl.b32 	%r44583, %r7597, %r44582;
	or.b32  	%r44584, %r44581, %r44583;
	xor.b32  	%r56876, %r44584, %r56874;
$L__BB0_6238:
	xor.b32  	%r7607, %r56876, %r7601;
	shr.u32 	%r44585, %r7607, 16;
	xor.b32  	%r44586, %r44585, %r7607;
	shr.u32 	%r44587, %r44586, 12;
	shr.u32 	%r44588, %r44586, 4;
	shr.u32 	%r44589, %r44586, 8;
	xor.b32  	%r44590, %r44588, %r44587;
	xor.b32  	%r44591, %r44590, %r44589;
	xor.b32  	%r44592, %r44591, %r44586;
	shr.u32 	%r44593, %r44592, 2;
	xor.b32  	%r44594, %r44593, %r44592;
	cvt.u16.u32 	%rs1784, %r44594;
	and.b16  	%rs1783, %rs1784, 3;
	setp.gt.s16 	%p2675, %rs1783, 1;
	@%p2675 bra 	$L__BB0_6241;
	setp.eq.s16 	%p2677, %rs1783, 0;
	@%p2677 bra 	$L__BB0_6244;
	not.b32 	%r44603, %r7597;
	shr.u32 	%r44604, %r7599, 16;
	and.b32  	%r44605, %r44604, 15;
	add.s32 	%r44606, %r44605, 2;
	shf.r.wrap.b32 	%r44607, %r44603, %r44603, %r44606;
	add.s32 	%r56877, %r44607, %r56875;
	bra.uni 	$L__BB0_6245;
$L__BB0_6241:
	setp.eq.s16 	%p2676, %rs1783, 2;
	@%p2676 bra 	$L__BB0_6243;
	and.b32  	%r44595, %r7599, 15;
	add.s32 	%r44596, %r44595, 2;
	shf.r.wrap.b32 	%r44597, %r7597, %r7597, %r44596;
	xor.b32  	%r56877, %r44597, %r56875;
	bra.uni 	$L__BB0_6245;
$L__BB0_6243:
	not.b32 	%r44598, %r7597;
	shr.u32 	%r44599, %r7599, 8;
	and.b32  	%r44600, %r44599, 15;
	add.s32 	%r44601, %r44600, 2;
	shf.r.wrap.b32 	%r44602, %r44598, %r44598, %r44601;
	and.b32  	%r56877, %r44602, %r56875;
	bra.uni 	$L__BB0_6245;
$L__BB0_6244:
	add.s32 	%r44608, %r7600, 2;
	shf.r.wrap.b32 	%r44609, %r7597, %r7597, %r44608;
	xor.b32  	%r56877, %r44609, %r56875;
$L__BB0_6245:
	add.s32 	%r44610, %r7607, %r56877;
	xor.b32  	%r7613, %r7597, %r44610;
	shr.u32 	%r44611, %r7597, 8;
	and.b32  	%r44612, %r44611, 31;
	mov.b32 	%r44613, 1;
	shl.b32 	%r44614, %r44613, %r44612;
	not.b32 	%r44615, %r44614;
	and.b32  	%r44616, %r7496, %r44615;
	or.b32  	%r44617, %r44614, %r7496;
	xor.b32  	%r44618, %r44614, %r7496;
	st.local.v4.u32 	[%rd3], {%r7496, %r44616, %r44617, %r44618};
	shl.b32 	%r44619, %r7597, 2;
	cvt.u64.u32 	%rd1177, %r44619;
	and.b64  	%rd1178, %rd1177, 12;
	add.s64 	%rd1179, %rd3, %rd1178;
	ld.local.u32 	%r44620, [%rd1179];
	or.b32  	%r44621, %r7598, %r7582;
	and.b32  	%r44622, %r44620, %r44621;
	and.b32  	%r44623, %r7598, %r7582;
	or.b32  	%r7618, %r44622, %r44623;
	shr.u32 	%r44624, %r7613, 4;
	xor.b32  	%r7619, %r44624, %r7613;
	shr.u32 	%r44625, %r7619, 24;
	and.b32  	%r7620, %r44625, 15;
	shf.r.wrap.b32 	%r44626, %r7613, %r7613, %r7620;
	xor.b32  	%r7621, %r44626, %r7601;
	shr.u32 	%r44627, %r7621, 16;
	xor.b32  	%r44628, %r44627, %r7621;
	shr.u32 	%r44629, %r44628, 12;
	shr.u32 	%r44630, %r44628, 4;
	shr.u32 	%r44631, %r44628, 8;
	xor.b32  	%r44632, %r44630, %r44629;
	xor.b32  	%r44633, %r44632, %r44631;
	xor.b32  	%r44634, %r44633, %r44628;
	shr.u32 	%r44635, %r44634, 2;
	xor.b32  	%r44636, %r44635, %r44634;
	cvt.u16.u32 	%rs1786, %r44636;
	and.b16  	%rs1785, %rs1786, 3;
	setp.gt.s16 	%p2678, %rs1785, 1;
	@%p2678 bra 	$L__BB0_6248;
	setp.eq.s16 	%p2680, %rs1785, 0;
	@%p2680 bra 	$L__BB0_6251;
	not.b32 	%r44651, %r7613;
	shr.u32 	%r44652, %r7619, 16;
	and.b32  	%r44653, %r44652, 15;
	add.s32 	%r44654, %r44653, 1;
	shr.u32 	%r44655, %r44651, %r44654;
	xor.b32  	%r44656, %r44653, 31;
	shl.b32 	%r44657, %r44651, %r44656;
	or.b32  	%r44658, %r44655, %r44657;
	add.s32 	%r56878, %r44658, %r56876;
	bra.uni 	$L__BB0_6252;
$L__BB0_6248:
	setp.eq.s16 	%p2679, %rs1785, 2;
	@%p2679 bra 	$L__BB0_6250;
	and.b32  	%r44637, %r7619, 15;
	add.s32 	%r44638, %r44637, 1;
	shr.u32 	%r44639, %r7613, %r44638;
	xor.b32  	%r44640, %r44637, 31;
	shl.b32 	%r44641, %r7613, %r44640;
	or.b32  	%r44642, %r44639, %r44641;
	xor.b32  	%r56878, %r44642, %r56876;
	bra.uni 	$L__BB0_6252;
$L__BB0_6250:
	not.b32 	%r44643, %r7613;
	shr.u32 	%r44644, %r7619, 8;
	and.b32  	%r44645, %r44644, 15;
	add.s32 	%r44646, %r44645, 1;
	shr.u32 	%r44647, %r44643, %r44646;
	xor.b32  	%r44648, %r44645, 31;
	shl.b32 	%r44649, %r44643, %r44648;
	or.b32  	%r44650, %r44647, %r44649;
	and.b32  	%r56878, %r44650, %r56876;
	bra.uni 	$L__BB0_6252;
$L__BB0_6251:
	add.s32 	%r44659, %r7620, 1;
	shr.u32 	%r44660, %r7613, %r44659;
	xor.b32  	%r44661, %r7620, 31;
	shl.b32 	%r44662, %r7613, %r44661;
	or.b32  	%r44663, %r44660, %r44662;
	xor.b32  	%r56878, %r44663, %r56876;
$L__BB0_6252:
	xor.b32  	%r7627, %r56878, %r7621;
	shr.u32 	%r44664, %r7627, 16;
	xor.b32  	%r44665, %r44664, %r7627;
	shr.u32 	%r44666, %r44665, 12;
	shr.u32 	%r44667, %r44665, 4;
	shr.u32 	%r44668, %r44665, 8;
	xor.b32  	%r44669, %r44667, %r44666;
	xor.b32  	%r44670, %r44669, %r44668;
	xor.b32  	%r44671, %r44670, %r44665;
	shr.u32 	%r44672, %r44671, 2;
	xor.b32  	%r44673, %r44672, %r44671;
	cvt.u16.u32 	%rs1788, %r44673;
	and.b16  	%rs1787, %rs1788, 3;
	setp.gt.s16 	%p2681, %rs1787, 1;
	@%p2681 bra 	$L__BB0_6255;
	setp.eq.s16 	%p2683, %rs1787, 0;
	@%p2683 bra 	$L__BB0_6258;
	not.b32 	%r44682, %r7613;
	shr.u32 	%r44683, %r7619, 16;
	and.b32  	%r44684, %r44683, 15;
	add.s32 	%r44685, %r44684, 2;
	shf.r.wrap.b32 	%r44686, %r44682, %r44682, %r44685;
	add.s32 	%r56879, %r44686, %r56877;
	bra.uni 	$L__BB0_6259;
$L__BB0_6255:
	setp.eq.s16 	%p2682, %rs1787, 2;
	@%p2682 bra 	$L__BB0_6257;
	and.b32  	%r44674, %r7619, 15;
	add.s32 	%r44675, %r44674, 2;
	shf.r.wrap.b32 	%r44676, %r7613, %r7613, %r44675;
	xor.b32  	%r56879, %r44676, %r56877;
	bra.uni 	$L__BB0_6259;
$L__BB0_6257:
	not.b32 	%r44677, %r7613;
	shr.u32 	%r44678, %r7619, 8;
	and.b32  	%r44679, %r44678, 15;
	add.s32 	%r44680, %r44679, 2;
	shf.r.wrap.b32 	%r44681, %r44677, %r44677, %r44680;
	and.b32  	%r56879, %r44681, %r56877;
	bra.uni 	$L__BB0_6259;
$L__BB0_6258:
	add.s32 	%r44687, %r7620, 2;
	shf.r.wrap.b32 	%r44688, %r7613, %r7613, %r44687;
	xor.b32  	%r56879, %r44688, %r56877;
$L__BB0_6259:
	add.s32 	%r44689, %r7627, %r56879;
	xor.b32  	%r7633, %r7613, %r44689;
	shr.u32 	%r44690, %r7613, 8;
	and.b32  	%r44691, %r44690, 31;
	mov.b32 	%r44692, 1;
	shl.b32 	%r44693, %r44692, %r44691;
	not.b32 	%r44694, %r44693;
	and.b32  	%r44695, %r7496, %r44694;
	or.b32  	%r44696, %r44693, %r7496;
	xor.b32  	%r44697, %r44693, %r7496;
	st.local.v4.u32 	[%rd2], {%r7496, %r44695, %r44696, %r44697};
	shl.b32 	%r44698, %r7613, 2;
	cvt.u64.u32 	%rd1180, %r44698;
	and.b64  	%rd1181, %rd1180, 12;
	add.s64 	%rd1182, %rd2, %rd1181;
	ld.local.u32 	%r7634, [%rd1182];
	shr.u32 	%r44699, %r7633, 4;
	xor.b32  	%r7635, %r44699, %r7633;
	shr.u32 	%r44700, %r7635, 24;
	and.b32  	%r7636, %r44700, 15;
	shf.r.wrap.b32 	%r44701, %r7633, %r7633, %r7636;
	xor.b32  	%r7637, %r44701, %r7621;
	shr.u32 	%r44702, %r7637, 16;
	xor.b32  	%r44703, %r44702, %r7637;
	shr.u32 	%r44704, %r44703, 12;
	shr.u32 	%r44705, %r44703, 4;
	shr.u32 	%r44706, %r44703, 8;
	xor.b32  	%r44707, %r44705, %r44704;
	xor.b32  	%r44708, %r44707, %r44706;
	xor.b32  	%r44709, %r44708, %r44703;
	shr.u32 	%r44710, %r44709, 2;
	xor.b32  	%r44711, %r44710, %r44709;
	cvt.u16.u32 	%rs1790, %r44711;
	and.b16  	%rs1789, %rs1790, 3;
	setp.gt.s16 	%p2684, %rs1789, 1;
	@%p2684 bra 	$L__BB0_6262;
	setp.eq.s16 	%p2686, %rs1789, 0;
	@%p2686 bra 	$L__BB0_6265;
	not.b32 	%r44726, %r7633;
	shr.u32 	%r44727, %r7635, 16;
	and.b32  	%r44728, %r44727, 15;
	add.s32 	%r44729, %r44728, 1;
	shr.u32 	%r44730, %r44726, %r44729;
	xor.b32  	%r44731, %r44728, 31;
	shl.b32 	%r44732, %r44726, %r44731;
	or.b32  	%r44733, %r44730, %r44732;
	add.s32 	%r56880, %r44733, %r56878;
	bra.uni 	$L__BB0_6266;
$L__BB0_6262:
	setp.eq.s16 	%p2685, %rs1789, 2;
	@%p2685 bra 	$L__BB0_6264;
	and.b32  	%r44712, %r7635, 15;
	add.s32 	%r44713, %r44712, 1;
	shr.u32 	%r44714, %r7633, %r44713;
	xor.b32  	%r44715, %r44712, 31;
	shl.b32 	%r44716, %r7633, %r44715;
	or.b32  	%r44717, %r44714, %r44716;
	xor.b32  	%r56880, %r44717, %r56878;
	bra.uni 	$L__BB0_6266;
$L__BB0_6264:
	not.b32 	%r44718, %r7633;
	shr.u32 	%r44719, %r7635, 8;
	and.b32  	%r44720, %r44719, 15;
	add.s32 	%r44721, %r44720, 1;
	shr.u32 	%r44722, %r44718, %r44721;
	xor.b32  	%r44723, %r44720, 31;
	shl.b32 	%r44724, %r44718, %r44723;
	or.b32  	%r44725, %r44722, %r44724;
	and.b32  	%r56880, %r44725, %r56878;
	bra.uni 	$L__BB0_6266;
$L__BB0_6265:
	add.s32 	%r44734, %r7636, 1;
	shr.u32 	%r44735, %r7633, %r44734;
	xor.b32  	%r44736, %r7636, 31;
	shl.b32 	%r44737, %r7633, %r44736;
	or.b32  	%r44738, %r44735, %r44737;
	xor.b32  	%r56880, %r44738, %r56878;
$L__BB0_6266:
	xor.b32  	%r7643, %r56880, %r7637;
	shr.u32 	%r44739, %r7643, 16;
	xor.b32  	%r44740, %r44739, %r7643;
	shr.u32 	%r44741, %r44740, 12;
	shr.u32 	%r44742, %r44740, 4;
	shr.u32 	%r44743, %r44740, 8;
	xor.b32  	%r44744, %r44742, %r44741;
	xor.b32  	%r44745, %r44744, %r44743;
	xor.b32  	%r44746, %r44745, %r44740;
	shr.u32 	%r44747, %r44746, 2;
	xor.b32  	%r44748, %r44747, %r44746;
	cvt.u16.u32 	%rs1792, %r44748;
	and.b16  	%rs1791, %rs1792, 3;
	setp.gt.s16 	%p2687, %rs1791, 1;
	@%p2687 bra 	$L__BB0_6269;
	setp.eq.s16 	%p2689, %rs1791, 0;
	@%p2689 bra 	$L__BB0_6272;
	not.b32 	%r44757, %r7633;
	shr.u32 	%r44758, %r7635, 16;
	and.b32  	%r44759, %r44758, 15;
	add.s32 	%r44760, %r44759, 2;
	shf.r.wrap.b32 	%r44761, %r44757, %r44757, %r44760;
	add.s32 	%r56881, %r44761, %r56879;
	bra.uni 	$L__BB0_6273;
$L__BB0_6269:
	setp.eq.s16 	%p2688, %rs1791, 2;
	@%p2688 bra 	$L__BB0_6271;
	and.b32  	%r44749, %r7635, 15;
	add.s32 	%r44750, %r44749, 2;
	shf.r.wrap.b32 	%r44751, %r7633, %r7633, %r44750;
	xor.b32  	%r56881, %r44751, %r56879;
	bra.uni 	$L__BB0_6273;
$L__BB0_6271:
	not.b32 	%r44752, %r7633;
	shr.u32 	%r44753, %r7635, 8;
	and.b32  	%r44754, %r44753, 15;
	add.s32 	%r44755, %r44754, 2;
	shf.r.wrap.b32 	%r44756, %r44752, %r44752, %r44755;
	and.b32  	%r56881, %r44756, %r56879;
	bra.uni 	$L__BB0_6273;
$L__BB0_6272:
	add.s32 	%r44762, %r7636, 2;
	shf.r.wrap.b32 	%r44763, %r7633, %r7633, %r44762;
	xor.b32  	%r56881, %r44763, %r56879;
$L__BB0_6273:
	add.s32 	%r44764, %r7643, %r56881;
	shr.u32 	%r44765, %r7633, 8;
	and.b32  	%r44766, %r44765, 31;
	mov.b32 	%r44767, 1;
	shl.b32 	%r44768, %r44767, %r44766;
	not.b32 	%r44769, %r44768;
	and.b32  	%r44770, %r7566, %r44769;
	or.b32  	%r44771, %r44768, %r7566;
	xor.b32  	%r44772, %r44768, %r7566;
	st.local.v4.u32 	[%rd1], {%r7566, %r44770, %r44771, %r44772};
	shl.b32 	%r44773, %r7633, 2;
	cvt.u64.u32 	%rd1183, %r44773;
	and.b64  	%rd1184, %rd1183, 12;
	add.s64 	%rd1185, %rd1, %rd1184;
	ld.local.u32 	%r44774, [%rd1185];
	add.s32 	%r44775, %r7618, %r7566;
	shf.l.wrap.b32 	%r44776, %r7634, %r7634, 10;
	shf.l.wrap.b32 	%r44777, %r7634, %r7634, 19;
	shf.l.wrap.b32 	%r44778, %r7634, %r7634, 30;
	xor.b32  	%r44779, %r44778, %r44777;
	xor.b32  	%r44780, %r44779, %r44776;
	add.s32 	%r7649, %r44775, %r44780;
	add.s32 	%r7650, %r7037, %r44774;
	shf.l.wrap.b32 	%r44781, %r5201, %r5201, 15;
	shf.l.wrap.b32 	%r44782, %r5201, %r5201, 13;
	xor.b32  	%r44783, %r44781, %r44782;
	shr.u32 	%r44784, %r5201, 10;
	xor.b32  	%r44785, %r44783, %r44784;
	add.s32 	%r44786, %r44785, %r5196;
	shf.l.wrap.b32 	%r44787, %r5188, %r5188, 25;
	shf.l.wrap.b32 	%r44788, %r5188, %r5188, 14;
	xor.b32  	%r44789, %r44787, %r44788;
	shr.u32 	%r44790, %r5188, 3;
	xor.b32  	%r44791, %r44789, %r44790;
	add.s32 	%r44792, %r44786, %r5187;
	add.s32 	%r7651, %r44792, %r44791;
	shf.l.wrap.b32 	%r44793, %r5202, %r5202, 15;
	shf.l.wrap.b32 	%r44794, %r5202, %r5202, 13;
	xor.b32  	%r44795, %r44793, %r44794;
	shr.u32 	%r44796, %r5202, 10;
	xor.b32  	%r44797, %r44795, %r44796;
	add.s32 	%r44798, %r44797, %r5197;
	shf.l.wrap.b32 	%r44799, %r5189, %r5189, 25;
	shf.l.wrap.b32 	%r44800, %r5189, %r5189, 14;
	xor.b32  	%r44801, %r44799, %r44800;
	shr.u32 	%r44802, %r5189, 3;
	xor.b32  	%r44803, %r44801, %r44802;
	add.s32 	%r44804, %r44798, %r5188;
	add.s32 	%r7652, %r44804, %r44803;
	shf.l.wrap.b32 	%r44805, %r7651, %r7651, 15;
	shf.l.wrap.b32 	%r44806, %r7651, %r7651, 13;
	xor.b32  	%r44807, %r44805, %r44806;
	shr.u32 	%r44808, %r7651, 10;
	xor.b32  	%r44809, %r44807, %r44808;
	add.s32 	%r44810, %r44809, %r5198;
	shf.l.wrap.b32 	%r44811, %r5190, %r5190, 25;
	shf.l.wrap.b32 	%r44812, %r5190, %r5190, 14;
	xor.b32  	%r44813, %r44811, %r44812;
	shr.u32 	%r44814, %r5190, 3;
	xor.b32  	%r44815, %r44813, %r44814;
	add.s32 	%r44816, %r44810, %r5189;
	add.s32 	%r7653, %r44816, %r44815;
	shf.l.wrap.b32 	%r44817, %r7652, %r7652, 15;
	shf.l.wrap.b32 	%r44818, %r7652, %r7652, 13;
	xor.b32  	%r44819, %r44817, %r44818;
	shr.u32 	%r44820, %r7652, 10;
	xor.b32  	%r44821, %r44819, %r44820;
	add.s32 	%r44822, %r44821, %r5199;
	shf.l.wrap.b32 	%r44823, %r5191, %r5191, 25;
	shf.l.wrap.b32 	%r44824, %r5191, %r5191, 14;
	xor.b32  	%r44825, %r44823, %r44824;
	shr.u32 	%r44826, %r5191, 3;
	xor.b32  	%r44827, %r44825, %r44826;
	add.s32 	%r44828, %r44822, %r5190;
	add.s32 	%r7654, %r44828, %r44827;
	shf.l.wrap.b32 	%r44829, %r7653, %r7653, 15;
	shf.l.wrap.b32 	%r44830, %r7653, %r7653, 13;
	xor.b32  	%r44831, %r44829, %r44830;
	shr.u32 	%r44832, %r7653, 10;
	xor.b32  	%r44833, %r44831, %r44832;
	add.s32 	%r44834, %r44833, %r5200;
	shf.l.wrap.b32 	%r44835, %r5192, %r5192, 25;
	shf.l.wrap.b32 	%r44836, %r5192, %r5192, 14;
	xor.b32  	%r44837, %r44835, %r44836;
	shr.u32 	%r44838, %r5192, 3;
	xor.b32  	%r44839, %r44837, %r44838;
	add.s32 	%r44840, %r44834, %r5191;
	add.s32 	%r7655, %r44840, %r44839;
	shf.l.wrap.b32 	%r44841, %r7654, %r7654, 15;
	shf.l.wrap.b32 	%r44842, %r7654, %r7654, 13;
	xor.b32  	%r44843, %r44841, %r44842;
	shr.u32 	%r44844, %r7654, 10;
	xor.b32  	%r44845, %r44843, %r44844;
	add.s32 	%r44846, %r44845, %r5201;
	shf.l.wrap.b32 	%r44847, %r5193, %r5193, 25;
	shf.l.wrap.b32 	%r44848, %r5193, %r5193, 14;
	xor.b32  	%r44849, %r44847, %r44848;
	shr.u32 	%r44850, %r5193, 3;
	xor.b32  	%r44851, %r44849, %r44850;
	add.s32 	%r44852, %r44846, %r5192;
	add.s32 	%r7656, %r44852, %r44851;
	shf.l.wrap.b32 	%r44853, %r7655, %r7655, 15;
	shf.l.wrap.b32 	%r44854, %r7655, %r7655, 13;
	xor.b32  	%r44855, %r44853, %r44854;
	shr.u32 	%r44856, %r7655, 10;
	xor.b32  	%r44857, %r44855, %r44856;
	add.s32 	%r44858, %r44857, %r5202;
	shf.l.wrap.b32 	%r44859, %r5194, %r5194, 25;
	shf.l.wrap.b32 	%r44860, %r5194, %r5194, 14;
	xor.b32  	%r44861, %r44859, %r44860;
	shr.u32 	%r44862, %r5194, 3;
	xor.b32  	%r44863, %r44861, %r44862;
	add.s32 	%r44864, %r44858, %r5193;
	add.s32 	%r7657, %r44864, %r44863;
	shf.l.wrap.b32 	%r44865, %r7656, %r7656, 15;
	shf.l.wrap.b32 	%r44866, %r7656, %r7656, 13;
	xor.b32  	%r44867, %r44865, %r44866;
	shr.u32 	%r44868, %r7656, 10;
	xor.b32  	%r44869, %r44867, %r44868;
	add.s32 	%r44870, %r44869, %r7651;
	shf.l.wrap.b32 	%r44871, %r5195, %r5195, 25;
	shf.l.wrap.b32 	%r44872, %r5195, %r5195, 14;
	xor.b32  	%r44873, %r44871, %r44872;
	shr.u32 	%r44874, %r5195, 3;
	xor.b32  	%r44875, %r44873, %r44874;
	add.s32 	%r44876, %r44870, %r5194;
	add.s32 	%r7658, %r44876, %r44875;
	shf.l.wrap.b32 	%r44877, %r7657, %r7657, 15;
	shf.l.wrap.b32 	%r44878, %r7657, %r7657, 13;
	xor.b32  	%r44879, %r44877, %r44878;
	shr.u32 	%r44880, %r7657, 10;
	xor.b32  	%r44881, %r44879, %r44880;
	add.s32 	%r44882, %r44881, %r7652;
	shf.l.wrap.b32 	%r44883, %r5196, %r5196, 25;
	shf.l.wrap.b32 	%r44884, %r5196, %r5196, 14;
	xor.b32  	%r44885, %r44883, %r44884;
	shr.u32 	%r44886, %r5196, 3;
	xor.b32  	%r44887, %r44885, %r44886;
	add.s32 	%r44888, %r44882, %r5195;
	add.s32 	%r7659, %r44888, %r44887;
	shf.l.wrap.b32 	%r44889, %r7658, %r7658, 15;
	shf.l.wrap.b32 	%r44890, %r7658, %r7658, 13;
	xor.b32  	%r44891, %r44889, %r44890;
	shr.u32 	%r44892, %r7658, 10;
	xor.b32  	%r44893, %r44891, %r44892;
	add.s32 	%r44894, %r44893, %r7653;
	shf.l.wrap.b32 	%r44895, %r5197, %r5197, 25;
	shf.l.wrap.b32 	%r44896, %r5197, %r5197, 14;
	xor.b32  	%r44897, %r44895, %r44896;
	shr.u32 	%r44898, %r5197, 3;
	xor.b32  	%r44899, %r44897, %r44898;
	add.s32 	%r44900, %r44894, %r5196;
	add.s32 	%r7660, %r44900, %r44899;
	shf.l.wrap.b32 	%r44901, %r7659, %r7659, 15;
	shf.l.wrap.b32 	%r44902, %r7659, %r7659, 13;
	xor.b32  	%r44903, %r44901, %r44902;
	shr.u32 	%r44904, %r7659, 10;
	xor.b32  	%r44905, %r44903, %r44904;
	add.s32 	%r44906, %r44905, %r7654;
	shf.l.wrap.b32 	%r44907, %r5198, %r5198, 25;
	shf.l.wrap.b32 	%r44908, %r5198, %r5198, 14;
	xor.b32  	%r44909, %r44907, %r44908;
	shr.u32 	%r44910, %r5198, 3;
	xor.b32  	%r44911, %r44909, %r44910;
	add.s32 	%r44912, %r44906, %r5197;
	add.s32 	%r7661, %r44912, %r44911;
	shf.l.wrap.b32 	%r44913, %r7660, %r7660, 15;
	shf.l.wrap.b32 	%r44914, %r7660, %r7660, 13;
	xor.b32  	%r44915, %r44913, %r44914;
	shr.u32 	%r44916, %r7660, 10;
	xor.b32  	%r44917, %r44915, %r44916;
	add.s32 	%r44918, %r44917, %r7655;
	shf.l.wrap.b32 	%r44919, %r5199, %r5199, 25;
	shf.l.wrap.b32 	%r44920, %r5199, %r5199, 14;
	xor.b32  	%r44921, %r44919, %r44920;
	shr.u32 	%r44922, %r5199, 3;
	xor.b32  	%r44923, %r44921, %r44922;
	add.s32 	%r44924, %r44918, %r5198;
	add.s32 	%r7662, %r44924, %r44923;
	shf.l.wrap.b32 	%r44925, %r7661, %r7661, 15;
	shf.l.wrap.b32 	%r44926, %r7661, %r7661, 13;
	xor.b32  	%r44927, %r44925, %r44926;
	shr.u32 	%r44928, %r7661, 10;
	xor.b32  	%r44929, %r44927, %r44928;
	add.s32 	%r44930, %r44929, %r7656;
	shf.l.wrap.b32 	%r44931, %r5200, %r5200, 25;
	shf.l.wrap.b32 	%r44932, %r5200, %r5200, 14;
	xor.b32  	%r44933, %r44931, %r44932;
	shr.u32 	%r44934, %r5200, 3;
	xor.b32  	%r44935, %r44933, %r44934;
	add.s32 	%r44936, %r44930, %r5199;
	add.s32 	%r7663, %r44936, %r44935;
	shf.l.wrap.b32 	%r44937, %r7662, %r7662, 15;
	shf.l.wrap.b32 	%r44938, %r7662, %r7662, 13;
	xor.b32  	%r44939, %r44937, %r44938;
	shr.u32 	%r44940, %r7662, 10;
	xor.b32  	%r44941, %r44939, %r44940;
	add.s32 	%r44942, %r44941, %r7657;
	shf.l.wrap.b32 	%r44943, %r5201, %r5201, 25;
	shf.l.wrap.b32 	%r44944, %r5201, %r5201, 14;
	xor.b32  	%r44945, %r44943, %r44944;
	shr.u32 	%r44946, %r5201, 3;
	xor.b32  	%r44947, %r44945, %r44946;
	add.s32 	%r44948, %r44942, %r5200;
	add.s32 	%r7664, %r44948, %r44947;
	shf.l.wrap.b32 	%r44949, %r7663, %r7663, 15;
	shf.l.wrap.b32 	%r44950, %r7663, %r7663, 13;
	xor.b32  	%r44951, %r44949, %r44950;
	shr.u32 	%r44952, %r7663, 10;
	xor.b32  	%r44953, %r44951, %r44952;
	add.s32 	%r44954, %r44953, %r7658;
	shf.l.wrap.b32 	%r44955, %r5202, %r5202, 25;
	shf.l.wrap.b32 	%r44956, %r5202, %r5202, 14;
	xor.b32  	%r44957, %r44955, %r44956;
	shr.u32 	%r44958, %r5202, 3;
	xor.b32  	%r44959, %r44957, %r44958;
	add.s32 	%r44960, %r44954, %r5201;
	add.s32 	%r7665, %r44960, %r44959;
	add.s32 	%r44961, %r7191, %r7190;
	xor.b32  	%r44962, %r44764, %r44961;
	xor.b32  	%r7666, %r44962, %r7633;
	shr.u32 	%r44963, %r7666, 4;
	xor.b32  	%r7667, %r44963, %r7666;
	shr.u32 	%r44964, %r7667, 24;
	and.b32  	%r7668, %r44964, 15;
	shf.r.wrap.b32 	%r44965, %r7666, %r7666, %r7668;
	xor.b32  	%r7669, %r44965, %r7637;
	shr.u32 	%r44966, %r7669, 16;
	xor.b32  	%r44967, %r44966, %r7669;
	shr.u32 	%r44968, %r44967, 12;
	shr.u32 	%r44969, %r44967, 4;
	shr.u32 	%r44970, %r44967, 8;
	xor.b32  	%r44971, %r44969, %r44968;
	xor.b32  	%r44972, %r44971, %r44970;
	xor.b32  	%r44973, %r44972, %r44967;
	shr.u32 	%r44974, %r44973, 2;
	xor.b32  	%r44975, %r44974, %r44973;
	cvt.u16.u32 	%rs1794, %r44975;
	and.b16  	%rs1793, %rs1794, 3;
	setp.gt.s16 	%p2690, %rs1793, 1;
	@%p2690 bra 	$L__BB0_6276;
	setp.eq.s16 	%p2692, %rs1793, 0;
	@%p2692 bra 	$L__BB0_6279;
	not.b32 	%r44990, %r7666;
	shr.u32 	%r44991, %r7667, 16;
	and.b32  	%r44992, %r44991, 15;
	add.s32 	%r44993, %r44992, 1;
	shr.u32 	%r44994, %r44990, %r44993;
	xor.b32  	%r44995, %r44992, 31;
	shl.b32 	%r44996, %r44990, %r44995;
	or.b32  	%r44997, %r44994, %r44996;
	add.s32 	%r56882, %r44997, %r56880;
	bra.uni 	$L__BB0_6280;
$L__BB0_6276:
	setp.eq.s16 	%p2691, %rs1793, 2;
	@%p2691 bra 	$L__BB0_6278;
	and.b32  	%r44976, %r7667, 15;
	add.s32 	%r44977, %r44976, 1;
	shr.u32 	%r44978, %r7666, %r44977;
	xor.b32  	%r44979, %r44976, 31;
	shl.b32 	%r44980, %r7666, %r44979;
	or.b32  	%r44981, %r44978, %r44980;
	xor.b32  	%r56882, %r44981, %r56880;
	bra.uni 	$L__BB0_6280;
$L__BB0_6278:
	not.b32 	%r44982, %r7666;
	shr.u32 	%r44983, %r7667, 8;
	and.b32  	%r44984, %r44983, 15;
	add.s32 	%r44985, %r44984, 1;
	shr.u32 	%r44986, %r44982, %r44985;
	xor.b32  	%r44987, %r44984, 31;
	shl.b32 	%r44988, %r44982, %r44987;
	or.b32  	%r44989, %r44986, %r44988;
	and.b32  	%r56882, %r44989, %r56880;
	bra.uni 	$L__BB0_6280;
$L__BB0_6279:
	add.s32 	%r44998, %r7668, 1;
	shr.u32 	%r44999, %r7666, %r44998;
	xor.b32  	%r45000, %r7668, 31;
	shl.b32 	%r45001, %r7666, %r45000;
	or.b32  	%r45002, %r44999, %r45001;
	xor.b32  	%r56882, %r45002, %r56880;
$L__BB0_6280:
	xor.b32  	%r7675, %r56882, %r7669;
	shr.u32 	%r45003, %r7675, 16;
	xor.b32  	%r45004, %r45003, %r7675;
	shr.u32 	%r45005, %r45004, 12;
	shr.u32 	%r45006, %r45004, 4;
	shr.u32 	%r45007, %r45004, 8;
	xor.b32  	%r45008, %r45006, %r45005;
	xor.b32  	%r45009, %r45008, %r45007;
	xor.b32  	%r45010, %r45009, %r45004;
	shr.u32 	%r45011, %r45010, 2;
	xor.b32  	%r45012, %r45011, %r45010;
	cvt.u16.u32 	%rs1796, %r45012;
	and.b16  	%rs1795, %rs1796, 3;
	setp.gt.s16 	%p2693, %rs1795, 1;
	@%p2693 bra 	$L__BB0_6283;
	setp.eq.s16 	%p2695, %rs1795, 0;
	@%p2695 bra 	$L__BB0_6286;
	not.b32 	%r45021, %r7666;
	shr.u32 	%r45022, %r7667, 16;
	and.b32  	%r45023, %r45022, 15;
	add.s32 	%r45024, %r45023, 2;
	shf.r.wrap.b32 	%r45025, %r45021, %r45021, %r45024;
	add.s32 	%r56883, %r45025, %r56881;
	bra.uni 	$L__BB0_6287;
$L__BB0_6283:
	setp.eq.s16 	%p2694, %rs1795, 2;
	@%p2694 bra 	$L__BB0_6285;
	and.b32  	%r45013, %r7667, 15;
	add.s32 	%r45014, %r45013, 2;
	shf.r.wrap.b32 	%r45015, %r7666, %r7666, %r45014;
	xor.b32  	%r56883, %r45015, %r56881;
	bra.uni 	$L__BB0_6287;
$L__BB0_6285:
	not.b32 	%r45016, %r7666;
	shr.u32 	%r45017, %r7667, 8;
	and.b32  	%r45018, %r45017, 15;
	add.s32 	%r45019, %r45018, 2;
	shf.r.wrap.b32 	%r45020, %r45016, %r45016, %r45019;
	and.b32  	%r56883, %r45020, %r56881;
	bra.uni 	$L__BB0_6287;
$L__BB0_6286:
	add.s32 	%r45026, %r7668, 2;
	shf.r.wrap.b32 	%r45027, %r7666, %r7666, %r45026;
	xor.b32  	%r56883, %r45027, %r56881;
$L__BB0_6287:
	add.s32 	%r45028, %r7675, %r56883;
	xor.b32  	%r7681, %r7666, %r45028;
	ld.const.u32 	%r7682, [hefty_gpu_constantTable+192];
	shr.u32 	%r45029, %r7681, 4;
	xor.b32  	%r7683, %r45029, %r7681;
	shr.u32 	%r45030, %r7683, 24;
	and.b32  	%r7684, %r45030, 15;
	shf.r.wrap.b32 	%r45031, %r7681, %r7681, %r7684;
	xor.b32  	%r7685, %r45031, %r7669;
	shr.u32 	%r45032, %r7685, 16;
	xor.b32  	%r45033, %r45032, %r7685;
	shr.u32 	%r45034, %r45033, 12;
	shr.u32 	%r45035, %r45033, 4;
	shr.u32 	%r45036, %r45033, 8;
	xor.b32  	%r45037, %r45035, %r45034;
	xor.b32  	%r45038, %r45037, %r45036;
	xor.b32  	%r45039, %r45038, %r45033;
	shr.u32 	%r45040, %r45039, 2;
	xor.b32  	%r45041, %r45040, %r45039;
	cvt.u16.u32 	%rs1798, %r45041;
	and.b16  	%rs1797, %rs1798, 3;
	setp.gt.s16 	%p2696, %rs1797, 1;
	@%p2696 bra 	$L__BB0_6290;
	setp.eq.s16 	%p2698, %rs1797, 0;
	@%p2698 bra 	$L__BB0_6293;
	not.b32 	%r45056, %r7681;
	shr.u32 	%r45057, %r7683, 16;
	and.b32  	%r45058, %r45057, 15;
	add.s32 	%r45059, %r45058, 1;
	shr.u32 	%r45060, %r45056, %r45059;
	xor.b32  	%r45061, %r45058, 31;
	shl.b32 	%r45062, %r45056, %r45061;
	or.b32  	%r45063, %r45060, %r45062;
	add.s32 	%r56884, %r45063, %r56882;
	bra.uni 	$L__BB0_6294;
$L__BB0_6290:
	setp.eq.s16 	%p2697, %rs1797, 2;
	@%p2697 bra 	$L__BB0_6292;
	and.b32  	%r45042, %r7683, 15;
	add.s32 	%r45043, %r45042, 1;
	shr.u32 	%r45044, %r7681, %r45043;
	xor.b32  	%r45045, %r45042, 31;
	shl.b32 	%r45046, %r7681, %r45045;
	or.b32  	%r45047, %r45044, %r45046;
	xor.b32  	%r56884, %r45047, %r56882;
	bra.uni 	$L__BB0_6294;
$L__BB0_6292:
	not.b32 	%r45048, %r7681;
	shr.u32 	%r45049, %r7683, 8;
	and.b32  	%r45050, %r45049, 15;
	add.s32 	%r45051, %r45050, 1;
	shr.u32 	%r45052, %r45048, %r45051;
	xor.b32  	%r45053, %r45050, 31;
	shl.b32 	%r45054, %r45048, %r45053;
	or.b32  	%r45055, %r45052, %r45054;
	and.b32  	%r56884, %r45055, %r56882;
	bra.uni 	$L__BB0_6294;
$L__BB0_6293:
	add.s32 	%r45064, %r7684, 1;
	shr.u32 	%r45065, %r7681, %r45064;
	xor.b32  	%r45066, %r7684, 31;
	shl.b32 	%r45067, %r7681, %r45066;
	or.b32  	%r45068, %r45065, %r45067;
	xor.b32  	%r56884, %r45068, %r56882;
$L__BB0_6294:
	xor.b32  	%r7691, %r56884, %r7685;
	shr.u32 	%r45069, %r7691, 16;
	xor.b32  	%r45070, %r45069, %r7691;
	shr.u32 	%r45071, %r45070, 12;
	shr.u32 	%r45072, %r45070, 4;
	shr.u32 	%r45073, %r45070, 8;
	xor.b32  	%r45074, %r45072, %r45071;
	xor.b32  	%r45075, %r45074, %r45073;
	xor.b32  	%r45076, %r45075, %r45070;
	shr.u32 	%r45077, %r45076, 2;
	xor.b32  	%r45078, %r45077, %r45076;
	cvt.u16.u32 	%rs1800, %r45078;
	and.b16  	%rs1799, %rs1800, 3;
	setp.gt.s16 	%p2699, %rs1799, 1;
	@%p2699 bra 	$L__BB0_6297;
	setp.eq.s16 	%p2701, %rs1799, 0;
	@%p2701 bra 	$L__BB0_6300;
	not.b32 	%r45087, %r7681;
	shr.u32 	%r45088, %r7683, 16;
	and.b32  	%r45089, %r45088, 15;
	add.s32 	%r45090, %r45089, 2;
	shf.r.wrap.b32 	%r45091, %r45087, %r45087, %r45090;
	add.s32 	%r56885, %r45091, %r56883;
	bra.uni 	$L__BB0_6301;
$L__BB0_6297:
	setp.eq.s16 	%p2700, %rs1799, 2;
	@%p2700 bra 	$L__BB0_6299;
	and.b32  	%r45079, %r7683, 15;
	add.s32 	%r45080, %r45079, 2;
	shf.r.wrap.b32 	%r45081, %r7681, %r7681, %r45080;
	xor.b32  	%r56885, %r45081, %r56883;
	bra.uni 	$L__BB0_6301;
$L__BB0_6299:
	not.b32 	%r45082, %r7681;
	shr.u32 	%r45083, %r7683, 8;
	and.b32  	%r45084, %r45083, 15;
	add.s32 	%r45085, %r45084, 2;
	shf.r.wrap.b32 	%r45086, %r45082, %r45082, %r45085;
	and.b32  	%r56885, %r45086, %r56883;
	bra.uni 	$L__BB0_6301;
$L__BB0_6300:
	add.s32 	%r45092, %r7684, 2;
	shf.r.wrap.b32 	%r45093, %r7681, %r7681, %r45092;
	xor.b32  	%r56885, %r45093, %r56883;
$L__BB0_6301:
	add.s32 	%r45094, %r7691, %r56885;
	xor.b32  	%r7697, %r7681, %r45094;
	shr.u32 	%r45095, %r7681, 8;
	and.b32  	%r45096, %r45095, 31;
	mov.b32 	%r45097, 1;
	shl.b32 	%r45098, %r45097, %r45096;
	not.b32 	%r45099, %r45098;
	and.b32  	%r45100, %r7344, %r45099;
	or.b32  	%r45101, %r45098, %r7344;
	xor.b32  	%r45102, %r45098, %r7344;
	st.local.v4.u32 	[%rd8], {%r7344, %r45100, %r45101, %r45102};
	shl.b32 	%r45103, %r7681, 2;
	cvt.u64.u32 	%rd1186, %r45103;
	and.b64  	%rd1187, %rd1186, 12;
	add.s64 	%rd1188, %rd8, %rd1187;
	ld.local.u32 	%r7698, [%rd1188];
	shr.u32 	%r45104, %r7697, 4;
	xor.b32  	%r7699, %r45104, %r7697;
	shr.u32 	%r45105, %r7699, 24;
	and.b32  	%r7700, %r45105, 15;
	shf.r.wrap.b32 	%r45106, %r7697, %r7697, %r7700;
	xor.b32  	%r7701, %r45106, %r7685;
	shr.u32 	%r45107, %r7701, 16;
	xor.b32  	%r45108, %r45107, %r7701;
	shr.u32 	%r45109, %r45108, 12;
	shr.u32 	%r45110, %r45108, 4;
	shr.u32 	%r45111, %r45108, 8;
	xor.b32  	%r45112, %r45110, %r45109;
	xor.b32  	%r45113, %r45112, %r45111;
	xor.b32  	%r45114, %r45113, %r45108;
	shr.u32 	%r45115, %r45114, 2;
	xor.b32  	%r45116, %r45115, %r45114;
	cvt.u16.u32 	%rs1802, %r45116;
	and.b16  	%rs1801, %rs1802, 3;
	setp.gt.s16 	%p2702, %rs1801, 1;
	@%p2702 bra 	$L__BB0_6304;
	setp.eq.s16 	%p2704, %rs1801, 0;
	@%p2704 bra 	$L__BB0_6307;
	not.b32 	%r45131, %r7697;
	shr.u32 	%r45132, %r7699, 16;
	and.b32  	%r45133, %r45132, 15;
	add.s32 	%r45134, %r45133, 1;
	shr.u32 	%r45135, %r45131, %r45134;
	xor.b32  	%r45136, %r45133, 31;
	shl.b32 	%r45137, %r45131, %r45136;
	or.b32  	%r45138, %r45135, %r45137;
	add.s32 	%r56886, %r45138, %r56884;
	bra.uni 	$L__BB0_6308;
$L__BB0_6304:
	setp.eq.s16 	%p2703, %rs1801, 2;
	@%p2703 bra 	$L__BB0_6306;
	and.b32  	%r45117, %r7699, 15;
	add.s32 	%r45118, %r45117, 1;
	shr.u32 	%r45119, %r7697, %r45118;
	xor.b32  	%r45120, %r45117, 31;
	shl.b32 	%r45121, %r7697, %r45120;
	or.b32  	%r45122, %r45119, %r45121;
	xor.b32  	%r56886, %r45122, %r56884;
	bra.uni 	$L__BB0_6308;
$L__BB0_6306:
	not.b32 	%r45123, %r7697;
	shr.u32 	%r45124, %r7699, 8;
	and.b32  	%r45125, %r45124, 15;
	add.s32 	%r45126, %r45125, 1;
	shr.u32 	%r45127, %r45123, %r45126;
	xor.b32  	%r45128, %r45125, 31;
	shl.b32 	%r45129, %r45123, %r45128;
	or.b32  	%r45130, %r45127, %r45129;
	and.b32  	%r56886, %r45130, %r56884;
	bra.uni 	$L__BB0_6308;
$L__BB0_6307:
	add.s32 	%r45139, %r7700, 1;
	shr.u32 	%r45140, %r7697, %r45139;
	xor.b32  	%r45141, %r7700, 31;
	shl.b32 	%r45142, %r7697, %r45141;
	or.b32  	%r45143, %r45140, %r45142;
	xor.b32  	%r56886, %r45143, %r56884;
$L__BB0_6308:
	xor.b32  	%r7707, %r56886, %r7701;
	shr.u32 	%r45144, %r7707, 16;
	xor.b32  	%r45145, %r45144, %r7707;
	shr.u32 	%r45146, %r45145, 12;
	shr.u32 	%r45147, %r45145, 4;
	shr.u32 	%r45148, %r45145, 8;
	xor.b32  	%r45149, %r45147, %r45146;
	xor.b32  	%r45150, %r45149, %r45148;
	xor.b32  	%r45151, %r45150, %r45145;
	shr.u32 	%r45152, %r45151, 2;
	xor.b32  	%r45153, %r45152, %r45151;
	cvt.u16.u32 	%rs1804, %r45153;
	and.b16  	%rs1803, %rs1804, 3;
	setp.gt.s16 	%p2705, %rs1803, 1;
	@%p2705 bra 	$L__BB0_6311;
	setp.eq.s16 	%p2707, %rs1803, 0;
	@%p2707 bra 	$L__BB0_6314;
	not.b32 	%r45162, %r7697;
	shr.u32 	%r45163, %r7699, 16;
	and.b32  	%r45164, %r45163, 15;
	add.s32 	%r45165, %r45164, 2;
	shf.r.wrap.b32 	%r45166, %r45162, %r45162, %r45165;
	add.s32 	%r56887, %r45166, %r56885;
	bra.uni 	$L__BB0_6315;
$L__BB0_6311:
	setp.eq.s16 	%p2706, %rs1803, 2;
	@%p2706 bra 	$L__BB0_6313;
	and.b32  	%r45154, %r7699, 15;
	add.s32 	%r45155, %r45154, 2;
	shf.r.wrap.b32 	%r45156, %r7697, %r7697, %r45155;
	xor.b32  	%r56887, %r45156, %r56885;
	bra.uni 	$L__BB0_6315;
$L__BB0_6313:
	not.b32 	%r45157, %r7697;
	shr.u32 	%r45158, %r7699, 8;
	and.b32  	%r45159, %r45158, 15;
	add.s32 	%r45160, %r45159, 2;
	shf.r.wrap.b32 	%r45161, %r45157, %r45157, %r45160;
	and.b32  	%r56887, %r45161, %r56885;
	bra.uni 	$L__BB0_6315;
$L__BB0_6314:
	add.s32 	%r45167, %r7700, 2;
	shf.r.wrap.b32 	%r45168, %r7697, %r7697, %r45167;
	xor.b32  	%r56887, %r45168, %r56885;
$L__BB0_6315:
	add.s32 	%r45169, %r7707, %r56887;
	xor.b32  	%r7713, %r7697, %r45169;
	shr.u32 	%r45170, %r7697, 8;
	and.b32  	%r45171, %r45170, 31;
	mov.b32 	%r45172, 1;
	shl.b32 	%r45173, %r45172, %r45171;
	not.b32 	%r45174, %r45173;
	and.b32  	%r45175, %r7497, %r45174;
	or.b32  	%r45176, %r45173, %r7497;
	xor.b32  	%r45177, %r45173, %r7497;
	st.local.v4.u32 	[%rd7], {%r7497, %r45175, %r45176, %r45177};
	shl.b32 	%r45178, %r7697, 2;
	cvt.u64.u32 	%rd1189, %r45178;
	and.b64  	%rd1190, %rd1189, 12;
	add.s64 	%rd1191, %rd7, %rd1190;
	ld.local.u32 	%r45179, [%rd1191];
	xor.b32  	%r45180, %r45179, %r7698;
	and.b32  	%r45181, %r7650, %r45180;
	xor.b32  	%r7714, %r45181, %r7698;
	shr.u32 	%r45182, %r7713, 4;
	xor.b32  	%r7715, %r45182, %r7713;
	shr.u32 	%r45183, %r7715, 24;
	and.b32  	%r7716, %r45183, 15;
	shf.r.wrap.b32 	%r45184, %r7713, %r7713, %r7716;
	xor.b32  	%r7717, %r45184, %r7701;
	shr.u32 	%r45185, %r7717, 16;
	xor.b32  	%r45186, %r45185, %r7717;
	shr.u32 	%r45187, %r45186, 12;
	shr.u32 	%r45188, %r45186, 4;
	shr.u32 	%r45189, %r45186, 8;
	xor.b32  	%r45190, %r45188, %r45187;
	xor.b32  	%r45191, %r45190, %r45189;
	xor.b32  	%r45192, %r45191, %r45186;
	shr.u32 	%r45193, %r45192, 2;
	xor.b32  	%r45194, %r45193, %r45192;
	cvt.u16.u32 	%rs1806, %r45194;
	and.b16  	%rs1805, %rs1806, 3;
	setp.gt.s16 	%p2708, %rs1805, 1;
	@%p2708 bra 	$L__BB0_6318;
	setp.eq.s16 	%p2710, %rs1805, 0;
	@%p2710 bra 	$L__BB0_6321;
	not.b32 	%r45209, %r7713;
	shr.u32 	%r45210, %r7715, 16;
	and.b32  	%r45211, %r45210, 15;
	add.s32 	%r45212, %r45211, 1;
	shr.u32 	%r45213, %r45209, %r45212;
	xor.b32  	%r45214, %r45211, 31;
	shl.b32 	%r45215, %r45209, %r45214;
	or.b32  	%r45216, %r45213, %r45215;
	add.s32 	%r56888, %r45216, %r56886;
	bra.uni 	$L__BB0_6322;
$L__BB0_6318:
	setp.eq.s16 	%p2709, %rs1805, 2;
	@%p2709 bra 	$L__BB0_6320;
	and.b32  	%r45195, %r7715, 15;
	add.s32 	%r45196, %r45195, 1;
	shr.u32 	%r45197, %r7713, %r45196;
	xor.b32  	%r45198, %r45195, 31;
	shl.b32 	%r45199, %r7713, %r45198;
	or.b32  	%r45200, %r45197, %r45199;
	xor.b32  	%r56888, %r45200, %r56886;
	bra.uni 	$L__BB0_6322;
$L__BB0_6320:
	not.b32 	%r45201, %r7713;
	shr.u32 	%r45202, %r7715, 8;
	and.b32  	%r45203, %r45202, 15;
	add.s32 	%r45204, %r45203, 1;
	shr.u32 	%r45205, %r45201, %r45204;
	xor.b32  	%r45206, %r45203, 31;
	shl.b32 	%r45207, %r45201, %r45206;
	or.b32  	%r45208, %r45205, %r45207;
	and.b32  	%r56888, %r45208, %r56886;
	bra.uni 	$L__BB0_6322;
$L__BB0_6321:
	add.s32 	%r45217, %r7716, 1;
	shr.u32 	%r45218, %r7713, %r45217;
	xor.b32  	%r45219, %r7716, 31;
	shl.b32 	%r45220, %r7713, %r45219;
	or.b32  	%r45221, %r45218, %r45220;
	xor.b32  	%r56888, %r45221, %r56886;
$L__BB0_6322:
	xor.b32  	%r7723, %r56888, %r7717;
	shr.u32 	%r45222, %r7723, 16;
	xor.b32  	%r45223, %r45222, %r7723;
	shr.u32 	%r45224, %r45223, 12;
	shr.u32 	%r45225, %r45223, 4;
	shr.u32 	%r45226, %r45223, 8;
	xor.b32  	%r45227, %r45225, %r45224;
	xor.b32  	%r45228, %r45227, %r45226;
	xor.b32  	%r45229, %r45228, %r45223;
	shr.u32 	%r45230, %r45229, 2;
	xor.b32  	%r45231, %r45230, %r45229;
	cvt.u16.u32 	%rs1808, %r45231;
	and.b16  	%rs1807, %rs1808, 3;
	setp.gt.s16 	%p2711, %rs1807, 1;
	@%p2711 bra 	$L__BB0_6325;
	setp.eq.s16 	%p2713, %rs1807, 0;
	@%p2713 bra 	$L__BB0_6328;
	not.b32 	%r45240, %r7713;
	shr.u32 	%r45241, %r7715, 16;
	and.b32  	%r45242, %r45241, 15;
	add.s32 	%r45243, %r45242, 2;
	shf.r.wrap.b32 	%r45244, %r45240, %r45240, %r45243;
	add.s32 	%r56889, %r45244, %r56887;
	bra.uni 	$L__BB0_6329;
$L__BB0_6325:
	setp.eq.s16 	%p2712, %rs1807, 2;
	@%p2712 bra 	$L__BB0_6327;
	and.b32  	%r45232, %r7715, 15;
	add.s32 	%r45233, %r45232, 2;
	shf.r.wrap.b32 	%r45234, %r7713, %r7713, %r45233;
	xor.b32  	%r56889, %r45234, %r56887;
	bra.uni 	$L__BB0_6329;
$L__BB0_6327:
	not.b32 	%r45235, %r7713;
	shr.u32 	%r45236, %r7715, 8;
	and.b32  	%r45237, %r45236, 15;
	add.s32 	%r45238, %r45237, 2;
	shf.r.wrap.b32 	%r45239, %r45235, %r45235, %r45238;
	and.b32  	%r56889, %r45239, %r56887;
	bra.uni 	$L__BB0_6329;
$L__BB0_6328:
	add.s32 	%r45245, %r7716, 2;
	shf.r.wrap.b32 	%r45246, %r7713, %r7713, %r45245;
	xor.b32  	%r56889, %r45246, %r56887;
$L__BB0_6329:
	add.s32 	%r45247, %r7723, %r56889;
	xor.b32  	%r7729, %r7713, %r45247;
	shr.u32 	%r45248, %r7713, 8;
	and.b32  	%r45249, %r45248, 31;
	mov.b32 	%r45250, 1;
	shl.b32 	%r45251, %r45250, %r45249;
	not.b32 	%r45252, %r45251;
	and.b32  	%r45253, %r7650, %r45252;
	or.b32  	%r45254, %r45251, %r7650;
	xor.b32  	%r45255, %r45251, %r7650;
	st.local.v4.u32 	[%rd6], {%r7650, %r45253, %r45254, %r45255};
	shl.b32 	%r45256, %r7713, 2;
	cvt.u64.u32 	%rd1192, %r45256;
	and.b64  	%rd1193, %rd1192, 12;
	add.s64 	%rd1194, %rd6, %rd1193;
	ld.local.u32 	%r45257, [%rd1194];
	shf.l.wrap.b32 	%r45258, %r45257, %r45257, 26;
	shf.l.wrap.b32 	%r45259, %r45257, %r45257, 21;
	xor.b32  	%r45260, %r45258, %r45259;
	shf.l.wrap.b32 	%r45261, %r45257, %r45257, 7;
	xor.b32  	%r45262, %r45260, %r45261;
	add.s32 	%r45263, %r7682, %r7651;
	add.s32 	%r45264, %r45263, %r7191;
	add.s32 	%r45265, %r45264, %r7714;
	add.s32 	%r7734, %r45265, %r45262;
	shr.u32 	%r45266, %r7729, 4;
	xor.b32  	%r7735, %r45266, %r7729;
	shr.u32 	%r45267, %r7735, 24;
	and.b32  	%r7736, %r45267, 15;
	shf.r.wrap.b32 	%r45268, %r7729, %r7729, %r7736;
	xor.b32  	%r7737, %r45268, %r7717;
	shr.u32 	%r45269, %r7737, 16;
	xor.b32  	%r45270, %r45269, %r7737;
	shr.u32 	%r45271, %r45270, 12;
	shr.u32 	%r45272, %r45270, 4;
	shr.u32 	%r45273, %r45270, 8;
	xor.b32  	%r45274, %r45272, %r45271;
	xor.b32  	%r45275, %r45274, %r45273;
	xor.b32  	%r45276, %r45275, %r45270;
	shr.u32 	%r45277, %r45276, 2;
	xor.b32  	%r45278, %r45277, %r45276;
	cvt.u16.u32 	%rs1810, %r45278;
	and.b16  	%rs1809, %rs1810, 3;
	setp.gt.s16 	%p2714, %rs1809, 1;
	@%p2714 bra 	$L__BB0_6332;
	setp.eq.s16 	%p2716, %rs1809, 0;
	@%p2716 bra 	$L__BB0_6335;
	not.b32 	%r45293, %r7729;
	shr.u32 	%r45294, %r7735, 16;
	and.b32  	%r45295, %r45294, 15;
	add.s32 	%r45296, %r45295, 1;
	shr.u32 	%r45297, %r45293, %r45296;
	xor.b32  	%r45298, %r45295, 31;
	shl.b32 	%r45299, %r45293, %r45298;
	or.b32  	%r45300, %r45297, %r45299;
	add.s32 	%r56890, %r45300, %r56888;
	bra.uni 	$L__BB0_6336;
$L__BB0_6332:
	setp.eq.s16 	%p2715, %rs1809, 2;
	@%p2715 bra 	$L__BB0_6334;
	and.b32  	%r45279, %r7735, 15;
	add.s32 	%r45280, %r45279, 1;
	shr.u32 	%r45281, %r7729, %r45280;
	xor.b32  	%r45282, %r45279, 31;
	shl.b32 	%r45283, %r7729, %r45282;
	or.b32  	%r45284, %r45281, %r45283;
	xor.b32  	%r56890, %r45284, %r56888;
	bra.uni 	$L__BB0_6336;
$L__BB0_6334:
	not.b32 	%r45285, %r7729;
	shr.u32 	%r45286, %r7735, 8;
	and.b32  	%r45287, %r45286, 15;
	add.s32 	%r45288, %r45287, 1;
	shr.u32 	%r45289, %r45285, %r45288;
	xor.b32  	%r45290, %r45287, 31;
	shl.b32 	%r45291, %r45285, %r45290;
	or.b32  	%r45292, %r45289, %r45291;
	and.b32  	%r56890, %r45292, %r56888;
	bra.uni 	$L__BB0_6336;
$L__BB0_6335:
	add.s32 	%r45301, %r7736, 1;
	shr.u32 	%r45302, %r7729, %r45301;
	xor.b32  	%r45303, %r7736, 31;
	shl.b32 	%r45304, %r7729, %r45303;
	or.b32  	%r45305, %r45302, %r45304;
	xor.b32  	%r56890, %r45305, %r56888;
$L__BB0_6336:
	xor.b32  	%r7743, %r56890, %r7737;
	shr.u32 	%r45306, %r7743, 16;
	xor.b32  	%r45307, %r45306, %r7743;
	shr.u32 	%r45308, %r45307, 12;
	shr.u32 	%r45309, %r45307, 4;
	shr.u32 	%r45310, %r45307, 8;
	xor.b32  	%r45311, %r45309, %r45308;
	xor.b32  	%r45312, %r45311, %r45310;
	xor.b32  	%r45313, %r45312, %r45307;
	shr.u32 	%r45314, %r45313, 2;
	xor.b32  	%r45315, %r45314, %r45313;
	cvt.u16.u32 	%rs1812, %r45315;
	and.b16  	%rs1811, %rs1812, 3;
	setp.gt.s16 	%p2717, %rs1811, 1;
	@%p2717 bra 	$L__BB0_6339;
	setp.eq.s16 	%p2719, %rs1811, 0;
	@%p2719 bra 	$L__BB0_6342;
	not.b32 	%r45324, %r7729;
	shr.u32 	%r45325, %r7735, 16;
	and.b32  	%r45326, %r45325, 15;
	add.s32 	%r45327, %r45326, 2;
	shf.r.wrap.b32 	%r45328, %r45324, %r45324, %r45327;
	add.s32 	%r56891, %r45328, %r56889;
	bra.uni 	$L__BB0_6343;
$L__BB0_6339:
	setp.eq.s16 	%p2718, %rs1811, 2;
	@%p2718 bra 	$L__BB0_6341;
	and.b32  	%r45316, %r7735, 15;
	add.s32 	%r45317, %r45316, 2;
	shf.r.wrap.b32 	%r45318, %r7729, %r7729, %r45317;
	xor.b32  	%r56891, %r45318, %r56889;
	bra.uni 	$L__BB0_6343;
$L__BB0_6341:
	not.b32 	%r45319, %r7729;
	shr.u32 	%r45320, %r7735, 8;
	and.b32  	%r45321, %r45320, 15;
	add.s32 	%r45322, %r45321, 2;
	shf.r.wrap.b32 	%r45323, %r45319, %r45319, %r45322;
	and.b32  	%r56891, %r45323, %r56889;
	bra.uni 	$L__BB0_6343;
$L__BB0_6342:
	add.s32 	%r45329, %r7736, 2;
	shf.r.wrap.b32 	%r45330, %r7729, %r7729, %r45329;
	xor.b32  	%r56891, %r45330, %r56889;
$L__BB0_6343:
	add.s32 	%r45331, %r7743, %r56891;
	xor.b32  	%r7749, %r7729, %r45331;
	shr.u32 	%r45332, %r7729, 8;
	and.b32  	%r45333, %r45332, 31;
	mov.b32 	%r45334, 1;
	shl.b32 	%r45335, %r45334, %r45333;
	not.b32 	%r45336, %r45335;
	and.b32  	%r45337, %r7343, %r45336;
	or.b32  	%r45338, %r45335, %r7343;
	xor.b32  	%r45339, %r45335, %r7343;
	st.local.v4.u32 	[%rd5], {%r7343, %r45337, %r45338, %r45339};
	shl.b32 	%r45340, %r7729, 2;
	cvt.u64.u32 	%rd1195, %r45340;
	and.b64  	%rd1196, %rd1195, 12;
	add.s64 	%rd1197, %rd5, %rd1196;
	ld.local.u32 	%r7750, [%rd1197];
	shr.u32 	%r45341, %r7749, 4;
	xor.b32  	%r7751, %r45341, %r7749;
	shr.u32 	%r45342, %r7751, 24;
	and.b32  	%r7752, %r45342, 15;
	shf.r.wrap.b32 	%r45343, %r7749, %r7749, %r7752;
	xor.b32  	%r7753, %r45343, %r7737;
	shr.u32 	%r45344, %r7753, 16;
	xor.b32  	%r45345, %r45344, %r7753;
	shr.u32 	%r45346, %r45345, 12;
	shr.u32 	%r45347, %r45345, 4;
	shr.u32 	%r45348, %r45345, 8;
	xor.b32  	%r45349, %r45347, %r45346;
	xor.b32  	%r45350, %r45349, %r45348;
	xor.b32  	%r45351, %r45350, %r45345;
	shr.u32 	%r45352, %r45351, 2;
	xor.b32  	%r45353, %r45352, %r45351;
	cvt.u16.u32 	%rs1814, %r45353;
	and.b16  	%rs1813, %rs1814, 3;
	setp.gt.s16 	%p2720, %rs1813, 1;
	@%p2720 bra 	$L__BB0_6346;
	setp.eq.s16 	%p2722, %rs1813, 0;
	@%p2722 bra 	$L__BB0_6349;
	not.b32 	%r45368, %r7749;
	shr.u32 	%r45369, %r7751, 16;
	and.b32  	%r45370, %r45369, 15;
	add.s32 	%r45371, %r45370, 1;
	shr.u32 	%r45372, %r45368, %r45371;
	xor.b32  	%r45373, %r45370, 31;
	shl.b32 	%r45374, %r45368, %r45373;
	or.b32  	%r45375, %r45372, %r45374;
	add.s32 	%r56892, %r45375, %r56890;
	bra.uni 	$L__BB0_6350;
$L__BB0_6346:
	setp.eq.s16 	%p2721, %rs1813, 2;
	@%p2721 bra 	$L__BB0_6348;
	and.b32  	%r45354, %r7751, 15;
	add.s32 	%r45355, %r45354, 1;
	shr.u32 	%r45356, %r7749, %r45355;
	xor.b32  	%r45357, %r45354, 31;
	shl.b32 	%r45358, %r7749, %r45357;
	or.b32  	%r45359, %r45356, %r45358;
	xor.b32  	%r56892, %r45359, %r56890;
	bra.uni 	$L__BB0_6350;
$L__BB0_6348:
	not.b32 	%r45360, %r7749;
	shr.u32 	%r45361, %r7751, 8;
	and.b32  	%r45362, %r45361, 15;
	add.s32 	%r45363, %r45362, 1;
	shr.u32 	%r45364, %r45360, %r45363;
	xor.b32  	%r45365, %r45362, 31;
	shl.b32 	%r45366, %r45360, %r45365;
	or.b32  	%r45367, %r45364, %r45366;
	and.b32  	%r56892, %r45367, %r56890;
	bra.uni 	$L__BB0_6350;
$L__BB0_6349:
	add.s32 	%r45376, %r7752, 1;
	shr.u32 	%r45377, %r7749, %r45376;
	xor.b32  	%r45378, %r7752, 31;
	shl.b32 	%r45379, %r7749, %r45378;
	or.b32  	%r45380, %r45377, %r45379;
	xor.b32  	%r56892, %r45380, %r56890;
$L__BB0_6350:
	xor.b32  	%r7759, %r56892, %r7753;
	shr.u32 	%r45381, %r7759, 16;
	xor.b32  	%r45382, %r45381, %r7759;
	shr.u32 	%r45383, %r45382, 12;
	shr.u32 	%r45384, %r45382, 4;
	shr.u32 	%r45385, %r45382, 8;
	xor.b32  	%r45386, %r45384, %r45383;
	xor.b32  	%r45387, %r45386, %r45385;
	xor.b32  	%r45388, %r45387, %r45382;
	shr.u32 	%r45389, %r45388, 2;
	xor.b32  	%r45390, %r45389, %r45388;
	cvt.u16.u32 	%rs1816, %r45390;
	and.b16  	%rs1815, %rs1816, 3;
	setp.gt.s16 	%p2723, %rs1815, 1;
	@%p2723 bra 	$L__BB0_6353;
	setp.eq.s16 	%p2725, %rs1815, 0;
	@%p2725 bra 	$L__BB0_6356;
	not.b32 	%r45399, %r7749;
	shr.u32 	%r45400, %r7751, 16;
	and.b32  	%r45401, %r45400, 15;
	add.s32 	%r45402, %r45401, 2;
	shf.r.wrap.b32 	%r45403, %r45399, %r45399, %r45402;
	add.s32 	%r56893, %r45403, %r56891;
	bra.uni 	$L__BB0_6357;
$L__BB0_6353:
	setp.eq.s16 	%p2724, %rs1815, 2;
	@%p2724 bra 	$L__BB0_6355;
	and.b32  	%r45391, %r7751, 15;
	add.s32 	%r45392, %r45391, 2;
	shf.r.wrap.b32 	%r45393, %r7749, %r7749, %r45392;
	xor.b32  	%r56893, %r45393, %r56891;
	bra.uni 	$L__BB0_6357;
$L__BB0_6355:
	not.b32 	%r45394, %r7749;
	shr.u32 	%r45395, %r7751, 8;
	and.b32  	%r45396, %r45395, 15;
	add.s32 	%r45397, %r45396, 2;
	shf.r.wrap.b32 	%r45398, %r45394, %r45394, %r45397;
	and.b32  	%r56893, %r45398, %r56891;
	bra.uni 	$L__BB0_6357;
$L__BB0_6356:
	add.s32 	%r45404, %r7752, 2;
	shf.r.wrap.b32 	%r45405, %r7749, %r7749, %r45404;
	xor.b32  	%r56893, %r45405, %r56891;
$L__BB0_6357:
	add.s32 	%r45406, %r7759, %r56893;
	xor.b32  	%r7765, %r7749, %r45406;
	shr.u32 	%r45407, %r7749, 8;
	and.b32  	%r45408, %r45407, 31;
	mov.b32 	%r45409, 1;
	shl.b32 	%r45410, %r45409, %r45408;
	not.b32 	%r45411, %r45410;
	and.b32  	%r45412, %r7496, %r45411;
	or.b32  	%r45413, %r45410, %r7496;
	xor.b32  	%r45414, %r45410, %r7496;
	st.local.v4.u32 	[%rd4], {%r7496, %r45412, %r45413, %r45414};
	shl.b32 	%r45415, %r7749, 2;
	cvt.u64.u32 	%rd1198, %r45415;
	and.b64  	%rd1199, %rd1198, 12;
	add.s64 	%rd1200, %rd4, %rd1199;
	ld.local.u32 	%r7766, [%rd1200];
	shr.u32 	%r45416, %r7765, 4;
	xor.b32  	%r7767, %r45416, %r7765;
	shr.u32 	%r45417, %r7767, 24;
	and.b32  	%r7768, %r45417, 15;
	shf.r.wrap.b32 	%r45418, %r7765, %r7765, %r7768;
	xor.b32  	%r7769, %r45418, %r7753;
	shr.u32 	%r45419, %r7769, 16;
	xor.b32  	%r45420, %r45419, %r7769;
	shr.u32 	%r45421, %r45420, 12;
	shr.u32 	%r45422, %r45420, 4;
	shr.u32 	%r45423, %r45420, 8;
	xor.b32  	%r45424, %r45422, %r45421;
	xor.b32  	%r45425, %r45424, %r45423;
	xor.b32  	%r45426, %r45425, %r45420;
	shr.u32 	%r45427, %r45426, 2;
	xor.b32  	%r45428, %r45427, %r45426;
	cvt.u16.u32 	%rs1818, %r45428;
	and.b16  	%rs1817, %rs1818, 3;
	setp.gt.s16 	%p2726, %rs1817, 1;
	@%p2726 bra 	$L__BB0_6360;
	setp.eq.s16 	%p2728, %rs1817, 0;
	@%p2728 bra 	$L__BB0_6363;
	not.b32 	%r45443, %r7765;
	shr.u32 	%r45444, %r7767, 16;
	and.b32  	%r45445, %r45444, 15;
	add.s32 	%r45446, %r45445, 1;
	shr.u32 	%r45447, %r45443, %r45446;
	xor.b32  	%r45448, %r45445, 31;
	shl.b32 	%r45449, %r45443, %r45448;
	or.b32  	%r45450, %r45447, %r45449;
	add.s32 	%r56894, %r45450, %r56892;
	bra.uni 	$L__BB0_6364;
$L__BB0_6360:
	setp.eq.s16 	%p2727, %rs1817, 2;
	@%p2727 bra 	$L__BB0_6362;
	and.b32  	%r45429, %r7767, 15;
	add.s32 	%r45430, %r45429, 1;
	shr.u32 	%r45431, %r7765, %r45430;
	xor.b32  	%r45432, %r45429, 31;
	shl.b32 	%r45433, %r7765, %r45432;
	or.b32  	%r45434, %r45431, %r45433;
	xor.b32  	%r56894, %r45434, %r56892;
	bra.uni 	$L__BB0_6364;
$L__BB0_6362:
	not.b32 	%r45435, %r7765;
	shr.u32 	%r45436, %r7767, 8;
	and.b32  	%r45437, %r45436, 15;
	add.s32 	%r45438, %r45437, 1;
	shr.u32 	%r45439, %r45435, %r45438;
	xor.b32  	%r45440, %r45437, 31;
	shl.b32 	%r45441, %r45435, %r45440;
	or.b32  	%r45442, %r45439, %r45441;
	and.b32  	%r56894, %r45442, %r56892;
	bra.uni 	$L__BB0_6364;
$L__BB0_6363:
	add.s32 	%r45451, %r7768, 1;
	shr.u32 	%r45452, %r7765, %r45451;
	xor.b32  	%r45453, %r7768, 31;
	shl.b32 	%r45454, %r7765, %r45453;
	or.b32  	%r45455, %r45452, %r45454;
	xor.b32  	%r56894, %r45455, %r56892;
$L__BB0_6364:
	xor.b32  	%r7775, %r56894, %r7769;
	shr.u32 	%r45456, %r7775, 16;
	xor.b32  	%r45457, %r45456, %r7775;
	shr.u32 	%r45458, %r45457, 12;
	shr.u32 	%r45459, %r45457, 4;
	shr.u32 	%r45460, %r45457, 8;
	xor.b32  	%r45461, %r45459, %r45458;
	xor.b32  	%r45462, %r45461, %r45460;
	xor.b32  	%r45463, %r45462, %r45457;
	shr.u32 	%r45464, %r45463, 2;
	xor.b32  	%r45465, %r45464, %r45463;
	cvt.u16.u32 	%rs1820, %r45465;
	and.b16  	%rs1819, %rs1820, 3;
	setp.gt.s16 	%p2729, %rs1819, 1;
	@%p2729 bra 	$L__BB0_6367;
	setp.eq.s16 	%p2731, %rs1819, 0;
	@%p2731 bra 	$L__BB0_6370;
	not.b32 	%r45474, %r7765;
	shr.u32 	%r45475, %r7767, 16;
	and.b32  	%r45476, %r45475, 15;
	add.s32 	%r45477, %r45476, 2;
	shf.r.wrap.b32 	%r45478, %r45474, %r45474, %r45477;
	add.s32 	%r56895, %r45478, %r56893;
	bra.uni 	$L__BB0_6371;
$L__BB0_6367:
	setp.eq.s16 	%p2730, %rs1819, 2;
	@%p2730 bra 	$L__BB0_6369;
	and.b32  	%r45466, %r7767, 15;
	add.s32 	%r45467, %r45466, 2;
	shf.r.wrap.b32 	%r45468, %r7765, %r7765, %r45467;
	xor.b32  	%r56895, %r45468, %r56893;
	bra.uni 	$L__BB0_6371;
$L__BB0_6369:
	not.b32 	%r45469, %r7765;
	shr.u32 	%r45470, %r7767, 8;
	and.b32  	%r45471, %r45470, 15;
	add.s32 	%r45472, %r45471, 2;
	shf.r.wrap.b32 	%r45473, %r45469, %r45469, %r45472;
	and.b32  	%r56895, %r45473, %r56893;
	bra.uni 	$L__BB0_6371;
$L__BB0_6370:
	add.s32 	%r45479, %r7768, 2;
	shf.r.wrap.b32 	%r45480, %r7765, %r7765, %r45479;
	xor.b32  	%r56895, %r45480, %r56893;
$L__BB0_6371:
	add.s32 	%r45481, %r7775, %r56895;
	xor.b32  	%r7781, %r7765, %r45481;
	shr.u32 	%r45482, %r7765, 8;
	and.b32  	%r45483, %r45482, 31;
	mov.b32 	%r45484, 1;
	shl.b32 	%r45485, %r45484, %r45483;
	not.b32 	%r45486, %r45485;
	and.b32  	%r45487, %r7649, %r45486;
	or.b32  	%r45488, %r45485, %r7649;
	xor.b32  	%r45489, %r45485, %r7649;
	st.local.v4.u32 	[%rd3], {%r7649, %r45487, %r45488, %r45489};
	shl.b32 	%r45490, %r7765, 2;
	cvt.u64.u32 	%rd1201, %r45490;
	and.b64  	%rd1202, %rd1201, 12;
	add.s64 	%rd1203, %rd3, %rd1202;
	ld.local.u32 	%r45491, [%rd1203];
	or.b32  	%r45492, %r7766, %r7750;
	and.b32  	%r45493, %r45491, %r45492;
	and.b32  	%r45494, %r7766, %r7750;
	or.b32  	%r7786, %r45493, %r45494;
	shr.u32 	%r45495, %r7781, 4;
	xor.b32  	%r7787, %r45495, %r7781;
	shr.u32 	%r45496, %r7787, 24;
	and.b32  	%r7788, %r45496, 15;
	shf.r.wrap.b32 	%r45497, %r7781, %r7781, %r7788;
	xor.b32  	%r7789, %r45497, %r7769;
	shr.u32 	%r45498, %r7789, 16;
	xor.b32  	%r45499, %r45498, %r7789;
	shr.u32 	%r45500, %r45499, 12;
	shr.u32 	%r45501, %r45499, 4;
	shr.u32 	%r45502, %r45499, 8;
	xor.b32  	%r45503, %r45501, %r45500;
	xor.b32  	%r45504, %r45503, %r45502;
	xor.b32  	%r45505, %r45504, %r45499;
	shr.u32 	%r45506, %r45505, 2;
	xor.b32  	%r45507, %r45506, %r45505;
	cvt.u16.u32 	%rs1822, %r45507;
	and.b16  	%rs1821, %rs1822, 3;
	setp.gt.s16 	%p2732, %rs1821, 1;
	@%p2732 bra 	$L__BB0_6374;
	setp.eq.s16 	%p2734, %rs1821, 0;
	@%p2734 bra 	$L__BB0_6377;
	not.b32 	%r45522, %r7781;
	shr.u32 	%r45523, %r7787, 16;
	and.b32  	%r45524, %r45523, 15;
	add.s32 	%r45525, %r45524, 1;
	shr.u32 	%r45526, %r45522, %r45525;
	xor.b32  	%r45527, %r45524, 31;
	shl.b32 	%r45528, %r45522, %r45527;
	or.b32  	%r45529, %r45526, %r45528;
	add.s32 	%r56896, %r45529, %r56894;
	bra.uni 	$L__BB0_6378;
$L__BB0_6374:
	setp.eq.s16 	%p2733, %rs1821, 2;
	@%p2733 bra 	$L__BB0_6376;
	and.b32  	%r45508, %r7787, 15;
	add.s32 	%r45509, %r45508, 1;
	shr.u32 	%r45510, %r7781, %r45509;
	xor.b32  	%r45511, %r45508, 31;
	shl.b32 	%r45512, %r7781, %r45511;
	or.b32  	%r45513, %r45510, %r45512;
	xor.b32  	%r56896, %r45513, %r56894;
	bra.uni 	$L__BB0_6378;
$L__BB0_6376:
	not.b32 	%r45514, %r7781;
	shr.u32 	%r45515, %r7787, 8;
	and.b32  	%r45516, %r45515, 15;
	add.s32 	%r45517, %r45516, 1;
	shr.u32 	%r45518, %r45514, %r45517;
	xor.b32  	%r45519, %r45516, 31;
	shl.b32 	%r45520, %r45514, %r45519;
	or.b32  	%r45521, %r45518, %r45520;
	and.b32  	%r56896, %r45521, %r56894;
	bra.uni 	$L__BB0_6378;
$L__BB0_6377:
	add.s32 	%r45530, %r7788, 1;
	shr.u32 	%r45531, %r7781, %r45530;
	xor.b32  	%r45532, %r7788, 31;
	shl.b32 	%r45533, %r7781, %r45532;
	or.b32  	%r45534, %r45531, %r45533;
	xor.b32  	%r56896, %r45534, %r56894;
$L__BB0_6378:
	xor.b32  	%r7795, %r56896, %r7789;
	shr.u32 	%r45535, %r7795, 16;
	xor.b32  	%r45536, %r45535, %r7795;
	shr.u32 	%r45537, %r45536, 12;
	shr.u32 	%r45538, %r45536, 4;
	shr.u32 	%r45539, %r45536, 8;
	xor.b32  	%r45540, %r45538, %r45537;
	xor.b32  	%r45541, %r45540, %r45539;
	xor.b32  	%r45542, %r45541, %r45536;
	shr.u32 	%r45543, %r45542, 2;
	xor.b32  	%r45544, %r45543, %r45542;
	cvt.u16.u32 	%rs1824, %r45544;
	and.b16  	%rs1823, %rs1824, 3;
	setp.gt.s16 	%p2735, %rs1823, 1;
	@%p2735 bra 	$L__BB0_6381;
	setp.eq.s16 	%p2737, %rs1823, 0;
	@%p2737 bra 	$L__BB0_6384;
	not.b32 	%r45553, %r7781;
	shr.u32 	%r45554, %r7787, 16;
	and.b32  	%r45555, %r45554, 15;
	add.s32 	%r45556, %r45555, 2;
	shf.r.wrap.b32 	%r45557, %r45553, %r45553, %r45556;
	add.s32 	%r56897, %r45557, %r56895;
	bra.uni 	$L__BB0_6385;
$L__BB0_6381:
	setp.eq.s16 	%p2736, %rs1823, 2;
	@%p2736 bra 	$L__BB0_6383;
	and.b32  	%r45545, %r7787, 15;
	add.s32 	%r45546, %r45545, 2;
	shf.r.wrap.b32 	%r45547, %r7781, %r7781, %r45546;
	xor.b32  	%r56897, %r45547, %r56895;
	bra.uni 	$L__BB0_6385;
$L__BB0_6383:
	not.b32 	%r45548, %r7781;
	shr.u32 	%r45549, %r7787, 8;
	and.b32  	%r45550, %r45549, 15;
	add.s32 	%r45551, %r45550, 2;
	shf.r.wrap.b32 	%r45552, %r45548, %r45548, %r45551;
	and.b32  	%r56897, %r45552, %r56895;
	bra.uni 	$L__BB0_6385;
$L__BB0_6384:
	add.s32 	%r45558, %r7788, 2;
	shf.r.wrap.b32 	%r45559, %r7781, %r7781, %r45558;
	xor.b32  	%r56897, %r45559, %r56895;
$L__BB0_6385:
	add.s32 	%r45560, %r7795, %r56897;
	xor.b32  	%r7801, %r7781, %r45560;
	shr.u32 	%r45561, %r7781, 8;
	and.b32  	%r45562, %r45561, 31;
	mov.b32 	%r45563, 1;
	shl.b32 	%r45564, %r45563, %r45562;
	not.b32 	%r45565, %r45564;
	and.b32  	%r45566, %r7649, %r45565;
	or.b32  	%r45567, %r45564, %r7649;
	xor.b32  	%r45568, %r45564, %r7649;
	st.local.v4.u32 	[%rd2], {%r7649, %r45566, %r45567, %r45568};
	shl.b32 	%r45569, %r7781, 2;
	cvt.u64.u32 	%rd1204, %r45569;
	and.b64  	%rd1205, %rd1204, 12;
	add.s64 	%rd1206, %rd2, %rd1205;
	ld.local.u32 	%r7802, [%rd1206];
	shr.u32 	%r45570, %r7801, 4;
	xor.b32  	%r7803, %r45570, %r7801;
	shr.u32 	%r45571, %r7803, 24;
	and.b32  	%r7804, %r45571, 15;
	shf.r.wrap.b32 	%r45572, %r7801, %r7801, %r7804;
	xor.b32  	%r7805, %r45572, %r7789;
	shr.u32 	%r45573, %r7805, 16;
	xor.b32  	%r45574, %r45573, %r7805;
	shr.u32 	%r45575, %r45574, 12;
	shr.u32 	%r45576, %r45574, 4;
	shr.u32 	%r45577, %r45574, 8;
	xor.b32  	%r45578, %r45576, %r45575;
	xor.b32  	%r45579, %r45578, %r45577;
	xor.b32  	%r45580, %r45579, %r45574;
	shr.u32 	%r45581, %r45580, 2;
	xor.b32  	%r45582, %r45581, %r45580;
	cvt.u16.u32 	%rs1826, %r45582;
	and.b16  	%rs1825, %rs1826, 3;
	setp.gt.s16 	%p2738, %rs1825, 1;
	@%p2738 bra 	$L__BB0_6388;
	setp.eq.s16 	%p2740, %rs1825, 0;
	@%p2740 bra 	$L__BB0_6391;
	not.b32 	%r45597, %r7801;
	shr.u32 	%r45598, %r7803, 16;
	and.b32  	%r45599, %r45598, 15;
	add.s32 	%r45600, %r45599, 1;
	shr.u32 	%r45601, %r45597, %r45600;
	xor.b32  	%r45602, %r45599, 31;
	shl.b32 	%r45603, %r45597, %r45602;
	or.b32  	%r45604, %r45601, %r45603;
	add.s32 	%r56898, %r45604, %r56896;
	bra.uni 	$L__BB0_6392;
$L__BB0_6388:
	setp.eq.s16 	%p2739, %rs1825, 2;
	@%p2739 bra 	$L__BB0_6390;
	and.b32  	%r45583, %r7803, 15;
	add.s32 	%r45584, %r45583, 1;
	shr.u32 	%r45585, %r7801, %r45584;
	xor.b32  	%r45586, %r45583, 31;
	shl.b32 	%r45587, %r7801, %r45586;
	or.b32  	%r45588, %r45585, %r45587;
	xor.b32  	%r56898, %r45588, %r56896;
	bra.uni 	$L__BB0_6392;
$L__BB0_6390:
	not.b32 	%r45589, %r7801;
	shr.u32 	%r45590, %r7803, 8;
	and.b32  	%r45591, %r45590, 15;
	add.s32 	%r45592, %r45591, 1;
	shr.u32 	%r45593, %r45589, %r45592;
	xor.b32  	%r45594, %r45591, 31;
	shl.b32 	%r45595, %r45589, %r45594;
	or.b32  	%r45596, %r45593, %r45595;
	and.b32  	%r56898, %r45596, %r56896;
	bra.uni 	$L__BB0_6392;
$L__BB0_6391:
	add.s32 	%r45605, %r7804, 1;
	shr.u32 	%r45606, %r7801, %r45605;
	xor.b32  	%r45607, %r7804, 31;
	shl.b32 	%r45608, %r7801, %r45607;
	or.b32  	%r45609, %r45606, %r45608;
	xor.b32  	%r56898, %r45609, %r56896;
$L__BB0_6392:
	xor.b32  	%r7811, %r56898, %r7805;
	shr.u32 	%r45610, %r7811, 16;
	xor.b32  	%r45611, %r45610, %r7811;
	shr.u32 	%r45612, %r45611, 12;
	shr.u32 	%r45613, %r45611, 4;
	shr.u32 	%r45614, %r45611, 8;
	xor.b32  	%r45615, %r45613, %r45612;
	xor.b32  	%r45616, %r45615, %r45614;
	xor.b32  	%r45617, %r45616, %r45611;
	shr.u32 	%r45618, %r45617, 2;
	xor.b32  	%r45619, %r45618, %r45617;
	cvt.u16.u32 	%rs1828, %r45619;
	and.b16  	%rs1827, %rs1828, 3;
	setp.gt.s16 	%p2741, %rs1827, 1;
	@%p2741 bra 	$L__BB0_6395;
	setp.eq.s16 	%p2743, %rs1827, 0;
	@%p2743 bra 	$L__BB0_6398;
	not.b32 	%r45628, %r7801;
	shr.u32 	%r45629, %r7803, 16;
	and.b32  	%r45630, %r45629, 15;
	add.s32 	%r45631, %r45630, 2;
	shf.r.wrap.b32 	%r45632, %r45628, %r45628, %r45631;
	add.s32 	%r56899, %r45632, %r56897;
	bra.uni 	$L__BB0_6399;
$L__BB0_6395:
	setp.eq.s16 	%p2742, %rs1827, 2;
	@%p2742 bra 	$L__BB0_6397;
	and.b32  	%r45620, %r7803, 15;
	add.s32 	%r45621, %r45620, 2;
	shf.r.wrap.b32 	%r45622, %r7801, %r7801, %r45621;
	xor.b32  	%r56899, %r45622, %r56897;
	bra.uni 	$L__BB0_6399;
$L__BB0_6397:
	not.b32 	%r45623, %r7801;
	shr.u32 	%r45624, %r7803, 8;
	and.b32  	%r45625, %r45624, 15;
	add.s32 	%r45626, %r45625, 2;
	shf.r.wrap.b32 	%r45627, %r45623, %r45623, %r45626;
	and.b32  	%r56899, %r45627, %r56897;
	bra.uni 	$L__BB0_6399;
$L__BB0_6398:
	add.s32 	%r45633, %r7804, 2;
	shf.r.wrap.b32 	%r45634, %r7801, %r7801, %r45633;
	xor.b32  	%r56899, %r45634, %r56897;
$L__BB0_6399:
	add.s32 	%r45635, %r7811, %r56899;
	shr.u32 	%r45636, %r7801, 8;
	and.b32  	%r45637, %r45636, 31;
	mov.b32 	%r45638, 1;
	shl.b32 	%r45639, %r45638, %r45637;
	not.b32 	%r45640, %r45639;
	and.b32  	%r45641, %r7734, %r45640;
	or.b32  	%r45642, %r45639, %r7734;
	xor.b32  	%r45643, %r45639, %r7734;
	st.local.v4.u32 	[%rd1], {%r7734, %r45641, %r45642, %r45643};
	shl.b32 	%r45644, %r7801, 2;
	cvt.u64.u32 	%rd1207, %r45644;
	and.b64  	%rd1208, %rd1207, 12;
	add.s64 	%rd1209, %rd1, %rd1208;
	ld.local.u32 	%r45645, [%rd1209];
	add.s32 	%r45646, %r7786, %r7734;
	shf.l.wrap.b32 	%r45647, %r7802, %r7802, 10;
	shf.l.wrap.b32 	%r45648, %r7802, %r7802, 19;
	shf.l.wrap.b32 	%r45649, %r7802, %r7802, 30;
	xor.b32  	%r45650, %r45649, %r45648;
	xor.b32  	%r45651, %r45650, %r45647;
	add.s32 	%r7817, %r45646, %r45651;
	add.s32 	%r7818, %r7190, %r45645;
	add.s32 	%r45652, %r7344, %r7343;
	xor.b32  	%r45653, %r45635, %r45652;
	xor.b32  	%r7819, %r45653, %r7801;
	shr.u32 	%r45654, %r7819, 4;
	xor.b32  	%r7820, %r45654, %r7819;
	shr.u32 	%r45655, %r7820, 24;
	and.b32  	%r7821, %r45655, 15;
	shf.r.wrap.b32 	%r45656, %r7819, %r7819, %r7821;
	xor.b32  	%r7822, %r45656, %r7805;
	shr.u32 	%r45657, %r7822, 16;
	xor.b32  	%r45658, %r45657, %r7822;
	shr.u32 	%r45659, %r45658, 12;
	shr.u32 	%r45660, %r45658, 4;
	shr.u32 	%r45661, %r45658, 8;
	xor.b32  	%r45662, %r45660, %r45659;
	xor.b32  	%r45663, %r45662, %r45661;
	xor.b32  	%r45664, %r45663, %r45658;
	shr.u32 	%r45665, %r45664, 2;
	xor.b32  	%r45666, %r45665, %r45664;
	cvt.u16.u32 	%rs1830, %r45666;
	and.b16  	%rs1829, %rs1830, 3;
	setp.gt.s16 	%p2744, %rs1829, 1;
	@%p2744 bra 	$L__BB0_6402;
	setp.eq.s16 	%p2746, %rs1829, 0;
	@%p2746 bra 	$L__BB0_6405;
	not.b32 	%r45681, %r7819;
	shr.u32 	%r45682, %r7820, 16;
	and.b32  	%r45683, %r45682, 15;
	add.s32 	%r45684, %r45683, 1;
	shr.u32 	%r45685, %r45681, %r45684;
	xor.b32  	%r45686, %r45683, 31;
	shl.b32 	%r45687, %r45681, %r45686;
	or.b32  	%r45688, %r45685, %r45687;
	add.s32 	%r56900, %r45688, %r56898;
	bra.uni 	$L__BB0_6406;
$L__BB0_6402:
	setp.eq.s16 	%p2745, %rs1829, 2;
	@%p2745 bra 	$L__BB0_6404;
	and.b32  	%r45667, %r7820, 15;
	add.s32 	%r45668, %r45667, 1;
	shr.u32 	%r45669, %r7819, %r45668;
	xor.b32  	%r45670, %r45667, 31;
	shl.b32 	%r45671, %r7819, %r45670;
	or.b32  	%r45672, %r45669, %r45671;
	xor.b32  	%r56900, %r45672, %r56898;
	bra.uni 	$L__BB0_6406;
$L__BB0_6404:
	not.b32 	%r45673, %r7819;
	shr.u32 	%r45674, %r7820, 8;
	and.b32  	%r45675, %r45674, 15;
	add.s32 	%r45676, %r45675, 1;
	shr.u32 	%r45677, %r45673, %r45676;
	xor.b32  	%r45678, %r45675, 31;
	shl.b32 	%r45679, %r45673, %r45678;
	or.b32  	%r45680, %r45677, %r45679;
	and.b32  	%r56900, %r45680, %r56898;
	bra.uni 	$L__BB0_6406;
$L__BB0_6405:
	add.s32 	%r45689, %r7821, 1;
	shr.u32 	%r45690, %r7819, %r45689;
	xor.b32  	%r45691, %r7821, 31;
	shl.b32 	%r45692, %r7819, %r45691;
	or.b32  	%r45693, %r45690, %r45692;
	xor.b32  	%r56900, %r45693, %r56898;
$L__BB0_6406:
	xor.b32  	%r7828, %r56900, %r7822;
	shr.u32 	%r45694, %r7828, 16;
	xor.b32  	%r45695, %r45694, %r7828;
	shr.u32 	%r45696, %r45695, 12;
	shr.u32 	%r45697, %r45695, 4;
	shr.u32 	%r45698, %r45695, 8;
	xor.b32  	%r45699, %r45697, %r45696;
	xor.b32  	%r45700, %r45699, %r45698;
	xor.b32  	%r45701, %r45700, %r45695;
	shr.u32 	%r45702, %r45701, 2;
	xor.b32  	%r45703, %r45702, %r45701;
	cvt.u16.u32 	%rs1832, %r45703;
	and.b16  	%rs1831, %rs1832, 3;
	setp.gt.s16 	%p2747, %rs1831, 1;
	@%p2747 bra 	$L__BB0_6409;
	setp.eq.s16 	%p2749, %rs1831, 0;
	@%p2749 bra 	$L__BB0_6412;
	not.b32 	%r45712, %r7819;
	shr.u32 	%r45713, %r7820, 16;
	and.b32  	%r45714, %r45713, 15;
	add.s32 	%r45715, %r45714, 2;
	shf.r.wrap.b32 	%r45716, %r45712, %r45712, %r45715;
	add.s32 	%r56901, %r45716, %r56899;
	bra.uni 	$L__BB0_6413;
$L__BB0_6409:
	setp.eq.s16 	%p2748, %rs1831, 2;
	@%p2748 bra 	$L__BB0_6411;
	and.b32  	%r45704, %r7820, 15;
	add.s32 	%r45705, %r45704, 2;
	shf.r.wrap.b32 	%r45706, %r7819, %r7819, %r45705;
	xor.b32  	%r56901, %r45706, %r56899;
	bra.uni 	$L__BB0_6413;
$L__BB0_6411:
	not.b32 	%r45707, %r7819;
	shr.u32 	%r45708, %r7820, 8;
	and.b32  	%r45709, %r45708, 15;
	add.s32 	%r45710, %r45709, 2;
	shf.r.wrap.b32 	%r45711, %r45707, %r45707, %r45710;
	and.b32  	%r56901, %r45711, %r56899;
	bra.uni 	$L__BB0_6413;
$L__BB0_6412:
	add.s32 	%r45717, %r7821, 2;
	shf.r.wrap.b32 	%r45718, %r7819, %r7819, %r45717;
	xor.b32  	%r56901, %r45718, %r56899;
$L__BB0_6413:
	add.s32 	%r45719, %r7828, %r56901;
	xor.b32  	%r7834, %r7819, %r45719;
	ld.const.u32 	%r7835, [hefty_gpu_constantTable+196];
	shr.u32 	%r45720, %r7834, 4;
	xor.b32  	%r7836, %r45720, %r7834;
	shr.u32 	%r45721, %r7836, 24;
	and.b32  	%r7837, %r45721, 15;
	shf.r.wrap.b32 	%r45722, %r7834, %r7834, %r7837;
	xor.b32  	%r7838, %r45722, %r7822;
	shr.u32 	%r45723, %r7838, 16;
	xor.b32  	%r45724, %r45723, %r7838;
	shr.u32 	%r45725, %r45724, 12;
	shr.u32 	%r45726, %r45724, 4;
	shr.u32 	%r45727, %r45724, 8;
	xor.b32  	%r45728, %r45726, %r45725;
	xor.b32  	%r45729, %r45728, %r45727;
	xor.b32  	%r45730, %r45729, %r45724;
	shr.u32 	%r45731, %r45730, 2;
	xor.b32  	%r45732, %r45731, %r45730;
	cvt.u16.u32 	%rs1834, %r45732;
	and.b16  	%rs1833, %rs1834, 3;
	setp.gt.s16 	%p2750, %rs1833, 1;
	@%p2750 bra 	$L__BB0_6416;
	setp.eq.s16 	%p2752, %rs1833, 0;
	@%p2752 bra 	$L__BB0_6419;
	not.b32 	%r45747, %r7834;
	shr.u32 	%r45748, %r7836, 16;
	and.b32  	%r45749, %r45748, 15;
	add.s32 	%r45750, %r45749, 1;
	shr.u32 	%r45751, %r45747, %r45750;
	xor.b32  	%r45752, %r45749, 31;
	shl.b32 	%r45753, %r45747, %r45752;
	or.b32  	%r45754, %r45751, %r45753;
	add.s32 	%r56902, %r45754, %r56900;
	bra.uni 	$L__BB0_6420;
$L__BB0_6416:
	setp.eq.s16 	%p2751, %rs1833, 2;
	@%p2751 bra 	$L__BB0_6418;
	and.b32  	%r45733, %r7836, 15;
	add.s32 	%r45734, %r45733, 1;
	shr.u32 	%r45735, %r7834, %r45734;
	xor.b32  	%r45736, %r45733, 31;
	shl.b32 	%r45737, %r7834, %r45736;
	or.b32  	%r45738, %r45735, %r45737;
	xor.b32  	%r56902, %r45738, %r56900;
	bra.uni 	$L__BB0_6420;
$L__BB0_6418:
	not.b32 	%r45739, %r7834;
	shr.u32 	%r45740, %r7836, 8;
	and.b32  	%r45741, %r45740, 15;
	add.s32 	%r45742, %r45741, 1;
	shr.u32 	%r45743, %r45739, %r45742;
	xor.b32  	%r45744, %r45741, 31;
	shl.b32 	%r45745, %r45739, %r45744;
	or.b32  	%r45746, %r45743, %r45745;
	and.b32  	%r56902, %r45746, %r56900;
	bra.uni 	$L__BB0_6420;
$L__BB0_6419:
	add.s32 	%r45755, %r7837, 1;
	shr.u32 	%r45756, %r7834, %r45755;
	xor.b32  	%r45757, %r7837, 31;
	shl.b32 	%r45758, %r7834, %r45757;
	or.b32  	%r45759, %r45756, %r45758;
	xor.b32  	%r56902, %r45759, %r56900;
$L__BB0_6420:
	xor.b32  	%r7844, %r56902, %r7838;
	shr.u32 	%r45760, %r7844, 16;
	xor.b32  	%r45761, %r45760, %r7844;
	shr.u32 	%r45762, %r45761, 12;
	shr.u32 	%r45763, %r45761, 4;
	shr.u32 	%r45764, %r45761, 8;
	xor.b32  	%r45765, %r45763, %r45762;
	xor.b32  	%r45766, %r45765, %r45764;
	xor.b32  	%r45767, %r45766, %r45761;
	shr.u32 	%r45768, %r45767, 2;
	xor.b32  	%r45769, %r45768, %r45767;
	cvt.u16.u32 	%rs1836, %r45769;
	and.b16  	%rs1835, %rs1836, 3;
	setp.gt.s16 	%p2753, %rs1835, 1;
	@%p2753 bra 	$L__BB0_6423;
	setp.eq.s16 	%p2755, %rs1835, 0;
	@%p2755 bra 	$L__BB0_6426;
	not.b32 	%r45778, %r7834;
	shr.u32 	%r45779, %r7836, 16;
	and.b32  	%r45780, %r45779, 15;
	add.s32 	%r45781, %r45780, 2;
	shf.r.wrap.b32 	%r45782, %r45778, %r45778, %r45781;
	add.s32 	%r56903, %r45782, %r56901;
	bra.uni 	$L__BB0_6427;
$L__BB0_6423:
	setp.eq.s16 	%p2754, %rs1835, 2;
	@%p2754 bra 	$L__BB0_6425;
	and.b32  	%r45770, %r7836, 15;
	add.s32 	%r45771, %r45770, 2;
	shf.r.wrap.b32 	%r45772, %r7834, %r7834, %r45771;
	xor.b32  	%r56903, %r45772, %r56901;
	bra.uni 	$L__BB0_6427;
$L__BB0_6425:
	not.b32 	%r45773, %r7834;
	shr.u32 	%r45774, %r7836, 8;
	and.b32  	%r45775, %r45774, 15;
	add.s32 	%r45776, %r45775, 2;
	shf.r.wrap.b32 	%r45777, %r45773, %r45773, %r45776;
	and.b32  	%r56903, %r45777, %r56901;
	bra.uni 	$L__BB0_6427;
$L__BB0_6426:
	add.s32 	%r45783, %r7837, 2;
	shf.r.wrap.b32 	%r45784, %r7834, %r7834, %r45783;
	xor.b32  	%r56903, %r45784, %r56901;
$L__BB0_6427:
	add.s32 	%r45785, %r7844, %r56903;
	xor.b32  	%r7850, %r7834, %r45785;
	shr.u32 	%r45786, %r7834, 8;
	and.b32  	%r45787, %r45786, 31;
	mov.b32 	%r45788, 1;
	shl.b32 	%r45789, %r45788, %r45787;
	not.b32 	%r45790, %r45789;
	and.b32  	%r45791, %r7497, %r45790;
	or.b32  	%r45792, %r45789, %r7497;
	xor.b32  	%r45793, %r45789, %r7497;
	st.local.v4.u32 	[%rd8], {%r7497, %r45791, %r45792, %r45793};
	shl.b32 	%r45794, %r7834, 2;
	cvt.u64.u32 	%rd1210, %r45794;
	and.b64  	%rd1211, %rd1210, 12;
	add.s64 	%rd1212, %rd8, %rd1211;
	ld.local.u32 	%r7851, [%rd1212];
	shr.u32 	%r45795, %r7850, 4;
	xor.b32  	%r7852, %r45795, %r7850;
	shr.u32 	%r45796, %r7852, 24;
	and.b32  	%r7853, %r45796, 15;
	shf.r.wrap.b32 	%r45797, %r7850, %r7850, %r7853;
	xor.b32  	%r7854, %r45797, %r7838;
	shr.u32 	%r45798, %r7854, 16;
	xor.b32  	%r45799, %r45798, %r7854;
	shr.u32 	%r45800, %r45799, 12;
	shr.u32 	%r45801, %r45799, 4;
	shr.u32 	%r45802, %r45799, 8;
	xor.b32  	%r45803, %r45801, %r45800;
	xor.b32  	%r45804, %r45803, %r45802;
	xor.b32  	%r45805, %r45804, %r45799;
	shr.u32 	%r45806, %r45805, 2;
	xor.b32  	%r45807, %r45806, %r45805;
	cvt.u16.u32 	%rs1838, %r45807;
	and.b16  	%rs1837, %rs1838, 3;
	setp.gt.s16 	%p2756, %rs1837, 1;
	@%p2756 bra 	$L__BB0_6430;
	setp.eq.s16 	%p2758, %rs1837, 0;
	@%p2758 bra 	$L__BB0_6433;
	not.b32 	%r45822, %r7850;
	shr.u32 	%r45823, %r7852, 16;
	and.b32  	%r45824, %r45823, 15;
	add.s32 	%r45825, %r45824, 1;
	shr.u32 	%r45826, %r45822, %r45825;
	xor.b32  	%r45827, %r45824, 31;
	shl.b32 	%r45828, %r45822, %r45827;
	or.b32  	%r45829, %r45826, %r45828;
	add.s32 	%r56904, %r45829, %r56902;
	bra.uni 	$L__BB0_6434;
$L__BB0_6430:
	setp.eq.s16 	%p2757, %rs1837, 2;
	@%p2757 bra 	$L__BB0_6432;
	and.b32  	%r45808, %r7852, 15;
	add.s32 	%r45809, %r45808, 1;
	shr.u32 	%r45810, %r7850, %r45809;
	xor.b32  	%r45811, %r45808, 31;
	shl.b32 	%r45812, %r7850, %r45811;
	or.b32  	%r45813, %r45810, %r45812;
	xor.b32  	%r56904, %r45813, %r56902;
	bra.uni 	$L__BB0_6434;
$L__BB0_6432:
	not.b32 	%r45814, %r7850;
	shr.u32 	%r45815, %r7852, 8;
	and.b32  	%r45816, %r45815, 15;
	add.s32 	%r45817, %r45816, 1;
	shr.u32 	%r45818, %r45814, %r45817;
	xor.b32  	%r45819, %r45816, 31;
	shl.b32 	%r45820, %r45814, %r45819;
	or.b32  	%r45821, %r45818, %r45820;
	and.b32  	%r56904, %r45821, %r56902;
	bra.uni 	$L__BB0_6434;
$L__BB0_6433:
	add.s32 	%r45830, %r7853, 1;
	shr.u32 	%r45831, %r7850, %r45830;
	xor.b32  	%r45832, %r7853, 31;
	shl.b32 	%r45833, %r7850, %r45832;
	or.b32  	%r45834, %r45831, %r45833;
	xor.b32  	%r56904, %r45834, %r56902;
$L__BB0_6434:
	xor.b32  	%r7860, %r56904, %r7854;
	shr.u32 	%r45835, %r7860, 16;
	xor.b32  	%r45836, %r45835, %r7860;
	shr.u32 	%r45837, %r45836, 12;
	shr.u32 	%r45838, %r45836, 4;
	shr.u32 	%r45839, %r45836, 8;
	xor.b32  	%r45840, %r45838, %r45837;
	xor.b32  	%r45841, %r45840, %r45839;
	xor.b32  	%r45842, %r45841, %r45836;
	shr.u32 	%r45843, %r45842, 2;
	xor.b32  	%r45844, %r45843, %r45842;
	cvt.u16.u32 	%rs1840, %r45844;
	and.b16  	%rs1839, %rs1840, 3;
	setp.gt.s16 	%p2759, %rs1839, 1;
	@%p2759 bra 	$L__BB0_6437;
	setp.eq.s16 	%p2761, %rs1839, 0;
	@%p2761 bra 	$L__BB0_6440;
	not.b32 	%r45853, %r7850;
	shr.u32 	%r45854, %r7852, 16;
	and.b32  	%r45855, %r45854, 15;
	add.s32 	%r45856, %r45855, 2;
	shf.r.wrap.b32 	%r45857, %r45853, %r45853, %r45856;
	add.s32 	%r56905, %r45857, %r56903;
	bra.uni 	$L__BB0_6441;
$L__BB0_6437:
	setp.eq.s16 	%p2760, %rs1839, 2;
	@%p2760 bra 	$L__BB0_6439;
	and.b32  	%r45845, %r7852, 15;
	add.s32 	%r45846, %r45845, 2;
	shf.r.wrap.b32 	%r45847, %r7850, %r7850, %r45846;
	xor.b32  	%r56905, %r45847, %r56903;
	bra.uni 	$L__BB0_6441;
$L__BB0_6439:
	not.b32 	%r45848, %r7850;
	shr.u32 	%r45849, %r7852, 8;
	and.b32  	%r45850, %r45849, 15;
	add.s32 	%r45851, %r45850, 2;
	shf.r.wrap.b32 	%r45852, %r45848, %r45848, %r45851;
	and.b32  	%r56905, %r45852, %r56903;
	bra.uni 	$L__BB0_6441;
$L__BB0_6440:
	add.s32 	%r45858, %r7853, 2;
	shf.r.wrap.b32 	%r45859, %r7850, %r7850, %r45858;
	xor.b32  	%r56905, %r45859, %r56903;
$L__BB0_6441:
	add.s32 	%r45860, %r7860, %r56905;
	xor.b32  	%r7866, %r7850, %r45860;
	shr.u32 	%r45861, %r7850, 8;
	and.b32  	%r45862, %r45861, 31;
	mov.b32 	%r45863, 1;
	shl.b32 	%r45864, %r45863, %r45862;
	not.b32 	%r45865, %r45864;
	and.b32  	%r45866, %r7650, %r45865;
	or.b32  	%r45867, %r45864, %r7650;
	xor.b32  	%r45868, %r45864, %r7650;
	st.local.v4.u32 	[%rd7], {%r7650, %r45866, %r45867, %r45868};
	shl.b32 	%r45869, %r7850, 2;
	cvt.u64.u32 	%rd1213, %r45869;
	and.b64  	%rd1214, %rd1213, 12;
	add.s64 	%rd1215, %rd7, %rd1214;
	ld.local.u32 	%r45870, [%rd1215];
	xor.b32  	%r45871, %r45870, %r7851;
	and.b32  	%r45872, %r7818, %r45871;
	xor.b32  	%r7867, %r45872, %r7851;
	shr.u32 	%r45873, %r7866, 4;
	xor.b32  	%r7868, %r45873, %r7866;
	shr.u32 	%r45874, %r7868, 24;
	and.b32  	%r7869, %r45874, 15;
	shf.r.wrap.b32 	%r45875, %r7866, %r7866, %r7869;
	xor.b32  	%r7870, %r45875, %r7854;
	shr.u32 	%r45876, %r7870, 16;
	xor.b32  	%r45877, %r45876, %r7870;
	shr.u32 	%r45878, %r45877, 12;
	shr.u32 	%r45879, %r45877, 4;
	shr.u32 	%r45880, %r45877, 8;
	xor.b32  	%r45881, %r45879, %r45878;
	xor.b32  	%r45882, %r45881, %r45880;
	xor.b32  	%r45883, %r45882, %r45877;
	shr.u32 	%r45884, %r45883, 2;
	xor.b32  	%r45885, %r45884, %r45883;
	cvt.u16.u32 	%rs1842, %r45885;
	and.b16  	%rs1841, %rs1842, 3;
	setp.gt.s16 	%p2762, %rs1841, 1;
	@%p2762 bra 	$L__BB0_6444;
	setp.eq.s16 	%p2764, %rs1841, 0;
	@%p2764 bra 	$L__BB0_6447;
	not.b32 	%r45900, %r7866;
	shr.u32 	%r45901, %r7868, 16;
	and.b32  	%r45902, %r45901, 15;
	add.s32 	%r45903, %r45902, 1;
	shr.u32 	%r45904, %r45900, %r45903;
	xor.b32  	%r45905, %r45902, 31;
	shl.b32 	%r45906, %r45900, %r45905;
	or.b32  	%r45907, %r45904, %r45906;
	add.s32 	%r56906, %r45907, %r56904;
	bra.uni 	$L__BB0_6448;
$L__BB0_6444:
	setp.eq.s16 	%p2763, %rs1841, 2;
	@%p2763 bra 	$L__BB0_6446;
	and.b32  	%r45886, %r7868, 15;
	add.s32 	%r45887, %r45886, 1;
	shr.u32 	%r45888, %r7866, %r45887;
	xor.b32  	%r45889, %r45886, 31;
	shl.b32 	%r45890, %r7866, %r45889;
	or.b32  	%r45891, %r45888, %r45890;
	xor.b32  	%r56906, %r45891, %r56904;
	bra.uni 	$L__BB0_6448;
$L__BB0_6446:
	not.b32 	%r45892, %r7866;
	shr.u32 	%r45893, %r7868, 8;
	and.b32  	%r45894, %r45893, 15;
	add.s32 	%r45895, %r45894, 1;
	shr.u32 	%r45896, %r45892, %r45895;
	xor.b32  	%r45897, %r45894, 31;
	shl.b32 	%r45898, %r45892, %r45897;
	or.b32  	%r45899, %r45896, %r45898;
	and.b32  	%r56906, %r45899, %r56904;
	bra.uni 	$L__BB0_6448;
$L__BB0_6447:
	add.s32 	%r45908, %r7869, 1;
	shr.u32 	%r45909, %r7866, %r45908;
	xor.b32  	%r45910, %r7869, 31;
	shl.b32 	%r45911, %r7866, %r45910;
	or.b32  	%r45912, %r45909, %r45911;
	xor.b32  	%r56906, %r45912, %r56904;
$L__BB0_6448:
	xor.b32  	%r7876, %r56906, %r7870;
	shr.u32 	%r45913, %r7876, 16;
	xor.b32  	%r45914, %r45913, %r7876;
	shr.u32 	%r45915, %r45914, 12;
	shr.u32 	%r45916, %r45914, 4;
	shr.u32 	%r45917, %r45914, 8;
	xor.b32  	%r45918, %r45916, %r45915;
	xor.b32  	%r45919, %r45918, %r45917;
	xor.b32  	%r45920, %r45919, %r45914;
	shr.u32 	%r45921, %r45920, 2;
	xor.b32  	%r45922, %r45921, %r45920;
	cvt.u16.u32 	%rs1844, %r45922;
	and.b16  	%rs1843, %rs1844, 3;
	setp.gt.s16 	%p2765, %rs1843, 1;
	@%p2765 bra 	$L__BB0_6451;
	setp.eq.s16 	%p2767, %rs1843, 0;
	@%p2767 bra 	$L__BB0_6454;
	not.b32 	%r45931, %r7866;
	shr.u32 	%r45932, %r7868, 16;
	and.b32  	%r45933, %r45932, 15;
	add.s32 	%r45934, %r45933, 2;
	shf.r.wrap.b32 	%r45935, %r45931, %r45931, %r45934;
	add.s32 	%r56907, %r45935, %r56905;
	bra.uni 	$L__BB0_6455;
$L__BB0_6451:
	setp.eq.s16 	%p2766, %rs1843, 2;
	@%p2766 bra 	$L__BB0_6453;
	and.b32  	%r45923, %r7868, 15;
	add.s32 	%r45924, %r45923, 2;
	shf.r.wrap.b32 	%r45925, %r7866, %r7866, %r45924;
	xor.b32  	%r56907, %r45925, %r56905;
	bra.uni 	$L__BB0_6455;
$L__BB0_6453:
	not.b32 	%r45926, %r7866;
	shr.u32 	%r45927, %r7868, 8;
	and.b32  	%r45928, %r45927, 15;
	add.s32 	%r45929, %r45928, 2;
	shf.r.wrap.b32 	%r45930, %r45926, %r45926, %r45929;
	and.b32  	%r56907, %r45930, %r56905;
	bra.uni 	$L__BB0_6455;
$L__BB0_6454:
	add.s32 	%r45936, %r7869, 2;
	shf.r.wrap.b32 	%r45937, %r7866, %r7866, %r45936;
	xor.b32  	%r56907, %r45937, %r56905;
$L__BB0_6455:
	add.s32 	%r45938, %r7876, %r56907;
	xor.b32  	%r7882, %r7866, %r45938;
	shr.u32 	%r45939, %r7866, 8;
	and.b32  	%r45940, %r45939, 31;
	mov.b32 	%r45941, 1;
	shl.b32 	%r45942, %r45941, %r45940;
	not.b32 	%r45943, %r45942;
	and.b32  	%r45944, %r7818, %r45943;
	or.b32  	%r45945, %r45942, %r7818;
	xor.b32  	%r45946, %r45942, %r7818;
	st.local.v4.u32 	[%rd6], {%r7818, %r45944, %r45945, %r45946};
	shl.b32 	%r45947, %r7866, 2;
	cvt.u64.u32 	%rd1216, %r45947;
	and.b64  	%rd1217, %rd1216, 12;
	add.s64 	%rd1218, %rd6, %rd1217;
	ld.local.u32 	%r45948, [%rd1218];
	shf.l.wrap.b32 	%r45949, %r45948, %r45948, 26;
	shf.l.wrap.b32 	%r45950, %r45948, %r45948, 21;
	xor.b32  	%r45951, %r45949, %r45950;
	shf.l.wrap.b32 	%r45952, %r45948, %r45948, 7;
	xor.b32  	%r45953, %r45951, %r45952;
	add.s32 	%r45954, %r7835, %r7652;
	add.s32 	%r45955, %r45954, %r7344;
	add.s32 	%r45956, %r45955, %r7867;
	add.s32 	%r7887, %r45956, %r45953;
	shr.u32 	%r45957, %r7882, 4;
	xor.b32  	%r7888, %r45957, %r7882;
	shr.u32 	%r45958, %r7888, 24;
	and.b32  	%r7889, %r45958, 15;
	shf.r.wrap.b32 	%r45959, %r7882, %r7882, %r7889;
	xor.b32  	%r7890, %r45959, %r7870;
	shr.u32 	%r45960, %r7890, 16;
	xor.b32  	%r45961, %r45960, %r7890;
	shr.u32 	%r45962, %r45961, 12;
	shr.u32 	%r45963, %r45961, 4;
	shr.u32 	%r45964, %r45961, 8;
	xor.b32  	%r45965, %r45963, %r45962;
	xor.b32  	%r45966, %r45965, %r45964;
	xor.b32  	%r45967, %r45966, %r45961;
	shr.u32 	%r45968, %r45967, 2;
	xor.b32  	%r45969, %r45968, %r45967;
	cvt.u16.u32 	%rs1846, %r45969;
	and.b16  	%rs1845, %rs1846, 3;
	setp.gt.s16 	%p2768, %rs1845, 1;
	@%p2768 bra 	$L__BB0_6458;
	setp.eq.s16 	%p2770, %rs1845, 0;
	@%p2770 bra 	$L__BB0_6461;
	not.b32 	%r45984, %r7882;
	shr.u32 	%r45985, %r7888, 16;
	and.b32  	%r45986, %r45985, 15;
	add.s32 	%r45987, %r45986, 1;
	shr.u32 	%r45988, %r45984, %r45987;
	xor.b32  	%r45989, %r45986, 31;
	shl.b32 	%r45990, %r45984, %r45989;
	or.b32  	%r45991, %r45988, %r45990;
	add.s32 	%r56908, %r45991, %r56906;
	bra.uni 	$L__BB0_6462;
$L__BB0_6458:
	setp.eq.s16 	%p2769, %rs1845, 2;
	@%p2769 bra 	$L__BB0_6460;
	and.b32  	%r45970, %r7888, 15;
	add.s32 	%r45971, %r45970, 1;
	shr.u32 	%r45972, %r7882, %r45971;
	xor.b32  	%r45973, %r45970, 31;
	shl.b32 	%r45974, %r7882, %r45973;
	or.b32  	%r45975, %r45972, %r45974;
	xor.b32  	%r56908, %r45975, %r56906;
	bra.uni 	$L__BB0_6462;
$L__BB0_6460:
	not.b32 	%r45976, %r7882;
	shr.u32 	%r45977, %r7888, 8;
	and.b32  	%r45978, %r45977, 15;
	add.s32 	%r45979, %r45978, 1;
	shr.u32 	%r45980, %r45976, %r45979;
	xor.b32  	%r45981, %r45978, 31;
	shl.b32 	%r45982, %r45976, %r45981;
	or.b32  	%r45983, %r45980, %r45982;
	and.b32  	%r56908, %r45983, %r56906;
	bra.uni 	$L__BB0_6462;
$L__BB0_6461:
	add.s32 	%r45992, %r7889, 1;
	shr.u32 	%r45993, %r7882, %r45992;
	xor.b32  	%r45994, %r7889, 31;
	shl.b32 	%r45995, %r7882, %r45994;
	or.b32  	%r45996, %r45993, %r45995;
	xor.b32  	%r56908, %r45996, %r56906;
$L__BB0_6462:
	xor.b32  	%r7896, %r56908, %r7890;
	shr.u32 	%r45997, %r7896, 16;
	xor.b32  	%r45998, %r45997, %r7896;
	shr.u32 	%r45999, %r45998, 12;
	shr.u32 	%r46000, %r45998, 4;
	shr.u32 	%r46001, %r45998, 8;
	xor.b32  	%r46002, %r46000, %r45999;
	xor.b32  	%r46003, %r46002, %r46001;
	xor.b32  	%r46004, %r46003, %r45998;
	shr.u32 	%r46005, %r46004, 2;
	xor.b32  	%r46006, %r46005, %r46004;
	cvt.u16.u32 	%rs1848, %r46006;
	and.b16  	%rs1847, %rs1848, 3;
	setp.gt.s16 	%p2771, %rs1847, 1;
	@%p2771 bra 	$L__BB0_6465;
	setp.eq.s16 	%p2773, %rs1847, 0;
	@%p2773 bra 	$L__BB0_6468;
	not.b32 	%r46015, %r7882;
	shr.u32 	%r46016, %r7888, 16;
	and.b32  	%r46017, %r46016, 15;
	add.s32 	%r46018, %r46017, 2;
	shf.r.wrap.b32 	%r46019, %r46015, %r46015, %r46018;
	add.s32 	%r56909, %r46019, %r56907;
	bra.uni 	$L__BB0_6469;
$L__BB0_6465:
	setp.eq.s16 	%p2772, %rs1847, 2;
	@%p2772 bra 	$L__BB0_6467;
	and.b32  	%r46007, %r7888, 15;
	add.s32 	%r46008, %r46007, 2;
	shf.r.wrap.b32 	%r46009, %r7882, %r7882, %r46008;
	xor.b32  	%r56909, %r46009, %r56907;
	bra.uni 	$L__BB0_6469;
$L__BB0_6467:
	not.b32 	%r46010, %r7882;
	shr.u32 	%r46011, %r7888, 8;
	and.b32  	%r46012, %r46011, 15;
	add.s32 	%r46013, %r46012, 2;
	shf.r.wrap.b32 	%r46014, %r46010, %r46010, %r46013;
	and.b32  	%r56909, %r46014, %r56907;
	bra.uni 	$L__BB0_6469;
$L__BB0_6468:
	add.s32 	%r46020, %r7889, 2;
	shf.r.wrap.b32 	%r46021, %r7882, %r7882, %r46020;
	xor.b32  	%r56909, %r46021, %r56907;
$L__BB0_6469:
	add.s32 	%r46022, %r7896, %r56909;
	xor.b32  	%r7902, %r7882, %r46022;
	shr.u32 	%r46023, %r7882, 8;
	and.b32  	%r46024, %r46023, 31;
	mov.b32 	%r46025, 1;
	shl.b32 	%r46026, %r46025, %r46024;
	not.b32 	%r46027, %r46026;
	and.b32  	%r46028, %r7496, %r46027;
	or.b32  	%r46029, %r46026, %r7496;
	xor.b32  	%r46030, %r46026, %r7496;
	st.local.v4.u32 	[%rd5], {%r7496, %r46028, %r46029, %r46030};
	shl.b32 	%r46031, %r7882, 2;
	cvt.u64.u32 	%rd1219, %r46031;
	and.b64  	%rd1220, %rd1219, 12;
	add.s64 	%rd1221, %rd5, %rd1220;
	ld.local.u32 	%r7903, [%rd1221];
	shr.u32 	%r46032, %r7902, 4;
	xor.b32  	%r7904, %r46032, %r7902;
	shr.u32 	%r46033, %r7904, 24;
	and.b32  	%r7905, %r46033, 15;
	shf.r.wrap.b32 	%r46034, %r7902, %r7902, %r7905;
	xor.b32  	%r7906, %r46034, %r7890;
	shr.u32 	%r46035, %r7906, 16;
	xor.b32  	%r46036, %r46035, %r7906;
	shr.u32 	%r46037, %r46036, 12;
	shr.u32 	%r46038, %r46036, 4;
	shr.u32 	%r46039, %r46036, 8;
	xor.b32  	%r46040, %r46038, %r46037;
	xor.b32  	%r46041, %r46040, %r46039;
	xor.b32  	%r46042, %r46041, %r46036;
	shr.u32 	%r46043, %r46042, 2;
	xor.b32  	%r46044, %r46043, %r46042;
	cvt.u16.u32 	%rs1850, %r46044;
	and.b16  	%rs1849, %rs1850, 3;
	setp.gt.s16 	%p2774, %rs1849, 1;
	@%p2774 bra 	$L__BB0_6472;
	setp.eq.s16 	%p2776, %rs1849, 0;
	@%p2776 bra 	$L__BB0_6475;
	not.b32 	%r46059, %r7902;
	shr.u32 	%r46060, %r7904, 16;
	and.b32  	%r46061, %r46060, 15;
	add.s32 	%r46062, %r46061, 1;
	shr.u32 	%r46063, %r46059, %r46062;
	xor.b32  	%r46064, %r46061, 31;
	shl.b32 	%r46065, %r46059, %r46064;
	or.b32  	%r46066, %r46063, %r46065;
	add.s32 	%r56910, %r46066, %r56908;
	bra.uni 	$L__BB0_6476;
$L__BB0_6472:
	setp.eq.s16 	%p2775, %rs1849, 2;
	@%p2775 bra 	$L__BB0_6474;
	and.b32  	%r46045, %r7904, 15;
	add.s32 	%r46046, %r46045, 1;
	shr.u32 	%r46047, %r7902, %r46046;
	xor.b32  	%r46048, %r46045, 31;
	shl.b32 	%r46049, %r7902, %r46048;
	or.b32  	%r46050, %r46047, %r46049;
	xor.b32  	%r56910, %r46050, %r56908;
	bra.uni 	$L__BB0_6476;
$L__BB0_6474:
	not.b32 	%r46051, %r7902;
	shr.u32 	%r46052, %r7904, 8;
	and.b32  	%r46053, %r46052, 15;
	add.s32 	%r46054, %r46053, 1;
	shr.u32 	%r46055, %r46051, %r46054;
	xor.b32  	%r46056, %r46053, 31;
	shl.b32 	%r46057, %r46051, %r46056;
	or.b32  	%r46058, %r46055, %r46057;
	and.b32  	%r56910, %r46058, %r56908;
	bra.uni 	$L__BB0_6476;
$L__BB0_6475:
	add.s32 	%r46067, %r7905, 1;
	shr.u32 	%r46068, %r7902, %r46067;
	xor.b32  	%r46069, %r7905, 31;
	shl.b32 	%r46070, %r7902, %r46069;
	or.b32  	%r46071, %r46068, %r46070;
	xor.b32  	%r56910, %r46071, %r56908;
$L__BB0_6476:
	xor.b32  	%r7912, %r56910, %r7906;
	shr.u32 	%r46072, %r7912, 16;
	xor.b32  	%r46073, %r46072, %r7912;
	shr.u32 	%r46074, %r46073, 12;
	shr.u32 	%r46075, %r46073, 4;
	shr.u32 	%r46076, %r46073, 8;
	xor.b32  	%r46077, %r46075, %r46074;
	xor.b32  	%r46078, %r46077, %r46076;
	xor.b32  	%r46079, %r46078, %r46073;
	shr.u32 	%r46080, %r46079, 2;
	xor.b32  	%r46081, %r46080, %r46079;
	cvt.u16.u32 	%rs1852, %r46081;
	and.b16  	%rs1851, %rs1852, 3;
	setp.gt.s16 	%p2777, %rs1851, 1;
	@%p2777 bra 	$L__BB0_6479;
	setp.eq.s16 	%p2779, %rs1851, 0;
	@%p2779 bra 	$L__BB0_6482;
	not.b32 	%r46090, %r7902;
	shr.u32 	%r46091, %r7904, 16;
	and.b32  	%r46092, %r46091, 15;
	add.s32 	%r46093, %r46092, 2;
	shf.r.wrap.b32 	%r46094, %r46090, %r46090, %r46093;
	add.s32 	%r56911, %r46094, %r56909;
	bra.uni 	$L__BB0_6483;
$L__BB0_6479:
	setp.eq.s16 	%p2778, %rs1851, 2;
	@%p2778 bra 	$L__BB0_6481;
	and.b32  	%r46082, %r7904, 15;
	add.s32 	%r46083, %r46082, 2;
	shf.r.wrap.b32 	%r46084, %r7902, %r7902, %r46083;
	xor.b32  	%r56911, %r46084, %r56909;
	bra.uni 	$L__BB0_6483;
$L__BB0_6481:
	not.b32 	%r46085, %r7902;
	shr.u32 	%r46086, %r7904, 8;
	and.b32  	%r46087, %r46086, 15;
	add.s32 	%r46088, %r46087, 2;
	shf.r.wrap.b32 	%r46089, %r46085, %r46085, %r46088;
	and.b32  	%r56911, %r46089, %r56909;
	bra.uni 	$L__BB0_6483;
$L__BB0_6482:
	add.s32 	%r46095, %r7905, 2;
	shf.r.wrap.b32 	%r46096, %r7902, %r7902, %r46095;
	xor.b32  	%r56911, %r46096, %r56909;
$L__BB0_6483:
	add.s32 	%r46097, %r7912, %r56911;
	xor.b32  	%r7918, %r7902, %r46097;
	shr.u32 	%r46098, %r7902, 8;
	and.b32  	%r46099, %r46098, 31;
	mov.b32 	%r46100, 1;
	shl.b32 	%r46101, %r46100, %r46099;
	not.b32 	%r46102, %r46101;
	and.b32  	%r46103, %r7649, %r46102;
	or.b32  	%r46104, %r46101, %r7649;
	xor.b32  	%r46105, %r46101, %r7649;
	st.local.v4.u32 	[%rd4], {%r7649, %r46103, %r46104, %r46105};
	shl.b32 	%r46106, %r7902, 2;
	cvt.u64.u32 	%rd1222, %r46106;
	and.b64  	%rd1223, %rd1222, 12;
	add.s64 	%rd1224, %rd4, %rd1223;
	ld.local.u32 	%r7919, [%rd1224];
	shr.u32 	%r46107, %r7918, 4;
	xor.b32  	%r7920, %r46107, %r7918;
	shr.u32 	%r46108, %r7920, 24;
	and.b32  	%r7921, %r46108, 15;
	shf.r.wrap.b32 	%r46109, %r7918, %r7918, %r7921;
	xor.b32  	%r7922, %r46109, %r7906;
	shr.u32 	%r46110, %r7922, 16;
	xor.b32  	%r46111, %r46110, %r7922;
	shr.u32 	%r46112, %r46111, 12;
	shr.u32 	%r46113, %r46111, 4;
	shr.u32 	%r46114, %r46111, 8;
	xor.b32  	%r46115, %r46113, %r46112;
	xor.b32  	%r46116, %r46115, %r46114;
	xor.b32  	%r46117, %r46116, %r46111;
	shr.u32 	%r46118, %r46117, 2;
	xor.b32  	%r46119, %r46118, %r46117;
	cvt.u16.u32 	%rs1854, %r46119;
	and.b16  	%rs1853, %rs1854, 3;
	setp.gt.s16 	%p2780, %rs1853, 1;
	@%p2780 bra 	$L__BB0_6486;
	setp.eq.s16 	%p2782, %rs1853, 0;
	@%p2782 bra 	$L__BB0_6489;
	not.b32 	%r46134, %r7918;
	shr.u32 	%r46135, %r7920, 16;
	and.b32  	%r46136, %r46135, 15;
	add.s32 	%r46137, %r46136, 1;
	shr.u32 	%r46138, %r46134, %r46137;
	xor.b32  	%r46139, %r46136, 31;
	shl.b32 	%r46140, %r46134, %r46139;
	or.b32  	%r46141, %r46138, %r46140;
	add.s32 	%r56912, %r46141, %r56910;
	bra.uni 	$L__BB0_6490;
$L__BB0_6486:
	setp.eq.s16 	%p2781, %rs1853, 2;
	@%p2781 bra 	$L__BB0_6488;
	and.b32  	%r46120, %r7920, 15;
	add.s32 	%r46121, %r46120, 1;
	shr.u32 	%r46122, %r7918, %r46121;
	xor.b32  	%r46123, %r46120, 31;
	shl.b32 	%r46124, %r7918, %r46123;
	or.b32  	%r46125, %r46122, %r46124;
	xor.b32  	%r56912, %r46125, %r56910;
	bra.uni 	$L__BB0_6490;
$L__BB0_6488:
	not.b32 	%r46126, %r7918;
	shr.u32 	%r46127, %r7920, 8;
	and.b32  	%r46128, %r46127, 15;
	add.s32 	%r46129, %r46128, 1;
	shr.u32 	%r46130, %r46126, %r46129;
	xor.b32  	%r46131, %r46128, 31;
	shl.b32 	%r46132, %r46126, %r46131;
	or.b32  	%r46133, %r46130, %r46132;
	and.b32  	%r56912, %r46133, %r56910;
	bra.uni 	$L__BB0_6490;
$L__BB0_6489:
	add.s32 	%r46142, %r7921, 1;
	shr.u32 	%r46143, %r7918, %r46142;
	xor.b32  	%r46144, %r7921, 31;
	shl.b32 	%r46145, %r7918, %r46144;
	or.b32  	%r46146, %r46143, %r46145;
	xor.b32  	%r56912, %r46146, %r56910;
$L__BB0_6490:
	xor.b32  	%r7928, %r56912, %r7922;
	shr.u32 	%r46147, %r7928, 16;
	xor.b32  	%r46148, %r46147, %r7928;
	shr.u32 	%r46149, %r46148, 12;
	shr.u32 	%r46150, %r46148, 4;
	shr.u32 	%r46151, %r46148, 8;
	xor.b32  	%r46152, %r46150, %r46149;
	xor.b32  	%r46153, %r46152, %r46151;
	xor.b32  	%r46154, %r46153, %r46148;
	shr.u32 	%r46155, %r46154, 2;
	xor.b32  	%r46156, %r46155, %r46154;
	cvt.u16.u32 	%rs1856, %r46156;
	and.b16  	%rs1855, %rs1856, 3;
	setp.gt.s16 	%p2783, %rs1855, 1;
	@%p2783 bra 	$L__BB0_6493;
	setp.eq.s16 	%p2785, %rs1855, 0;
	@%p2785 bra 	$L__BB0_6496;
	not.b32 	%r46165, %r7918;
	shr.u32 	%r46166, %r7920, 16;
	and.b32  	%r46167, %r46166, 15;
	add.s32 	%r46168, %r46167, 2;
	shf.r.wrap.b32 	%r46169, %r46165, %r46165, %r46168;
	add.s32 	%r56913, %r46169, %r56911;
	bra.uni 	$L__BB0_6497;
$L__BB0_6493:
	setp.eq.s16 	%p2784, %rs1855, 2;
	@%p2784 bra 	$L__BB0_6495;
	and.b32  	%r46157, %r7920, 15;
	add.s32 	%r46158, %r46157, 2;
	shf.r.wrap.b32 	%r46159, %r7918, %r7918, %r46158;
	xor.b32  	%r56913, %r46159, %r56911;
	bra.uni 	$L__BB0_6497;
$L__BB0_6495:
	not.b32 	%r46160, %r7918;
	shr.u32 	%r46161, %r7920, 8;
	and.b32  	%r46162, %r46161, 15;
	add.s32 	%r46163, %r46162, 2;
	shf.r.wrap.b32 	%r46164, %r46160, %r46160, %r46163;
	and.b32  	%r56913, %r46164, %r56911;
	bra.uni 	$L__BB0_6497;
$L__BB0_6496:
	add.s32 	%r46170, %r7921, 2;
	shf.r.wrap.b32 	%r46171, %r7918, %r7918, %r46170;
	xor.b32  	%r56913, %r46171, %r56911;
$L__BB0_6497:
	add.s32 	%r46172, %r7928, %r56913;
	xor.b32  	%r7934, %r7918, %r46172;
	shr.u32 	%r46173, %r7918, 8;
	and.b32  	%r46174, %r46173, 31;
	mov.b32 	%r46175, 1;
	shl.b32 	%r46176, %r46175, %r46174;
	not.b32 	%r46177, %r46176;
	and.b32  	%r46178, %r7817, %r46177;
	or.b32  	%r46179, %r46176, %r7817;
	xor.b32  	%r46180, %r46176, %r7817;
	st.local.v4.u32 	[%rd3], {%r7817, %r46178, %r46179, %r46180};
	shl.b32 	%r46181, %r7918, 2;
	cvt.u64.u32 	%rd1225, %r46181;
	and.b64  	%rd1226, %rd1225, 12;
	add.s64 	%rd1227, %rd3, %rd1226;
	ld.local.u32 	%r46182, [%rd1227];
	or.b32  	%r46183, %r7919, %r7903;
	and.b32  	%r46184, %r46182, %r46183;
	and.b32  	%r46185, %r7919, %r7903;
	or.b32  	%r7939, %r46184, %r46185;
	shr.u32 	%r46186, %r7934, 4;
	xor.b32  	%r7940, %r46186, %r7934;
	shr.u32 	%r46187, %r7940, 24;
	and.b32  	%r7941, %r46187, 15;
	shf.r.wrap.b32 	%r46188, %r7934, %r7934, %r7941;
	xor.b32  	%r7942, %r46188, %r7922;
	shr.u32 	%r46189, %r7942, 16;
	xor.b32  	%r46190, %r46189, %r7942;
	shr.u32 	%r46191, %r46190, 12;
	shr.u32 	%r46192, %r46190, 4;
	shr.u32 	%r46193, %r46190, 8;
	xor.b32  	%r46194, %r46192, %r46191;
	xor.b32  	%r46195, %r46194, %r46193;
	xor.b32  	%r46196, %r46195, %r46190;
	shr.u32 	%r46197, %r46196, 2;
	xor.b32  	%r46198, %r46197, %r46196;
	cvt.u16.u32 	%rs1858, %r46198;
	and.b16  	%rs1857, %rs1858, 3;
	setp.gt.s16 	%p2786, %rs1857, 1;
	@%p2786 bra 	$L__BB0_6500;
	setp.eq.s16 	%p2788, %rs1857, 0;
	@%p2788 bra 	$L__BB0_6503;
	not.b32 	%r46213, %r7934;
	shr.u32 	%r46214, %r7940, 16;
	and.b32  	%r46215, %r46214, 15;
	add.s32 	%r46216, %r46215, 1;
	shr.u32 	%r46217, %r46213, %r46216;
	xor.b32  	%r46218, %r46215, 31;
	shl.b32 	%r46219, %r46213, %r46218;
	or.b32  	%r46220, %r46217, %r46219;
	add.s32 	%r56914, %r46220, %r56912;
	bra.uni 	$L__BB0_6504;
$L__BB0_6500:
	setp.eq.s16 	%p2787, %rs1857, 2;
	@%p2787 bra 	$L__BB0_6502;
	and.b32  	%r46199, %r7940, 15;
	add.s32 	%r46200, %r46199, 1;
	shr.u32 	%r46201, %r7934, %r46200;
	xor.b32  	%r46202, %r46199, 31;
	shl.b32 	%r46203, %r7934, %r46202;
	or.b32  	%r46204, %r46201, %r46203;
	xor.b32  	%r56914, %r46204, %r56912;
	bra.uni 	$L__BB0_6504;
$L__BB0_6502:
	not.b32 	%r46205, %r7934;
	shr.u32 	%r46206, %r7940, 8;
	and.b32  	%r46207, %r46206, 15;
	add.s32 	%r46208, %r46207, 1;
	shr.u32 	%r46209, %r46205, %r46208;
	xor.b32  	%r46210, %r46207, 31;
	shl.b32 	%r46211, %r46205, %r46210;
	or.b32  	%r46212, %r46209, %r46211;
	and.b32  	%r56914, %r46212, %r56912;
	bra.uni 	$L__BB0_6504;
$L__BB0_6503:
	add.s32 	%r46221, %r7941, 1;
	shr.u32 	%r46222, %r7934, %r46221;
	xor.b32  	%r46223, %r7941, 31;
	shl.b32 	%r46224, %r7934, %r46223;
	or.b32  	%r46225, %r46222, %r46224;
	xor.b32  	%r56914, %r46225, %r56912;
$L__BB0_6504:
	xor.b32  	%r7948, %r56914, %r7942;
	shr.u32 	%r46226, %r7948, 16;
	xor.b32  	%r46227, %r46226, %r7948;
	shr.u32 	%r46228, %r46227, 12;
	shr.u32 	%r46229, %r46227, 4;
	shr.u32 	%r46230, %r46227, 8;
	xor.b32  	%r46231, %r46229, %r46228;
	xor.b32  	%r46232, %r46231, %r46230;
	xor.b32  	%r46233, %r46232, %r46227;
	shr.u32 	%r46234, %r46233, 2;
	xor.b32  	%r46235, %r46234, %r46233;
	cvt.u16.u32 	%rs1860, %r46235;
	and.b16  	%rs1859, %rs1860, 3;
	setp.gt.s16 	%p2789, %rs1859, 1;
	@%p2789 bra 	$L__BB0_6507;
	setp.eq.s16 	%p2791, %rs1859, 0;
	@%p2791 bra 	$L__BB0_6510;
	not.b32 	%r46244, %r7934;
	shr.u32 	%r46245, %r7940, 16;
	and.b32  	%r46246, %r46245, 15;
	add.s32 	%r46247, %r46246, 2;
	shf.r.wrap.b32 	%r46248, %r46244, %r46244, %r46247;
	add.s32 	%r56915, %r46248, %r56913;
	bra.uni 	$L__BB0_6511;
$L__BB0_6507:
	setp.eq.s16 	%p2790, %rs1859, 2;
	@%p2790 bra 	$L__BB0_6509;
	and.b32  	%r46236, %r7940, 15;
	add.s32 	%r46237, %r46236, 2;
	shf.r.wrap.b32 	%r46238, %r7934, %r7934, %r46237;
	xor.b32  	%r56915, %r46238, %r56913;
	bra.uni 	$L__BB0_6511;
$L__BB0_6509:
	not.b32 	%r46239, %r7934;
	shr.u32 	%r46240, %r7940, 8;
	and.b32  	%r46241, %r46240, 15;
	add.s32 	%r46242, %r46241, 2;
	shf.r.wrap.b32 	%r46243, %r46239, %r46239, %r46242;
	and.b32  	%r56915, %r46243, %r56913;
	bra.uni 	$L__BB0_6511;
$L__BB0_6510:
	add.s32 	%r46249, %r7941, 2;
	shf.r.wrap.b32 	%r46250, %r7934, %r7934, %r46249;
	xor.b32  	%r56915, %r46250, %r56913;
$L__BB0_6511:
	add.s32 	%r46251, %r7948, %r56915;
	xor.b32  	%r7954, %r7934, %r46251;
	shr.u32 	%r46252, %r7934, 8;
	and.b32  	%r46253, %r46252, 31;
	mov.b32 	%r46254, 1;
	shl.b32 	%r46255, %r46254, %r46253;
	not.b32 	%r46256, %r46255;
	and.b32  	%r46257, %r7817, %r46256;
	or.b32  	%r46258, %r46255, %r7817;
	xor.b32  	%r46259, %r46255, %r7817;
	st.local.v4.u32 	[%rd2], {%r7817, %r46257, %r46258, %r46259};
	shl.b32 	%r46260, %r7934, 2;
	cvt.u64.u32 	%rd1228, %r46260;
	and.b64  	%rd1229, %rd1228, 12;
	add.s64 	%rd1230, %rd2, %rd1229;
	ld.local.u32 	%r7955, [%rd1230];
	shr.u32 	%r46261, %r7954, 4;
	xor.b32  	%r7956, %r46261, %r7954;
	shr.u32 	%r46262, %r7956, 24;
	and.b32  	%r7957, %r46262, 15;
	shf.r.wrap.b32 	%r46263, %r7954, %r7954, %r7957;
	xor.b32  	%r7958, %r46263, %r7942;
	shr.u32 	%r46264, %r7958, 16;
	xor.b32  	%r46265, %r46264, %r7958;
	shr.u32 	%r46266, %r46265, 12;
	shr.u32 	%r46267, %r46265, 4;
	shr.u32 	%r46268, %r46265, 8;
	xor.b32  	%r46269, %r46267, %r46266;
	xor.b32  	%r46270, %r46269, %r46268;
	xor.b32  	%r46271, %r46270, %r46265;
	shr.u32 	%r46272, %r46271, 2;
	xor.b32  	%r46273, %r46272, %r46271;
	cvt.u16.u32 	%rs1862, %r46273;
	and.b16  	%rs1861, %rs1862, 3;
	setp.gt.s16 	%p2792, %rs1861, 1;
	@%p2792 bra 	$L__BB0_6514;
	setp.eq.s16 	%p2794, %rs1861, 0;
	@%p2794 bra 	$L__BB0_6517;
	not.b32 	%r46288, %r7954;
	shr.u32 	%r46289, %r7956, 16;
	and.b32  	%r46290, %r46289, 15;
	add.s32 	%r46291, %r46290, 1;
	shr.u32 	%r46292, %r46288, %r46291;
	xor.b32  	%r46293, %r46290, 31;
	shl.b32 	%r46294, %r46288, %r46293;
	or.b32  	%r46295, %r46292, %r46294;
	add.s32 	%r56916, %r46295, %r56914;
	bra.uni 	$L__BB0_6518;
$L__BB0_6514:
	setp.eq.s16 	%p2793, %rs1861, 2;
	@%p2793 bra 	$L__BB0_6516;
	and.b32  	%r46274, %r7956, 15;
	add.s32 	%r46275, %r46274, 1;
	shr.u32 	%r46276, %r7954, %r46275;
	xor.b32  	%r46277, %r46274, 31;
	shl.b32 	%r46278, %r7954, %r46277;
	or.b32  	%r46279, %r46276, %r46278;
	xor.b32  	%r56916, %r46279, %r56914;
	bra.uni 	$L__BB0_6518;
$L__BB0_6516:
	not.b32 	%r46280, %r7954;
	shr.u32 	%r46281, %r7956, 8;
	and.b32  	%r46282, %r46281, 15;
	add.s32 	%r46283, %r46282, 1;
	shr.u32 	%r46284, %r46280, %r46283;
	xor.b32  	%r46285, %r46282, 31;
	shl.b32 	%r46286, %r46280, %r46285;
	or.b32  	%r46287, %r46284, %r46286;
	and.b32  	%r56916, %r46287, %r56914;
	bra.uni 	$L__BB0_6518;
$L__BB0_6517:
	add.s32 	%r46296, %r7957, 1;
	shr.u32 	%r46297, %r7954, %r46296;
	xor.b32  	%r46298, %r7957, 31;
	shl.b32 	%r46299, %r7954, %r46298;
	or.b32  	%r46300, %r46297, %r46299;
	xor.b32  	%r56916, %r46300, %r56914;
$L__BB0_6518:
	xor.b32  	%r7964, %r56916, %r7958;
	shr.u32 	%r46301, %r7964, 16;
	xor.b32  	%r46302, %r46301, %r7964;
	shr.u32 	%r46303, %r46302, 12;
	shr.u32 	%r46304, %r46302, 4;
	shr.u32 	%r46305, %r46302, 8;
	xor.b32  	%r46306, %r46304, %r46303;
	xor.b32  	%r46307, %r46306, %r46305;
	xor.b32  	%r46308, %r46307, %r46302;
	shr.u32 	%r46309, %r46308, 2;
	xor.b32  	%r46310, %r46309, %r46308;
	cvt.u16.u32 	%rs1864, %r46310;
	and.b16  	%rs1863, %rs1864, 3;
	setp.gt.s16 	%p2795, %rs1863, 1;
	@%p2795 bra 	$L__BB0_6521;
	setp.eq.s16 	%p2797, %rs1863, 0;
	@%p2797 bra 	$L__BB0_6524;
	not.b32 	%r46319, %r7954;
	shr.u32 	%r46320, %r7956, 16;
	and.b32  	%r46321, %r46320, 15;
	add.s32 	%r46322, %r46321, 2;
	shf.r.wrap.b32 	%r46323, %r46319, %r46319, %r46322;
	add.s32 	%r56917, %r46323, %r56915;
	bra.uni 	$L__BB0_6525;
$L__BB0_6521:
	setp.eq.s16 	%p2796, %rs1863, 2;
	@%p2796 bra 	$L__BB0_6523;
	and.b32  	%r46311, %r7956, 15;
	add.s32 	%r46312, %r46311, 2;
	shf.r.wrap.b32 	%r46313, %r7954, %r7954, %r46312;
	xor.b32  	%r56917, %r46313, %r56915;
	bra.uni 	$L__BB0_6525;
$L__BB0_6523:
	not.b32 	%r46314, %r7954;
	shr.u32 	%r46315, %r7956, 8;
	and.b32  	%r46316, %r46315, 15;
	add.s32 	%r46317, %r46316, 2;
	shf.r.wrap.b32 	%r46318, %r46314, %r46314, %r46317;
	and.b32  	%r56917, %r46318, %r56915;
	bra.uni 	$L__BB0_6525;
$L__BB0_6524:
	add.s32 	%r46324, %r7957, 2;
	shf.r.wrap.b32 	%r46325, %r7954, %r7954, %r46324;
	xor.b32  	%r56917, %r46325, %r56915;
$L__BB0_6525:
	add.s32 	%r46326, %r7964, %r56917;
	shr.u32 	%r46327, %r7954, 8;
	and.b32  	%r46328, %r46327, 31;
	mov.b32 	%r46329, 1;
	shl.b32 	%r46330, %r46329, %r46328;
	not.b32 	%r46331, %r46330;
	and.b32  	%r46332, %r7887, %r46331;
	or.b32  	%r46333, %r46330, %r7887;
	xor.b32  	%r46334, %r46330, %r7887;
	st.local.v4.u32 	[%rd1], {%r7887, %r46332, %r46333, %r46334};
	shl.b32 	%r46335, %r7954, 2;
	cvt.u64.u32 	%rd1231, %r46335;
	and.b64  	%rd1232, %rd1231, 12;
	add.s64 	%rd1233, %rd1, %rd1232;
	ld.local.u32 	%r46336, [%rd1233];
	add.s32 	%r46337, %r7939, %r7887;
	shf.l.wrap.b32 	%r46338, %r7955, %r7955, 10;
	shf.l.wrap.b32 	%r46339, %r7955, %r7955, 19;
	shf.l.wrap.b32 	%r46340, %r7955, %r7955, 30;
	xor.b32  	%r46341, %r46340, %r46339;
	xor.b32  	%r46342, %r46341, %r46338;
	add.s32 	%r7970, %r46337, %r46342;
	add.s32 	%r7971, %r7343, %r46336;
	add.s32 	%r46343, %r7497, %r7496;
	xor.b32  	%r46344, %r46326, %r46343;
	xor.b32  	%r7972, %r46344, %r7954;
	shr.u32 	%r46345, %r7972, 4;
	xor.b32  	%r7973, %r46345, %r7972;
	shr.u32 	%r46346, %r7973, 24;
	and.b32  	%r7974, %r46346, 15;
	shf.r.wrap.b32 	%r46347, %r7972, %r7972, %r7974;
	xor.b32  	%r7975, %r46347, %r7958;
	shr.u32 	%r46348, %r7975, 16;
	xor.b32  	%r46349, %r46348, %r7975;
	shr.u32 	%r46350, %r46349, 12;
	shr.u32 	%r46351, %r46349, 4;
	shr.u32 	%r46352, %r46349, 8;
	xor.b32  	%r46353, %r46351, %r46350;
	xor.b32  	%r46354, %r46353, %r46352;
	xor.b32  	%r46355, %r46354, %r46349;
	shr.u32 	%r46356, %r46355, 2;
	xor.b32  	%r46357, %r46356, %r46355;
	cvt.u16.u32 	%rs1866, %r46357;
	and.b16  	%rs1865, %rs1866, 3;
	setp.gt.s16 	%p2798, %rs1865, 1;
	@%p2798 bra 	$L__BB0_6528;
	setp.eq.s16 	%p2800, %rs1865, 0;
	@%p2800 bra 	$L__BB0_6531;
	not.b32 	%r46372, %r7972;
	shr.u32 	%r46373, %r7973, 16;
	and.b32  	%r46374, %r46373, 15;
	add.s32 	%r46375, %r46374, 1;
	shr.u32 	%r46376, %r46372, %r46375;
	xor.b32  	%r46377, %r46374, 31;
	shl.b32 	%r46378, %r46372, %r46377;
	or.b32  	%r46379, %r46376, %r46378;
	add.s32 	%r56918, %r46379, %r56916;
	bra.uni 	$L__BB0_6532;
$L__BB0_6528:
	setp.eq.s16 	%p2799, %rs1865, 2;
	@%p2799 bra 	$L__BB0_6530;
	and.b32  	%r46358, %r7973, 15;
	add.s32 	%r46359, %r46358, 1;
	shr.u32 	%r46360, %r7972, %r46359;
	xor.b32  	%r46361, %r46358, 31;
	shl.b32 	%r46362, %r7972, %r46361;
	or.b32  	%r46363, %r46360, %r46362;
	xor.b32  	%r56918, %r46363, %r56916;
	bra.uni 	$L__BB0_6532;
$L__BB0_6530:
	not.b32 	%r46364, %r7972;
	shr.u32 	%r46365, %r7973, 8;
	and.b32  	%r46366, %r46365, 15;
	add.s32 	%r46367, %r46366, 1;
	shr.u32 	%r46368, %r46364, %r46367;
	xor.b32  	%r46369, %r46366, 31;
	shl.b32 	%r46370, %r46364, %r46369;
	or.b32  	%r46371, %r46368, %r46370;
	and.b32  	%r56918, %r46371, %r56916;
	bra.uni 	$L__BB0_6532;
$L__BB0_6531:
	add.s32 	%r46380, %r7974, 1;
	shr.u32 	%r46381, %r7972, %r46380;
	xor.b32  	%r46382, %r7974, 31;
	shl.b32 	%r46383, %r7972, %r46382;
	or.b32  	%r46384, %r46381, %r46383;
	xor.b32  	%r56918, %r46384, %r56916;
$L__BB0_6532:
	xor.b32  	%r7981, %r56918, %r7975;
	shr.u32 	%r46385, %r7981, 16;
	xor.b32  	%r46386, %r46385, %r7981;
	shr.u32 	%r46387, %r46386, 12;
	shr.u32 	%r46388, %r46386, 4;
	shr.u32 	%r46389, %r46386, 8;
	xor.b32  	%r46390, %r46388, %r46387;
	xor.b32  	%r46391, %r46390, %r46389;
	xor.b32  	%r46392, %r46391, %r46386;
	shr.u32 	%r46393, %r46392, 2;
	xor.b32  	%r46394, %r46393, %r46392;
	cvt.u16.u32 	%rs1868, %r46394;
	and.b16  	%rs1867, %rs1868, 3;
	setp.gt.s16 	%p2801, %rs1867, 1;
	@%p2801 bra 	$L__BB0_6535;
	setp.eq.s16 	%p2803, %rs1867, 0;
	@%p2803 bra 	$L__BB0_6538;
	not.b32 	%r46403, %r7972;
	shr.u32 	%r46404, %r7973, 16;
	and.b32  	%r46405, %r46404, 15;
	add.s32 	%r46406, %r46405, 2;
	shf.r.wrap.b32 	%r46407, %r46403, %r46403, %r46406;
	add.s32 	%r56919, %r46407, %r56917;
	bra.uni 	$L__BB0_6539;
$L__BB0_6535:
	setp.eq.s16 	%p2802, %rs1867, 2;
	@%p2802 bra 	$L__BB0_6537;
	and.b32  	%r46395, %r7973, 15;
	add.s32 	%r46396, %r46395, 2;
	shf.r.wrap.b32 	%r46397, %r7972, %r7972, %r46396;
	xor.b32  	%r56919, %r46397, %r56917;
	bra.uni 	$L__BB0_6539;
$L__BB0_6537:
	not.b32 	%r46398, %r7972;
	shr.u32 	%r46399, %r7973, 8;
	and.b32  	%r46400, %r46399, 15;
	add.s32 	%r46401, %r46400, 2;
	shf.r.wrap.b32 	%r46402, %r46398, %r46398, %r46401;
	and.b32  	%r56919, %r46402, %r56917;
	bra.uni 	$L__BB0_6539;
$L__BB0_6538:
	add.s32 	%r46408, %r7974, 2;
	shf.r.wrap.b32 	%r46409, %r7972, %r7972, %r46408;
	xor.b32  	%r56919, %r46409, %r56917;
$L__BB0_6539:
	add.s32 	%r46410, %r7981, %r56919;
	xor.b32  	%r7987, %r7972, %r46410;
	ld.const.u32 	%r7988, [hefty_gpu_constantTable+200];
	shr.u32 	%r46411, %r7987, 4;
	xor.b32  	%r7989, %r46411, %r7987;
	shr.u32 	%r46412, %r7989, 24;
	and.b32  	%r7990, %r46412, 15;
	shf.r.wrap.b32 	%r46413, %r7987, %r7987, %r7990;
	xor.b32  	%r7991, %r46413, %r7975;
	shr.u32 	%r46414, %r7991, 16;
	xor.b32  	%r46415, %r46414, %r7991;
	shr.u32 	%r46416, %r46415, 12;
	shr.u32 	%r46417, %r46415, 4;
	shr.u32 	%r46418, %r46415, 8;
	xor.b32  	%r46419, %r46417, %r46416;
	xor.b32  	%r46420, %r46419, %r46418;
	xor.b32  	%r46421, %r46420, %r46415;
	shr.u32 	%r46422, %r46421, 2;
	xor.b32  	%r46423, %r46422, %r46421;
	cvt.u16.u32 	%rs1870, %r46423;
	and.b16  	%rs1869, %rs1870, 3;
	setp.gt.s16 	%p2804, %rs1869, 1;
	@%p2804 bra 	$L__BB0_6542;
	setp.eq.s16 	%p2806, %rs1869, 0;
	@%p2806 bra 	$L__BB0_6545;
	not.b32 	%r46438, %r7987;
	shr.u32 	%r46439, %r7989, 16;
	and.b32  	%r46440, %r46439, 15;
	add.s32 	%r46441, %r46440, 1;
	shr.u32 	%r46442, %r46438, %r46441;
	xor.b32  	%r46443, %r46440, 31;
	shl.b32 	%r46444, %r46438, %r46443;
	or.b32  	%r46445, %r46442, %r46444;
	add.s32 	%r56920, %r46445, %r56918;
	bra.uni 	$L__BB0_6546;
$L__BB0_6542:
	setp.eq.s16 	%p2805, %rs1869, 2;
	@%p2805 bra 	$L__BB0_6544;
	and.b32  	%r46424, %r7989, 15;
	add.s32 	%r46425, %r46424, 1;
	shr.u32 	%r46426, %r7987, %r46425;
	xor.b32  	%r46427, %r46424, 31;
	shl.b32 	%r46428, %r7987, %r46427;
	or.b32  	%r46429, %r46426, %r46428;
	xor.b32  	%r56920, %r46429, %r56918;
	bra.uni 	$L__BB0_6546;
$L__BB0_6544:
	not.b32 	%r46430, %r7987;
	shr.u32 	%r46431, %r7989, 8;
	and.b32  	%r46432, %r46431, 15;
	add.s32 	%r46433, %r46432, 1;
	shr.u32 	%r46434, %r46430, %r46433;
	xor.b32  	%r46435, %r46432, 31;
	shl.b32 	%r46436, %r46430, %r46435;
	or.b32  	%r46437, %r46434, %r46436;
	and.b32  	%r56920, %r46437, %r56918;
	bra.uni 	$L__BB0_6546;
$L__BB0_6545:
	add.s32 	%r46446, %r7990, 1;
	shr.u32 	%r46447, %r7987, %r46446;
	xor.b32  	%r46448, %r7990, 31;
	shl.b32 	%r46449, %r7987, %r46448;
	or.b32  	%r46450, %r46447, %r46449;
	xor.b32  	%r56920, %r46450, %r56918;
$L__BB0_6546:
	xor.b32  	%r7997, %r56920, %r7991;
	shr.u32 	%r46451, %r7997, 16;
	xor.b32  	%r46452, %r46451, %r7997;
	shr.u32 	%r46453, %r46452, 12;
	shr.u32 	%r46454, %r46452, 4;
	shr.u32 	%r46455, %r46452, 8;
	xor.b32  	%r46456, %r46454, %r46453;
	xor.b32  	%r46457, %r46456, %r46455;
	xor.b32  	%r46458, %r46457, %r46452;
	shr.u32 	%r46459, %r46458, 2;
	xor.b32  	%r46460, %r46459, %r46458;
	cvt.u16.u32 	%rs1872, %r46460;
	and.b16  	%rs1871, %rs1872, 3;
	setp.gt.s16 	%p2807, %rs1871, 1;
	@%p2807 bra 	$L__BB0_6549;
	setp.eq.s16 	%p2809, %rs1871, 0;
	@%p2809 bra 	$L__BB0_6552;
	not.b32 	%r46469, %r7987;
	shr.u32 	%r46470, %r7989, 16;
	and.b32  	%r46471, %r46470, 15;
	add.s32 	%r46472, %r46471, 2;
	shf.r.wrap.b32 	%r46473, %r46469, %r46469, %r46472;
	add.s32 	%r56921, %r46473, %r56919;
	bra.uni 	$L__BB0_6553;
$L__BB0_6549:
	setp.eq.s16 	%p2808, %rs1871, 2;
	@%p2808 bra 	$L__BB0_6551;
	and.b32  	%r46461, %r7989, 15;
	add.s32 	%r46462, %r46461, 2;
	shf.r.wrap.b32 	%r46463, %r7987, %r7987, %r46462;
	xor.b32  	%r56921, %r46463, %r56919;
	bra.uni 	$L__BB0_6553;
$L__BB0_6551:
	not.b32 	%r46464, %r7987;
	shr.u32 	%r46465, %r7989, 8;
	and.b32  	%r46466, %r46465, 15;
	add.s32 	%r46467, %r46466, 2;
	shf.r.wrap.b32 	%r46468, %r46464, %r46464, %r46467;
	and.b32  	%r56921, %r46468, %r56919;
	bra.uni 	$L__BB0_6553;
$L__BB0_6552:
	add.s32 	%r46474, %r7990, 2;
	shf.r.wrap.b32 	%r46475, %r7987, %r7987, %r46474;
	xor.b32  	%r56921, %r46475, %r56919;
$L__BB0_6553:
	add.s32 	%r46476, %r7997, %r56921;
	xor.b32  	%r8003, %r7987, %r46476;
	shr.u32 	%r46477, %r7987, 8;
	and.b32  	%r46478, %r46477, 31;
	mov.b32 	%r46479, 1;
	shl.b32 	%r46480, %r46479, %r46478;
	not.b32 	%r46481, %r46480;
	and.b32  	%r46482, %r7650, %r46481;
	or.b32  	%r46483, %r46480, %r7650;
	xor.b32  	%r46484, %r46480, %r7650;
	st.local.v4.u32 	[%rd8], {%r7650, %r46482, %r46483, %r46484};
	shl.b32 	%r46485, %r7987, 2;
	cvt.u64.u32 	%rd1234, %r46485;
	and.b64  	%rd1235, %rd1234, 12;
	add.s64 	%rd1236, %rd8, %rd1235;
	ld.local.u32 	%r8004, [%rd1236];
	shr.u32 	%r46486, %r8003, 4;
	xor.b32  	%r8005, %r46486, %r8003;
	shr.u32 	%r46487, %r8005, 24;
	and.b32  	%r8006, %r46487, 15;
	shf.r.wrap.b32 	%r46488, %r8003, %r8003, %r8006;
	xor.b32  	%r8007, %r46488, %r7991;
	shr.u32 	%r46489, %r8007, 16;
	xor.b32  	%r46490, %r46489, %r8007;
	shr.u32 	%r46491, %r46490, 12;
	shr.u32 	%r46492, %r46490, 4;
	shr.u32 	%r46493, %r46490, 8;
	xor.b32  	%r46494, %r46492, %r46491;
	xor.b32  	%r46495, %r46494, %r46493;
	xor.b32  	%r46496, %r46495, %r46490;
	shr.u32 	%r46497, %r46496, 2;
	xor.b32  	%r46498, %r46497, %r46496;
	cvt.u16.u32 	%rs1874, %r46498;
	and.b16  	%rs1873, %rs1874, 3;
	setp.gt.s16 	%p2810, %rs1873, 1;
	@%p2810 bra 	$L__BB0_6556;
	setp.eq.s16 	%p2812, %rs1873, 0;
	@%p2812 bra 	$L__BB0_6559;
	not.b32 	%r46513, %r8003;
	shr.u32 	%r46514, %r8005, 16;
	and.b32  	%r46515, %r46514, 15;
	add.s32 	%r46516, %r46515, 1;
	shr.u32 	%r46517, %r46513, %r46516;
	xor.b32  	%r46518, %r46515, 31;
	shl.b32 	%r46519, %r46513, %r46518;
	or.b32  	%r46520, %r46517, %r46519;
	add.s32 	%r56922, %r46520, %r56920;
	bra.uni 	$L__BB0_6560;
$L__BB0_6556:
	setp.eq.s16 	%p2811, %rs1873, 2;
	@%p2811 bra 	$L__BB0_6558;
	and.b32  	%r46499, %r8005, 15;
	add.s32 	%r46500, %r46499, 1;
	shr.u32 	%r46501, %r8003, %r46500;
	xor.b32  	%r46502, %r46499, 31;
	shl.b32 	%r46503, %r8003, %r46502;
	or.b32  	%r46504, %r46501, %r46503;
	xor.b32  	%r56922, %r46504, %r56920;
	bra.uni 	$L__BB0_6560;
$L__BB0_6558:
	not.b32 	%r46505, %r8003;
	shr.u32 	%r46506, %r8005, 8;
	and.b32  	%r46507, %r46506, 15;
	add.s32 	%r46508, %r46507, 1;
	shr.u32 	%r46509, %r46505, %r46508;
	xor.b32  	%r46510, %r46507, 31;
	shl.b32 	%r46511, %r46505, %r46510;
	or.b32  	%r46512, %r46509, %r46511;
	and.b32  	%r56922, %r46512, %r56920;
	bra.uni 	$L__BB0_6560;
$L__BB0_6559:
	add.s32 	%r46521, %r8006, 1;
	shr.u32 	%r46522, %r8003, %r46521;
	xor.b32  	%r46523, %r8006, 31;
	shl.b32 	%r46524, %r8003, %r46523;
	or.b32  	%r46525, %r46522, %r46524;
	xor.b32  	%r56922, %r46525, %r56920;
$L__BB0_6560:
	xor.b32  	%r8013, %r56922, %r8007;
	shr.u32 	%r46526, %r8013, 16;
	xor.b32  	%r46527, %r46526, %r8013;
	shr.u32 	%r46528, %r46527, 12;
	shr.u32 	%r46529, %r46527, 4;
	shr.u32 	%r46530, %r46527, 8;
	xor.b32  	%r46531, %r46529, %r46528;
	xor.b32  	%r46532, %r46531, %r46530;
	xor.b32  	%r46533, %r46532, %r46527;
	shr.u32 	%r46534, %r46533, 2;
	xor.b32  	%r46535, %r46534, %r46533;
	cvt.u16.u32 	%rs1876, %r46535;
	and.b16  	%rs1875, %rs1876, 3;
	setp.gt.s16 	%p2813, %rs1875, 1;
	@%p2813 bra 	$L__BB0_6563;
	setp.eq.s16 	%p2815, %rs1875, 0;
	@%p2815 bra 	$L__BB0_6566;
	not.b32 	%r46544, %r8003;
	shr.u32 	%r46545, %r8005, 16;
	and.b32  	%r46546, %r46545, 15;
	add.s32 	%r46547, %r46546, 2;
	shf.r.wrap.b32 	%r46548, %r46544, %r46544, %r46547;
	add.s32 	%r56923, %r46548, %r56921;
	bra.uni 	$L__BB0_6567;
$L__BB0_6563:
	setp.eq.s16 	%p2814, %rs1875, 2;
	@%p2814 bra 	$L__BB0_6565;
	and.b32  	%r46536, %r8005, 15;
	add.s32 	%r46537, %r46536, 2;
	shf.r.wrap.b32 	%r46538, %r8003, %r8003, %r46537;
	xor.b32  	%r56923, %r46538, %r56921;
	bra.uni 	$L__BB0_6567;
$L__BB0_6565:
	not.b32 	%r46539, %r8003;
	shr.u32 	%r46540, %r8005, 8;
	and.b32  	%r46541, %r46540, 15;
	add.s32 	%r46542, %r46541, 2;
	shf.r.wrap.b32 	%r46543, %r46539, %r46539, %r46542;
	and.b32  	%r56923, %r46543, %r56921;
	bra.uni 	$L__BB0_6567;
$L__BB0_6566:
	add.s32 	%r46549, %r8006, 2;
	shf.r.wrap.b32 	%r46550, %r8003, %r8003, %r46549;
	xor.b32  	%r56923, %r46550, %r56921;
$L__BB0_6567:
	add.s32 	%r46551, %r8013, %r56923;
	xor.b32  	%r8019, %r8003, %r46551;
	shr.u32 	%r46552, %r8003, 8;
	and.b32  	%r46553, %r46552, 31;
	mov.b32 	%r46554, 1;
	shl.b32 	%r46555, %r46554, %r46553;
	not.b32 	%r46556, %r46555;
	and.b32  	%r46557, %r7818, %r46556;
	or.b32  	%r46558, %r46555, %r7818;
	xor.b32  	%r46559, %r46555, %r7818;
	st.local.v4.u32 	[%rd7], {%r7818, %r46557, %r46558, %r46559};
	shl.b32 	%r46560, %r8003, 2;
	cvt.u64.u32 	%rd1237, %r46560;
	and.b64  	%rd1238, %rd1237, 12;
	add.s64 	%rd1239, %rd7, %rd1238;
	ld.local.u32 	%r46561, [%rd1239];
	xor.b32  	%r46562, %r46561, %r8004;
	and.b32  	%r46563, %r7971, %r46562;
	xor.b32  	%r8020, %r46563, %r8004;
	shr.u32 	%r46564, %r8019, 4;
	xor.b32  	%r8021, %r46564, %r8019;
	shr.u32 	%r46565, %r8021, 24;
	and.b32  	%r8022, %r46565, 15;
	shf.r.wrap.b32 	%r46566, %r8019, %r8019, %r8022;
	xor.b32  	%r8023, %r46566, %r8007;
	shr.u32 	%r46567, %r8023, 16;
	xor.b32  	%r46568, %r46567, %r8023;
	shr.u32 	%r46569, %r46568, 12;
	shr.u32 	%r46570, %r46568, 4;
	shr.u32 	%r46571, %r46568, 8;
	xor.b32  	%r46572, %r46570, %r46569;
	xor.b32  	%r46573, %r46572, %r46571;
	xor.b32  	%r46574, %r46573, %r46568;
	shr.u32 	%r46575, %r46574, 2;
	xor.b32  	%r46576, %r46575, %r46574;
	cvt.u16.u32 	%rs1878, %r46576;
	and.b16  	%rs1877, %rs1878, 3;
	setp.gt.s16 	%p2816, %rs1877, 1;
	@%p2816 bra 	$L__BB0_6570;
	setp.eq.s16 	%p2818, %rs1877, 0;
	@%p2818 bra 	$L__BB0_6573;
	not.b32 	%r46591, %r8019;
	shr.u32 	%r46592, %r8021, 16;
	and.b32  	%r46593, %r46592, 15;
	add.s32 	%r46594, %r46593, 1;
	shr.u32 	%r46595, %r46591, %r46594;
	xor.b32  	%r46596, %r46593, 31;
	shl.b32 	%r46597, %r46591, %r46596;
	or.b32  	%r46598, %r46595, %r46597;
	add.s32 	%r56924, %r46598, %r56922;
	bra.uni 	$L__BB0_6574;
$L__BB0_6570:
	setp.eq.s16 	%p2817, %rs1877, 2;
	@%p2817 bra 	$L__BB0_6572;
	and.b32  	%r46577, %r8021, 15;
	add.s32 	%r46578, %r46577, 1;
	shr.u32 	%r46579, %r8019, %r46578;
	xor.b32  	%r46580, %r46577, 31;
	shl.b32 	%r46581, %r8019, %r46580;
	or.b32  	%r46582, %r46579, %r46581;
	xor.b32  	%r56924, %r46582, %r56922;
	bra.uni 	$L__BB0_6574;
$L__BB0_6572:
	not.b32 	%r46583, %r8019;
	shr.u32 	%r46584, %r8021, 8;
	and.b32  	%r46585, %r46584, 15;
	add.s32 	%r46586, %r46585, 1;
	shr.u32 	%r46587, %r46583, %r46586;
	xor.b32  	%r46588, %r46585, 31;
	shl.b32 	%r46589, %r46583, %r46588;
	or.b32  	%r46590, %r46587, %r46589;
	and.b32  	%r56924, %r46590, %r56922;
	bra.uni 	$L__BB0_6574;
$L__BB0_6573:
	add.s32 	%r46599, %r8022, 1;
	shr.u32 	%r46600, %r8019, %r46599;
	xor.b32  	%r46601, %r8022, 31;
	shl.b32 	%r46602, %r8019, %r46601;
	or.b32  	%r46603, %r46600, %r46602;
	xor.b32  	%r56924, %r46603, %r56922;
$L__BB0_6574:
	xor.b32  	%r8029, %r56924, %r8023;
	shr.u32 	%r46604, %r8029, 16;
	xor.b32  	%r46605, %r46604, %r8029;
	shr.u32 	%r46606, %r46605, 12;
	shr.u32 	%r46607, %r46605, 4;
	shr.u32 	%r46608, %r46605, 8;
	xor.b32  	%r46609, %r46607, %r46606;
	xor.b32  	%r46610, %r46609, %r46608;
	xor.b32  	%r46611, %r46610, %r46605;
	shr.u32 	%r46612, %r46611, 2;
	xor.b32  	%r46613, %r46612, %r46611;
	cvt.u16.u32 	%rs1880, %r46613;
	and.b16  	%rs1879, %rs1880, 3;
	setp.gt.s16 	%p2819, %rs1879, 1;
	@%p2819 bra 	$L__BB0_6577;
	setp.eq.s16 	%p2821, %rs1879, 0;
	@%p2821 bra 	$L__BB0_6580;
	not.b32 	%r46622, %r8019;
	shr.u32 	%r46623, %r8021, 16;
	and.b32  	%r46624, %r46623, 15;
	add.s32 	%r46625, %r46624, 2;
	shf.r.wrap.b32 	%r46626, %r46622, %r46622, %r46625;
	add.s32 	%r56925, %r46626, %r56923;
	bra.uni 	$L__BB0_6581;
$L__BB0_6577:
	setp.eq.s16 	%p2820, %rs1879, 2;
	@%p2820 bra 	$L__BB0_6579;
	and.b32  	%r46614, %r8021, 15;
	add.s32 	%r46615, %r46614, 2;
	shf.r.wrap.b32 	%r46616, %r8019, %r8019, %r46615;
	xor.b32  	%r56925, %r46616, %r56923;
	bra.uni 	$L__BB0_6581;
$L__BB0_6579:
	not.b32 	%r46617, %r8019;
	shr.u32 	%r46618, %r8021, 8;
	and.b32  	%r46619, %r46618, 15;
	add.s32 	%r46620, %r46619, 2;
	shf.r.wrap.b32 	%r46621, %r46617, %r46617, %r46620;
	and.b32  	%r56925, %r46621, %r56923;
	bra.uni 	$L__BB0_6581;
$L__BB0_6580:
	add.s32 	%r46627, %r8022, 2;
	shf.r.wrap.b32 	%r46628, %r8019, %r8019, %r46627;
	xor.b32  	%r56925, %r46628, %r56923;
$L__BB0_6581:
	add.s32 	%r46629, %r8029, %r56925;
	xor.b32  	%r8035, %r8019, %r46629;
	shr.u32 	%r46630, %r8019, 8;
	and.b32  	%r46631, %r46630, 31;
	mov.b32 	%r46632, 1;
	shl.b32 	%r46633, %r46632, %r46631;
	not.b32 	%r46634, %r46633;
	and.b32  	%r46635, %r7971, %r46634;
	or.b32  	%r46636, %r46633, %r7971;
	xor.b32  	%r46637, %r46633, %r7971;
	st.local.v4.u32 	[%rd6], {%r7971, %r46635, %r46636, %r46637};
	shl.b32 	%r46638, %r8019, 2;
	cvt.u64.u32 	%rd1240, %r46638;
	and.b64  	%rd1241, %rd1240, 12;
	add.s64 	%rd1242, %rd6, %rd1241;
	ld.local.u32 	%r46639, [%rd1242];
	shf.l.wrap.b32 	%r46640, %r46639, %r46639, 26;
	shf.l.wrap.b32 	%r46641, %r46639, %r46639, 21;
	xor.b32  	%r46642, %r46640, %r46641;
	shf.l.wrap.b32 	%r46643, %r46639, %r46639, 7;
	xor.b32  	%r46644, %r46642, %r46643;
	add.s32 	%r46645, %r7988, %r7653;
	add.s32 	%r46646, %r46645, %r7497;
	add.s32 	%r46647, %r46646, %r8020;
	add.s32 	%r8040, %r46647, %r46644;
	shr.u32 	%r46648, %r8035, 4;
	xor.b32  	%r8041, %r46648, %r8035;
	shr.u32 	%r46649, %r8041, 24;
	and.b32  	%r8042, %r46649, 15;
	shf.r.wrap.b32 	%r46650, %r8035, %r8035, %r8042;
	xor.b32  	%r8043, %r46650, %r8023;
	shr.u32 	%r46651, %r8043, 16;
	xor.b32  	%r46652, %r46651, %r8043;
	shr.u32 	%r46653, %r46652, 12;
	shr.u32 	%r46654, %r46652, 4;
	shr.u32 	%r46655, %r46652, 8;
	xor.b32  	%r46656, %r46654, %r46653;
	xor.b32  	%r46657, %r46656, %r46655;
	xor.b32  	%r46658, %r46657, %r46652;
	shr.u32 	%r46659, %r46658, 2;
	xor.b32  	%r46660, %r46659, %r46658;
	cvt.u16.u32 	%rs1882, %r46660;
	and.b16  	%rs1881, %rs1882, 3;
	setp.gt.s16 	%p2822, %rs1881, 1;
	@%p2822 bra 	$L__BB0_6584;
	setp.eq.s16 	%p2824, %rs1881, 0;
	@%p2824 bra 	$L__BB0_6587;
	not.b32 	%r46675, %r8035;
	shr.u32 	%r46676, %r8041, 16;
	and.b32  	%r46677, %r46676, 15;
	add.s32 	%r46678, %r46677, 1;
	shr.u32 	%r46679, %r46675, %r46678;
	xor.b32  	%r46680, %r46677, 31;
	shl.b32 	%r46681, %r46675, %r46680;
	or.b32  	%r46682, %r46679, %r46681;
	add.s32 	%r56926, %r46682, %r56924;
	bra.uni 	$L__BB0_6588;
$L__BB0_6584:
	setp.eq.s16 	%p2823, %rs1881, 2;
	@%p2823 bra 	$L__BB0_6586;
	and.b32  	%r46661, %r8041, 15;
	add.s32 	%r46662, %r46661, 1;
	shr.u32 	%r46663, %r8035, %r46662;
	xor.b32  	%r46664, %r46661, 31;
	shl.b32 	%r46665, %r8035, %r46664;
	or.b32  	%r46666, %r46663, %r46665;
	xor.b32  	%r56926, %r46666, %r56924;
	bra.uni 	$L__BB0_6588;
$L__BB0_6586:
	not.b32 	%r46667, %r8035;
	shr.u32 	%r46668, %r8041, 8;
	and.b32  	%r46669, %r46668, 15;
	add.s32 	%r46670, %r46669, 1;
	shr.u32 	%r46671, %r46667, %r46670;
	xor.b32  	%r46672, %r46669, 31;
	shl.b32 	%r46673, %r46667, %r46672;
	or.b32  	%r46674, %r46671, %r46673;
	and.b32  	%r56926, %r46674, %r56924;
	bra.uni 	$L__BB0_6588;
$L__BB0_6587:
	add.s32 	%r46683, %r8042, 1;
	shr.u32 	%r46684, %r8035, %r46683;
	xor.b32  	%r46685, %r8042, 31;
	shl.b32 	%r46686, %r8035, %r46685;
	or.b32  	%r46687, %r46684, %r46686;
	xor.b32  	%r56926, %r46687, %r56924;
$L__BB0_6588:
	xor.b32  	%r8049, %r56926, %r8043;
	shr.u32 	%r46688, %r8049, 16;
	xor.b32  	%r46689, %r46688, %r8049;
	shr.u32 	%r46690, %r46689, 12;
	shr.u32 	%r46691, %r46689, 4;
	shr.u32 	%r46692, %r46689, 8;
	xor.b32  	%r46693, %r46691, %r46690;
	xor.b32  	%r46694, %r46693, %r46692;
	xor.b32  	%r46695, %r46694, %r46689;
	shr.u32 	%r46696, %r46695, 2;
	xor.b32  	%r46697, %r46696, %r46695;
	cvt.u16.u32 	%rs1884, %r46697;
	and.b16  	%rs1883, %rs1884, 3;
	setp.gt.s16 	%p2825, %rs1883, 1;
	@%p2825 bra 	$L__BB0_6591;
	setp.eq.s16 	%p2827, %rs1883, 0;
	@%p2827 bra 	$L__BB0_6594;
	not.b32 	%r46706, %r8035;
	shr.u32 	%r46707, %r8041, 16;
	and.b32  	%r46708, %r46707, 15;
	add.s32 	%r46709, %r46708, 2;
	shf.r.wrap.b32 	%r46710, %r46706, %r46706, %r46709;
	add.s32 	%r56927, %r46710, %r56925;
	bra.uni 	$L__BB0_6595;
$L__BB0_6591:
	setp.eq.s16 	%p2826, %rs1883, 2;
	@%p2826 bra 	$L__BB0_6593;
	and.b32  	%r46698, %r8041, 15;
	add.s32 	%r46699, %r46698, 2;
	shf.r.wrap.b32 	%r46700, %r8035, %r8035, %r46699;
	xor.b32  	%r56927, %r46700, %r56925;
	bra.uni 	$L__BB0_6595;
$L__BB0_6593:
	not.b32 	%r46701, %r8035;
	shr.u32 	%r46702, %r8041, 8;
	and.b32  	%r46703, %r46702, 15;
	add.s32 	%r46704, %r46703, 2;
	shf.r.wrap.b32 	%r46705, %r46701, %r46701, %r46704;
	and.b32  	%r56927, %r46705, %r56925;
	bra.uni 	$L__BB0_6595;
$L__BB0_6594:
	add.s32 	%r46711, %r8042, 2;
	shf.r.wrap.b32 	%r46712, %r8035, %r8035, %r46711;
	xor.b32  	%r56927, %r46712, %r56925;
$L__BB0_6595:
	add.s32 	%r46713, %r8049, %r56927;
	xor.b32  	%r8055, %r8035, %r46713;
	shr.u32 	%r46714, %r8035, 8;
	and.b32  	%r46715, %r46714, 31;
	mov.b32 	%r46716, 1;
	shl.b32 	%r46717, %r46716, %r46715;
	not.b32 	%r46718, %r46717;
	and.b32  	%r46719, %r7649, %r46718;
	or.b32  	%r46720, %r46717, %r7649;
	xor.b32  	%r46721, %r46717, %r7649;
	st.local.v4.u32 	[%rd5], {%r7649, %r46719, %r46720, %r46721};
	shl.b32 	%r46722, %r8035, 2;
	cvt.u64.u32 	%rd1243, %r46722;
	and.b64  	%rd1244, %rd1243, 12;
	add.s64 	%rd1245, %rd5, %rd1244;
	ld.local.u32 	%r8056, [%rd1245];
	shr.u32 	%r46723, %r8055, 4;
	xor.b32  	%r8057, %r46723, %r8055;
	shr.u32 	%r46724, %r8057, 24;
	and.b32  	%r8058, %r46724, 15;
	shf.r.wrap.b32 	%r46725, %r8055, %r8055, %r8058;
	xor.b32  	%r8059, %r46725, %r8043;
	shr.u32 	%r46726, %r8059, 16;
	xor.b32  	%r46727, %r46726, %r8059;
	shr.u32 	%r46728, %r46727, 12;
	shr.u32 	%r46729, %r46727, 4;
	shr.u32 	%r46730, %r46727, 8;
	xor.b32  	%r46731, %r46729, %r46728;
	xor.b32  	%r46732, %r46731, %r46730;
	xor.b32  	%r46733, %r46732, %r46727;
	shr.u32 	%r46734, %r46733, 2;
	xor.b32  	%r46735, %r46734, %r46733;
	cvt.u16.u32 	%rs1886, %r46735;
	and.b16  	%rs1885, %rs1886, 3;
	setp.gt.s16 	%p2828, %rs1885, 1;
	@%p2828 bra 	$L__BB0_6598;
	setp.eq.s16 	%p2830, %rs1885, 0;
	@%p2830 bra 	$L__BB0_6601;
	not.b32 	%r46750, %r8055;
	shr.u32 	%r46751, %r8057, 16;
	and.b32  	%r46752, %r46751, 15;
	add.s32 	%r46753, %r46752, 1;
	shr.u32 	%r46754, %r46750, %r46753;
	xor.b32  	%r46755, %r46752, 31;
	shl.b32 	%r46756, %r46750, %r46755;
	or.b32  	%r46757, %r46754, %r46756;
	add.s32 	%r56928, %r46757, %r56926;
	bra.uni 	$L__BB0_6602;
$L__BB0_6598:
	setp.eq.s16 	%p2829, %rs1885, 2;
	@%p2829 bra 	$L__BB0_6600;
	and.b32  	%r46736, %r8057, 15;
	add.s32 	%r46737, %r46736, 1;
	shr.u32 	%r46738, %r8055, %r46737;
	xor.b32  	%r46739, %r46736, 31;
	shl.b32 	%r46740, %r8055, %r46739;
	or.b32  	%r46741, %r46738, %r46740;
	xor.b32  	%r56928, %r46741, %r56926;
	bra.uni 	$L__BB0_6602;
$L__BB0_6600:
	not.b32 	%r46742, %r8055;
	shr.u32 	%r46743, %r8057, 8;
	and.b32  	%r46744, %r46743, 15;
	add.s32 	%r46745, %r46744, 1;
	shr.u32 	%r46746, %r46742, %r46745;
	xor.b32  	%r46747, %r46744, 31;
	shl.b32 	%r46748, %r46742, %r46747;
	or.b32  	%r46749, %r46746, %r46748;
	and.b32  	%r56928, %r46749, %r56926;
	bra.uni 	$L__BB0_6602;
$L__BB0_6601:
	add.s32 	%r46758, %r8058, 1;
	shr.u32 	%r46759, %r8055, %r46758;
	xor.b32  	%r46760, %r8058, 31;
	shl.b32 	%r46761, %r8055, %r46760;
	or.b32  	%r46762, %r46759, %r46761;
	xor.b32  	%r56928, %r46762, %r56926;
$L__BB0_6602:
	xor.b32  	%r8065, %r56928, %r8059;
	shr.u32 	%r46763, %r8065, 16;
	xor.b32  	%r46764, %r46763, %r8065;
	shr.u32 	%r46765, %r46764, 12;
	shr.u32 	%r46766, %r46764, 4;
	shr.u32 	%r46767, %r46764, 8;
	xor.b32  	%r46768, %r46766, %r46765;
	xor.b32  	%r46769, %r46768, %r46767;
	xor.b32  	%r46770, %r46769, %r46764;
	shr.u32 	%r46771, %r46770, 2;
	xor.b32  	%r46772, %r46771, %r46770;
	cvt.u16.u32 	%rs1888, %r46772;
	and.b16  	%rs1887, %rs1888, 3;
	setp.gt.s16 	%p2831, %rs1887, 1;
	@%p2831 bra 	$L__BB0_6605;
	setp.eq.s16 	%p2833, %rs1887, 0;
	@%p2833 bra 	$L__BB0_6608;
	not.b32 	%r46781, %r8055;
	shr.u32 	%r46782, %r8057, 16;
	and.b32  	%r46783, %r46782, 15;
	add.s32 	%r46784, %r46783, 2;
	shf.r.wrap.b32 	%r46785, %r46781, %r46781, %r46784;
	add.s32 	%r56929, %r46785, %r56927;
	bra.uni 	$L__BB0_6609;
$L__BB0_6605:
	setp.eq.s16 	%p2832, %rs1887, 2;
	@%p2832 bra 	$L__BB0_6607;
	and.b32  	%r46773, %r8057, 15;
	add.s32 	%r46774, %r46773, 2;
	shf.r.wrap.b32 	%r46775, %r8055, %r8055, %r46774;
	xor.b32  	%r56929, %r46775, %r56927;
	bra.uni 	$L__BB0_6609;
$L__BB0_6607:
	not.b32 	%r46776, %r8055;
	shr.u32 	%r46777, %r8057, 8;
	and.b32  	%r46778, %r46777, 15;
	add.s32 	%r46779, %r46778, 2;
	shf.r.wrap.b32 	%r46780, %r46776, %r46776, %r46779;
	and.b32  	%r56929, %r46780, %r56927;
	bra.uni 	$L__BB0_6609;
$L__BB0_6608:
	add.s32 	%r46786, %r8058, 2;
	shf.r.wrap.b32 	%r46787, %r8055, %r8055, %r46786;
	xor.b32  	%r56929, %r46787, %r56927;
$L__BB0_6609:
	add.s32 	%r46788, %r8065, %r56929;
	xor.b32  	%r8071, %r8055, %r46788;
	shr.u32 	%r46789, %r8055, 8;
	and.b32  	%r46790, %r46789, 31;
	mov.b32 	%r46791, 1;
	shl.b32 	%r46792, %r46791, %r46790;
	not.b32 	%r46793, %r46792;
	and.b32  	%r46794, %r7817, %r46793;
	or.b32  	%r46795, %r46792, %r7817;
	xor.b32  	%r46796, %r46792, %r7817;
	st.local.v4.u32 	[%rd4], {%r7817, %r46794, %r46795, %r46796};
	shl.b32 	%r46797, %r8055, 2;
	cvt.u64.u32 	%rd1246, %r46797;
	and.b64  	%rd1247, %rd1246, 12;
	add.s64 	%rd1248, %rd4, %rd1247;
	ld.local.u32 	%r8072, [%rd1248];
	shr.u32 	%r46798, %r8071, 4;
	xor.b32  	%r8073, %r46798, %r8071;
	shr.u32 	%r46799, %r8073, 24;
	and.b32  	%r8074, %r46799, 15;
	shf.r.wrap.b32 	%r46800, %r8071, %r8071, %r8074;
	xor.b32  	%r8075, %r46800, %r8059;
	shr.u32 	%r46801, %r8075, 16;
	xor.b32  	%r46802, %r46801, %r8075;
	shr.u32 	%r46803, %r46802, 12;
	shr.u32 	%r46804, %r46802, 4;
	shr.u32 	%r46805, %r46802, 8;
	xor.b32  	%r46806, %r46804, %r46803;
	xor.b32  	%r46807, %r46806, %r46805;
	xor.b32  	%r46808, %r46807, %r46802;
	shr.u32 	%r46809, %r46808, 2;
	xor.b32  	%r46810, %r46809, %r46808;
	cvt.u16.u32 	%rs1890, %r46810;
	and.b16  	%rs1889, %rs1890, 3;
	setp.gt.s16 	%p2834, %rs1889, 1;
	@%p2834 bra 	$L__BB0_6612;
	setp.eq.s16 	%p2836, %rs1889, 0;
	@%p2836 bra 	$L__BB0_6615;
	not.b32 	%r46825, %r8071;
	shr.u32 	%r46826, %r8073, 16;
	and.b32  	%r46827, %r46826, 15;
	add.s32 	%r46828, %r46827, 1;
	shr.u32 	%r46829, %r46825, %r46828;
	xor.b32  	%r46830, %r46827, 31;
	shl.b32 	%r46831, %r46825, %r46830;
	or.b32  	%r46832, %r46829, %r46831;
	add.s32 	%r56930, %r46832, %r56928;
	bra.uni 	$L__BB0_6616;
$L__BB0_6612:
	setp.eq.s16 	%p2835, %rs1889, 2;
	@%p2835 bra 	$L__BB0_6614;
	and.b32  	%r46811, %r8073, 15;
	add.s32 	%r46812, %r46811, 1;
	shr.u32 	%r46813, %r8071, %r46812;
	xor.b32  	%r46814, %r46811, 31;
	shl.b32 	%r46815, %r8071, %r46814;
	or.b32  	%r46816, %r46813, %r46815;
	xor.b32  	%r56930, %r46816, %r56928;
	bra.uni 	$L__BB0_6616;
$L__BB0_6614:
	not.b32 	%r46817, %r8071;
	shr.u32 	%r46818, %r8073, 8;
	and.b32  	%r46819, %r46818, 15;
	add.s32 	%r46820, %r46819, 1;
	shr.u32 	%r46821, %r46817, %r46820;
	xor.b32  	%r46822, %r46819, 31;
	shl.b32 	%r46823, %r46817, %r46822;
	or.b32  	%r46824, %r46821, %r46823;
	and.b32  	%r56930, %r46824, %r56928;
	bra.uni 	$L__BB0_6616;
$L__BB0_6615:
	add.s32 	%r46833, %r8074, 1;
	shr.u32 	%r46834, %r8071, %r46833;
	xor.b32  	%r46835, %r8074, 31;
	shl.b32 	%r46836, %r8071, %r46835;
	or.b32  	%r46837, %r46834, %r46836;
	xor.b32  	%r56930, %r46837, %r56928;
$L__BB0_6616:
	xor.b32  	%r8081, %r56930, %r8075;
	shr.u32 	%r46838, %r8081, 16;
	xor.b32  	%r46839, %r46838, %r8081;
	shr.u32 	%r46840, %r46839, 12;
	shr.u32 	%r46841, %r46839, 4;
	shr.u32 	%r46842, %r46839, 8;
	xor.b32  	%r46843, %r46841, %r46840;
	xor.b32  	%r46844, %r46843, %r46842;
	xor.b32  	%r46845, %r46844, %r46839;
	shr.u32 	%r46846, %r46845, 2;
	xor.b32  	%r46847, %r46846, %r46845;
	cvt.u16.u32 	%rs1892, %r46847;
	and.b16  	%rs1891, %rs1892, 3;
	setp.gt.s16 	%p2837, %rs1891, 1;
	@%p2837 bra 	$L__BB0_6619;
	setp.eq.s16 	%p2839, %rs1891, 0;
	@%p2839 bra 	$L__BB0_6622;
	not.b32 	%r46856, %r8071;
	shr.u32 	%r46857, %r8073, 16;
	and.b32  	%r46858, %r46857, 15;
	add.s32 	%r46859, %r46858, 2;
	shf.r.wrap.b32 	%r46860, %r46856, %r46856, %r46859;
	add.s32 	%r56931, %r46860, %r56929;
	bra.uni 	$L__BB0_6623;
$L__BB0_6619:
	setp.eq.s16 	%p2838, %rs1891, 2;
	@%p2838 bra 	$L__BB0_6621;
	and.b32  	%r46848, %r8073, 15;
	add.s32 	%r46849, %r46848, 2;
	shf.r.wrap.b32 	%r46850, %r8071, %r8071, %r46849;
	xor.b32  	%r56931, %r46850, %r56929;
	bra.uni 	$L__BB0_6623;
$L__BB0_6621:
	not.b32 	%r46851, %r8071;
	shr.u32 	%r46852, %r8073, 8;
	and.b32  	%r46853, %r46852, 15;
	add.s32 	%r46854, %r46853, 2;
	shf.r.wrap.b32 	%r46855, %r46851, %r46851, %r46854;
	and.b32  	%r56931, %r46855, %r56929;
	bra.uni 	$L__BB0_6623;
$L__BB0_6622:
	add.s32 	%r46861, %r8074, 2;
	shf.r.wrap.b32 	%r46862, %r8071, %r8071, %r46861;
	xor.b32  	%r56931, %r46862, %r56929;
$L__BB0_6623:
	add.s32 	%r46863, %r8081, %r56931;
	xor.b32  	%r8087, %r8071, %r46863;
	shr.u32 	%r46864, %r8071, 8;
	and.b32  	%r46865, %r46864, 31;
	mov.b32 	%r46866, 1;
	shl.b32 	%r46867, %r46866, %r46865;
	not.b32 	%r46868, %r46867;
	and.b32  	%r46869, %r7970, %r46868;
	or.b32  	%r46870, %r46867, %r7970;
	xor.b32  	%r46871, %r46867, %r7970;
	st.local.v4.u32 	[%rd3], {%r7970, %r46869, %r46870, %r46871};
	shl.b32 	%r46872, %r8071, 2;
	cvt.u64.u32 	%rd1249, %r46872;
	and.b64  	%rd1250, %rd1249, 12;
	add.s64 	%rd1251, %rd3, %rd1250;
	ld.local.u32 	%r46873, [%rd1251];
	or.b32  	%r46874, %r8072, %r8056;
	and.b32  	%r46875, %r46873, %r46874;
	and.b32  	%r46876, %r8072, %r8056;
	or.b32  	%r8092, %r46875, %r46876;
	shr.u32 	%r46877, %r8087, 4;
	xor.b32  	%r8093, %r46877, %r8087;
	shr.u32 	%r46878, %r8093, 24;
	and.b32  	%r8094, %r46878, 15;
	shf.r.wrap.b32 	%r46879, %r8087, %r8087, %r8094;
	xor.b32  	%r8095, %r46879, %r8075;
	shr.u32 	%r46880, %r8095, 16;
	xor.b32  	%r46881, %r46880, %r8095;
	shr.u32 	%r46882, %r46881, 12;
	shr.u32 	%r46883, %r46881, 4;
	shr.u32 	%r46884, %r46881, 8;
	xor.b32  	%r46885, %r46883, %r46882;
	xor.b32  	%r46886, %r46885, %r46884;
	xor.b32  	%r46887, %r46886, %r46881;
	shr.u32 	%r46888, %r46887, 2;
	xor.b32  	%r46889, %r46888, %r46887;
	cvt.u16.u32 	%rs1894, %r46889;
	and.b16  	%rs1893, %rs1894, 3;
	setp.gt.s16 	%p2840, %rs1893, 1;
	@%p2840 bra 	$L__BB0_6626;
	setp.eq.s16 	%p2842, %rs1893, 0;
	@%p2842 bra 	$L__BB0_6629;
	not.b32 	%r46904, %r8087;
	shr.u32 	%r46905, %r8093, 16;
	and.b32  	%r46906, %r46905, 15;
	add.s32 	%r46907, %r46906, 1;
	shr.u32 	%r46908, %r46904, %r46907;
	xor.b32  	%r46909, %r46906, 31;
	shl.b32 	%r46910, %r46904, %r46909;
	or.b32  	%r46911, %r46908, %r46910;
	add.s32 	%r56932, %r46911, %r56930;
	bra.uni 	$L__BB0_6630;
$L__BB0_6626:
	setp.eq.s16 	%p2841, %rs1893, 2;
	@%p2841 bra 	$L__BB0_6628;
	and.b32  	%r46890, %r8093, 15;
	add.s32 	%r46891, %r46890, 1;
	shr.u32 	%r46892, %r8087, %r46891;
	xor.b32  	%r46893, %r46890, 31;
	shl.b32 	%r46894, %r8087, %r46893;
	or.b32  	%r46895, %r46892, %r46894;
	xor.b32  	%r56932, %r46895, %r56930;
	bra.uni 	$L__BB0_6630;
$L__BB0_6628:
	not.b32 	%r46896, %r8087;
	shr.u32 	%r46897, %r8093, 8;
	and.b32  	%r46898, %r46897, 15;
	add.s32 	%r46899, %r46898, 1;
	shr.u32 	%r46900, %r46896, %r46899;
	xor.b32  	%r46901, %r46898, 31;
	shl.b32 	%r46902, %r46896, %r46901;
	or.b32  	%r46903, %r46900, %r46902;
	and.b32  	%r56932, %r46903, %r56930;
	bra.uni 	$L__BB0_6630;
$L__BB0_6629:
	add.s32 	%r46912, %r8094, 1;
	shr.u32 	%r46913, %r8087, %r46912;
	xor.b32  	%r46914, %r8094, 31;
	shl.b32 	%r46915, %r8087, %r46914;
	or.b32  	%r46916, %r46913, %r46915;
	xor.b32  	%r56932, %r46916, %r56930;
$L__BB0_6630:
	xor.b32  	%r8101, %r56932, %r8095;
	shr.u32 	%r46917, %r8101, 16;
	xor.b32  	%r46918, %r46917, %r8101;
	shr.u32 	%r46919, %r46918, 12;
	shr.u32 	%r46920, %r46918, 4;
	shr.u32 	%r46921, %r46918, 8;
	xor.b32  	%r46922, %r46920, %r46919;
	xor.b32  	%r46923, %r46922, %r46921;
	xor.b32  	%r46924, %r46923, %r46918;
	shr.u32 	%r46925, %r46924, 2;
	xor.b32  	%r46926, %r46925, %r46924;
	cvt.u16.u32 	%rs1896, %r46926;
	and.b16  	%rs1895, %rs1896, 3;
	setp.gt.s16 	%p2843, %rs1895, 1;
	@%p2843 bra 	$L__BB0_6633;
	setp.eq.s16 	%p2845, %rs1895, 0;
	@%p2845 bra 	$L__BB0_6636;
	not.b32 	%r46935, %r8087;
	shr.u32 	%r46936, %r8093, 16;
	and.b32  	%r46937, %r46936, 15;
	add.s32 	%r46938, %r46937, 2;
	shf.r.wrap.b32 	%r46939, %r46935, %r46935, %r46938;
	add.s32 	%r56933, %r46939, %r56931;
	bra.uni 	$L__BB0_6637;
$L__BB0_6633:
	setp.eq.s16 	%p2844, %rs1895, 2;
	@%p2844 bra 	$L__BB0_6635;
	and.b32  	%r46927, %r8093, 15;
	add.s32 	%r46928, %r46927, 2;
	shf.r.wrap.b32 	%r46929, %r8087, %r8087, %r46928;
	xor.b32  	%r56933, %r46929, %r56931;
	bra.uni 	$L__BB0_6637;
$L__BB0_6635:
	not.b32 	%r46930, %r8087;
	shr.u32 	%r46931, %r8093, 8;
	and.b32  	%r46932, %r46931, 15;
	add.s32 	%r46933, %r46932, 2;
	shf.r.wrap.b32 	%r46934, %r46930, %r46930, %r46933;
	and.b32  	%r56933, %r46934, %r56931;
	bra.uni 	$L__BB0_6637;
$L__BB0_6636:
	add.s32 	%r46940, %r8094, 2;
	shf.r.wrap.b32 	%r46941, %r8087, %r8087, %r46940;
	xor.b32  	%r56933, %r46941, %r56931;
$L__BB0_6637:
	add.s32 	%r46942, %r8101, %r56933;
	xor.b32  	%r8107, %r8087, %r46942;
	shr.u32 	%r46943, %r8087, 8;
	and.b32  	%r46944, %r46943, 31;
	mov.b32 	%r46945, 1;
	shl.b32 	%r46946, %r46945, %r46944;
	not.b32 	%r46947, %r46946;
	and.b32  	%r46948, %r7970, %r46947;
	or.b32  	%r46949, %r46946, %r7970;
	xor.b32  	%r46950, %r46946, %r7970;
	st.local.v4.u32 	[%rd2], {%r7970, %r46948, %r46949, %r46950};
	shl.b32 	%r46951, %r8087, 2;
	cvt.u64.u32 	%rd1252, %r46951;
	and.b64  	%rd1253, %rd1252, 12;
	add.s64 	%rd1254, %rd2, %rd1253;
	ld.local.u32 	%r8108, [%rd1254];
	shr.u32 	%r46952, %r8107, 4;
	xor.b32  	%r8109, %r46952, %r8107;
	shr.u32 	%r46953, %r8109, 24;
	and.b32  	%r8110, %r46953, 15;
	shf.r.wrap.b32 	%r46954, %r8107, %r8107, %r8110;
	xor.b32  	%r8111, %r46954, %r8095;
	shr.u32 	%r46955, %r8111, 16;
	xor.b32  	%r46956, %r46955, %r8111;
	shr.u32 	%r46957, %r46956, 12;
	shr.u32 	%r46958, %r46956, 4;
	shr.u32 	%r46959, %r46956, 8;
	xor.b32  	%r46960, %r46958, %r46957;
	xor.b32  	%r46961, %r46960, %r46959;
	xor.b32  	%r46962, %r46961, %r46956;
	shr.u32 	%r46963, %r46962, 2;
	xor.b32  	%r46964, %r46963, %r46962;
	cvt.u16.u32 	%rs1898, %r46964;
	and.b16  	%rs1897, %rs1898, 3;
	setp.gt.s16 	%p2846, %rs1897, 1;
	@%p2846 bra 	$L__BB0_6640;
	setp.eq.s16 	%p2848, %rs1897, 0;
	@%p2848 bra 	$L__BB0_6643;
	not.b32 	%r46979, %r8107;
	shr.u32 	%r46980, %r8109, 16;
	and.b32  	%r46981, %r46980, 15;
	add.s32 	%r46982, %r46981, 1;
	shr.u32 	%r46983, %r46979, %r46982;
	xor.b32  	%r46984, %r46981, 31;
	shl.b32 	%r46985, %r46979, %r46984;
	or.b32  	%r46986, %r46983, %r46985;
	add.s32 	%r56934, %r46986, %r56932;
	bra.uni 	$L__BB0_6644;
$L__BB0_6640:
	setp.eq.s16 	%p2847, %rs1897, 2;
	@%p2847 bra 	$L__BB0_6642;
	and.b32  	%r46965, %r8109, 15;
	add.s32 	%r46966, %r46965, 1;
	shr.u32 	%r46967, %r8107, %r46966;
	xor.b32  	%r46968, %r46965, 31;
	shl.b32 	%r46969, %r8107, %r46968;
	or.b32  	%r46970, %r46967, %r46969;
	xor.b32  	%r56934, %r46970, %r56932;
	bra.uni 	$L__BB0_6644;
$L__BB0_6642:
	not.b32 	%r46971, %r8107;
	shr.u32 	%r46972, %r8109, 8;
	and.b32  	%r46973, %r46972, 15;
	add.s32 	%r46974, %r46973, 1;
	shr.u32 	%r46975, %r46971, %r46974;
	xor.b32  	%r46976, %r46973, 31;
	shl.b32 	%r46977, %r46971, %r46976;
	or.b32  	%r46978, %r46975, %r46977;
	and.b32  	%r56934, %r46978, %r56932;
	bra.uni 	$L__BB0_6644;
$L__BB0_6643:
	add.s32 	%r46987, %r8110, 1;
	shr.u32 	%r46988, %r8107, %r46987;
	xor.b32  	%r46989, %r8110, 31;
	shl.b32 	%r46990, %r8107, %r46989;
	or.b32  	%r46991, %r46988, %r46990;
	xor.b32  	%r56934, %r46991, %r56932;
$L__BB0_6644:
	xor.b32  	%r8117, %r56934, %r8111;
	shr.u32 	%r46992, %r8117, 16;
	xor.b32  	%r46993, %r46992, %r8117;
	shr.u32 	%r46994, %r46993, 12;
	shr.u32 	%r46995, %r46993, 4;
	shr.u32 	%r46996, %r46993, 8;
	xor.b32  	%r46997, %r46995, %r46994;
	xor.b32  	%r46998, %r46997, %r46996;
	xor.b32  	%r46999, %r46998, %r46993;
	shr.u32 	%r47000, %r46999, 2;
	xor.b32  	%r47001, %r47000, %r46999;
	cvt.u16.u32 	%rs1900, %r47001;
	and.b16  	%rs1899, %rs1900, 3;
	setp.gt.s16 	%p2849, %rs1899, 1;
	@%p2849 bra 	$L__BB0_6647;
	setp.eq.s16 	%p2851, %rs1899, 0;
	@%p2851 bra 	$L__BB0_6650;
	not.b32 	%r47010, %r8107;
	shr.u32 	%r47011, %r8109, 16;
	and.b32  	%r47012, %r47011, 15;
	add.s32 	%r47013, %r47012, 2;
	shf.r.wrap.b32 	%r47014, %r47010, %r47010, %r47013;
	add.s32 	%r56935, %r47014, %r56933;
	bra.uni 	$L__BB0_6651;
$L__BB0_6647:
	setp.eq.s16 	%p2850, %rs1899, 2;
	@%p2850 bra 	$L__BB0_6649;
	and.b32  	%r47002, %r8109, 15;
	add.s32 	%r47003, %r47002, 2;
	shf.r.wrap.b32 	%r47004, %r8107, %r8107, %r47003;
	xor.b32  	%r56935, %r47004, %r56933;
	bra.uni 	$L__BB0_6651;
$L__BB0_6649:
	not.b32 	%r47005, %r8107;
	shr.u32 	%r47006, %r8109, 8;
	and.b32  	%r47007, %r47006, 15;
	add.s32 	%r47008, %r47007, 2;
	shf.r.wrap.b32 	%r47009, %r47005, %r47005, %r47008;
	and.b32  	%r56935, %r47009, %r56933;
	bra.uni 	$L__BB0_6651;
$L__BB0_6650:
	add.s32 	%r47015, %r8110, 2;
	shf.r.wrap.b32 	%r47016, %r8107, %r8107, %r47015;
	xor.b32  	%r56935, %r47016, %r56933;
$L__BB0_6651:
	add.s32 	%r47017, %r8117, %r56935;
	shr.u32 	%r47018, %r8107, 8;
	and.b32  	%r47019, %r47018, 31;
	mov.b32 	%r47020, 1;
	shl.b32 	%r47021, %r47020, %r47019;
	not.b32 	%r47022, %r47021;
	and.b32  	%r47023, %r8040, %r47022;
	or.b32  	%r47024, %r47021, %r8040;
	xor.b32  	%r47025, %r47021, %r8040;
	st.local.v4.u32 	[%rd1], {%r8040, %r47023, %r47024, %r47025};
	shl.b32 	%r47026, %r8107, 2;
	cvt.u64.u32 	%rd1255, %r47026;
	and.b64  	%rd1256, %rd1255, 12;
	add.s64 	%rd1257, %rd1, %rd1256;
	ld.local.u32 	%r47027, [%rd1257];
	add.s32 	%r47028, %r8092, %r8040;
	shf.l.wrap.b32 	%r47029, %r8108, %r8108, 10;
	shf.l.wrap.b32 	%r47030, %r8108, %r8108, 19;
	shf.l.wrap.b32 	%r47031, %r8108, %r8108, 30;
	xor.b32  	%r47032, %r47031, %r47030;
	xor.b32  	%r47033, %r47032, %r47029;
	add.s32 	%r8123, %r47028, %r47033;
	add.s32 	%r8124, %r7496, %r47027;
	add.s32 	%r47034, %r7650, %r7649;
	xor.b32  	%r47035, %r47017, %r47034;
	xor.b32  	%r8125, %r47035, %r8107;
	shr.u32 	%r47036, %r8125, 4;
	xor.b32  	%r8126, %r47036, %r8125;
	shr.u32 	%r47037, %r8126, 24;
	and.b32  	%r8127, %r47037, 15;
	shf.r.wrap.b32 	%r47038, %r8125, %r8125, %r8127;
	xor.b32  	%r8128, %r47038, %r8111;
	shr.u32 	%r47039, %r8128, 16;
	xor.b32  	%r47040, %r47039, %r8128;
	shr.u32 	%r47041, %r47040, 12;
	shr.u32 	%r47042, %r47040, 4;
	shr.u32 	%r47043, %r47040, 8;
	xor.b32  	%r47044, %r47042, %r47041;
	xor.b32  	%r47045, %r47044, %r47043;
	xor.b32  	%r47046, %r47045, %r47040;
	shr.u32 	%r47047, %r47046, 2;
	xor.b32  	%r47048, %r47047, %r47046;
	cvt.u16.u32 	%rs1902, %r47048;
	and.b16  	%rs1901, %rs1902, 3;
	setp.gt.s16 	%p2852, %rs1901, 1;
	@%p2852 bra 	$L__BB0_6654;
	setp.eq.s16 	%p2854, %rs1901, 0;
	@%p2854 bra 	$L__BB0_6657;
	not.b32 	%r47063, %r8125;
	shr.u32 	%r47064, %r8126, 16;
	and.b32  	%r47065, %r47064, 15;
	add.s32 	%r47066, %r47065, 1;
	shr.u32 	%r47067, %r47063, %r47066;
	xor.b32  	%r47068, %r47065, 31;
	shl.b32 	%r47069, %r47063, %r47068;
	or.b32  	%r47070, %r47067, %r47069;
	add.s32 	%r56936, %r47070, %r56934;
	bra.uni 	$L__BB0_6658;
$L__BB0_6654:
	setp.eq.s16 	%p2853, %rs1901, 2;
	@%p2853 bra 	$L__BB0_6656;
	and.b32  	%r47049, %r8126, 15;
	add.s32 	%r47050, %r47049, 1;
	shr.u32 	%r47051, %r8125, %r47050;
	xor.b32  	%r47052, %r47049, 31;
	shl.b32 	%r47053, %r8125, %r47052;
	or.b32  	%r47054, %r47051, %r47053;
	xor.b32  	%r56936, %r47054, %r56934;
	bra.uni 	$L__BB0_6658;
$L__BB0_6656:
	not.b32 	%r47055, %r8125;
	shr.u32 	%r47056, %r8126, 8;
	and.b32  	%r47057, %r47056, 15;
	add.s32 	%r47058, %r47057, 1;
	shr.u32 	%r47059, %r47055, %r47058;
	xor.b32  	%r47060, %r47057, 31;
	shl.b32 	%r47061, %r47055, %r47060;
	or.b32  	%r47062, %r47059, %r47061;
	and.b32  	%r56936, %r47062, %r56934;
	bra.uni 	$L__BB0_6658;
$L__BB0_6657:
	add.s32 	%r47071, %r8127, 1;
	shr.u32 	%r47072, %r8125, %r47071;
	xor.b32  	%r47073, %r8127, 31;
	shl.b32 	%r47074, %r8125, %r47073;
	or.b32  	%r47075, %r47072, %r47074;
	xor.b32  	%r56936, %r47075, %r56934;
$L__BB0_6658:
	xor.b32  	%r8134, %r56936, %r8128;
	shr.u32 	%r47076, %r8134, 16;
	xor.b32  	%r47077, %r47076, %r8134;
	shr.u32 	%r47078, %r47077, 12;
	shr.u32 	%r47079, %r47077, 4;
	shr.u32 	%r47080, %r47077, 8;
	xor.b32  	%r47081, %r47079, %r47078;
	xor.b32  	%r47082, %r47081, %r47080;
	xor.b32  	%r47083, %r47082, %r47077;
	shr.u32 	%r47084, %r47083, 2;
	xor.b32  	%r47085, %r47084, %r47083;
	cvt.u16.u32 	%rs1904, %r47085;
	and.b16  	%rs1903, %rs1904, 3;
	setp.gt.s16 	%p2855, %rs1903, 1;
	@%p2855 bra 	$L__BB0_6661;
	setp.eq.s16 	%p2857, %rs1903, 0;
	@%p2857 bra 	$L__BB0_6664;
	not.b32 	%r47094, %r8125;
	shr.u32 	%r47095, %r8126, 16;
	and.b32  	%r47096, %r47095, 15;
	add.s32 	%r47097, %r47096, 2;
	shf.r.wrap.b32 	%r47098, %r47094, %r47094, %r47097;
	add.s32 	%r56937, %r47098, %r56935;
	bra.uni 	$L__BB0_6665;
$L__BB0_6661:
	setp.eq.s16 	%p2856, %rs1903, 2;
	@%p2856 bra 	$L__BB0_6663;
	and.b32  	%r47086, %r8126, 15;
	add.s32 	%r47087, %r47086, 2;
	shf.r.wrap.b32 	%r47088, %r8125, %r8125, %r47087;
	xor.b32  	%r56937, %r47088, %r56935;
	bra.uni 	$L__BB0_6665;
$L__BB0_6663:
	not.b32 	%r47089, %r8125;
	shr.u32 	%r47090, %r8126, 8;
	and.b32  	%r47091, %r47090, 15;
	add.s32 	%r47092, %r47091, 2;
	shf.r.wrap.b32 	%r47093, %r47089, %r47089, %r47092;
	and.b32  	%r56937, %r47093, %r56935;
	bra.uni 	$L__BB0_6665;
$L__BB0_6664:
	add.s32 	%r47099, %r8127, 2;
	shf.r.wrap.b32 	%r47100, %r8125, %r8125, %r47099;
	xor.b32  	%r56937, %r47100, %r56935;
$L__BB0_6665:
	add.s32 	%r47101, %r8134, %r56937;
	xor.b32  	%r8140, %r8125, %r47101;
	ld.const.u32 	%r8141, [hefty_gpu_constantTable+204];
	shr.u32 	%r47102, %r8140, 4;
	xor.b32  	%r8142, %r47102, %r8140;
	shr.u32 	%r47103, %r8142, 24;
	and.b32  	%r8143, %r47103, 15;
	shf.r.wrap.b32 	%r47104, %r8140, %r8140, %r8143;
	xor.b32  	%r8144, %r47104, %r8128;
	shr.u32 	%r47105, %r8144, 16;
	xor.b32  	%r47106, %r47105, %r8144;
	shr.u32 	%r47107, %r47106, 12;
	shr.u32 	%r47108, %r47106, 4;
	shr.u32 	%r47109, %r47106, 8;
	xor.b32  	%r47110, %r47108, %r47107;
	xor.b32  	%r47111, %r47110, %r47109;
	xor.b32  	%r47112, %r47111, %r47106;
	shr.u32 	%r47113, %r47112, 2;
	xor.b32  	%r47114, %r47113, %r47112;
	cvt.u16.u32 	%rs1906, %r47114;
	and.b16  	%rs1905, %rs1906, 3;
	setp.gt.s16 	%p2858, %rs1905, 1;
	@%p2858 bra 	$L__BB0_6668;
	setp.eq.s16 	%p2860, %rs1905, 0;
	@%p2860 bra 	$L__BB0_6671;
	not.b32 	%r47129, %r8140;
	shr.u32 	%r47130, %r8142, 16;
	and.b32  	%r47131, %r47130, 15;
	add.s32 	%r47132, %r47131, 1;
	shr.u32 	%r47133, %r47129, %r47132;
	xor.b32  	%r47134, %r47131, 31;
	shl.b32 	%r47135, %r47129, %r47134;
	or.b32  	%r47136, %r47133, %r47135;
	add.s32 	%r56938, %r47136, %r56936;
	bra.uni 	$L__BB0_6672;
$L__BB0_6668:
	setp.eq.s16 	%p2859, %rs1905, 2;
	@%p2859 bra 	$L__BB0_6670;
	and.b32  	%r47115, %r8142, 15;
	add.s32 	%r47116, %r47115, 1;
	shr.u32 	%r47117, %r8140, %r47116;
	xor.b32  	%r47118, %r47115, 31;
	shl.b32 	%r47119, %r8140, %r47118;
	or.b32  	%r47120, %r47117, %r47119;
	xor.b32  	%r56938, %r47120, %r56936;
	bra.uni 	$L__BB0_6672;
$L__BB0_6670:
	not.b32 	%r47121, %r8140;
	shr.u32 	%r47122, %r8142, 8;
	and.b32  	%r47123, %r47122, 15;
	add.s32 	%r47124, %r47123, 1;
	shr.u32 	%r47125, %r47121, %r47124;
	xor.b32  	%r47126, %r47123, 31;
	shl.b32 	%r47127, %r47121, %r47126;
	or.b32  	%r47128, %r47125, %r47127;
	and.b32  	%r56938, %r47128, %r56936;
	bra.uni 	$L__BB0_6672;
$L__BB0_6671:
	add.s32 	%r47137, %r8143, 1;
	shr.u32 	%r47138, %r8140, %r47137;
	xor.b32  	%r47139, %r8143, 31;
	shl.b32 	%r47140, %r8140, %r47139;
	or.b32  	%r47141, %r47138, %r47140;
	xor.b32  	%r56938, %r47141, %r56936;
$L__BB0_6672:
	xor.b32  	%r8150, %r56938, %r8144;
	shr.u32 	%r47142, %r8150, 16;
	xor.b32  	%r47143, %r47142, %r8150;
	shr.u32 	%r47144, %r47143, 12;
	shr.u32 	%r47145, %r47143, 4;
	shr.u32 	%r47146, %r47143, 8;
	xor.b32  	%r47147, %r47145, %r47144;
	xor.b32  	%r47148, %r47147, %r47146;
	xor.b32  	%r47149, %r47148, %r47143;
	shr.u32 	%r47150, %r47149, 2;
	xor.b32  	%r47151, %r47150, %r47149;
	cvt.u16.u32 	%rs1908, %r47151;
	and.b16  	%rs1907, %rs1908, 3;
	setp.gt.s16 	%p2861, %rs1907, 1;
	@%p2861 bra 	$L__BB0_6675;
	setp.eq.s16 	%p2863, %rs1907, 0;
	@%p2863 bra 	$L__BB0_6678;
	not.b32 	%r47160, %r8140;
	shr.u32 	%r47161, %r8142, 16;
	and.b32  	%r47162, %r47161, 15;
	add.s32 	%r47163, %r47162, 2;
	shf.r.wrap.b32 	%r47164, %r47160, %r47160, %r47163;
	add.s32 	%r56939, %r47164, %r56937;
	bra.uni 	$L__BB0_6679;
$L__BB0_6675:
	setp.eq.s16 	%p2862, %rs1907, 2;
	@%p2862 bra 	$L__BB0_6677;
	and.b32  	%r47152, %r8142, 15;
	add.s32 	%r47153, %r47152, 2;
	shf.r.wrap.b32 	%r47154, %r8140, %r8140, %r47153;
	xor.b32  	%r56939, %r47154, %r56937;
	bra.uni 	$L__BB0_6679;
$L__BB0_6677:
	not.b32 	%r47155, %r8140;
	shr.u32 	%r47156, %r8142, 8;
	and.b32  	%r47157, %r47156, 15;
	add.s32 	%r47158, %r47157, 2;
	shf.r.wrap.b32 	%r47159, %r47155, %r47155, %r47158;
	and.b32  	%r56939, %r47159, %r56937;
	bra.uni 	$L__BB0_6679;
$L__BB0_6678:
	add.s32 	%r47165, %r8143, 2;
	shf.r.wrap.b32 	%r47166, %r8140, %r8140, %r47165;
	xor.b32  	%r56939, %r47166, %r56937;
$L__BB0_6679:
	add.s32 	%r47167, %r8150, %r56939;
	xor.b32  	%r8156, %r8140, %r47167;
	shr.u32 	%r47168, %r8140, 8;
	and.b32  	%r47169, %r47168, 31;
	mov.b32 	%r47170, 1;
	shl.b32 	%r47171, %r47170, %r47169;
	not.b32 	%r47172, %r47171;
	and.b32  	%r47173, %r7818, %r47172;
	or.b32  	%r47174, %r47171, %r7818;
	xor.b32  	%r47175, %r47171, %r7818;
	st.local.v4.u32 	[%rd8], {%r7818, %r47173, %r47174, %r47175};
	shl.b32 	%r47176, %r8140, 2;
	cvt.u64.u32 	%rd1258, %r47176;
	and.b64  	%rd1259, %rd1258, 12;
	add.s64 	%rd1260, %rd8, %rd1259;
	ld.local.u32 	%r8157, [%rd1260];
	shr.u32 	%r47177, %r8156, 4;
	xor.b32  	%r8158, %r47177, %r8156;
	shr.u32 	%r47178, %r8158, 24;
	and.b32  	%r8159, %r47178, 15;
	shf.r.wrap.b32 	%r47179, %r8156, %r8156, %r8159;
	xor.b32  	%r8160, %r47179, %r8144;
	shr.u32 	%r47180, %r8160, 16;
	xor.b32  	%r47181, %r47180, %r8160;
	shr.u32 	%r47182, %r47181, 12;
	shr.u32 	%r47183, %r47181, 4;
	shr.u32 	%r47184, %r47181, 8;
	xor.b32  	%r47185, %r47183, %r47182;
	xor.b32  	%r47186, %r47185, %r47184;
	xor.b32  	%r47187, %r47186, %r47181;
	shr.u32 	%r47188, %r47187, 2;
	xor.b32  	%r47189, %r47188, %r47187;
	cvt.u16.u32 	%rs1910, %r47189;
	and.b16  	%rs1909, %rs1910, 3;
	setp.gt.s16 	%p2864, %rs1909, 1;
	@%p2864 bra 	$L__BB0_6682;
	setp.eq.s16 	%p2866, %rs1909, 0;
	@%p2866 bra 	$L__BB0_6685;
	not.b32 	%r47204, %r8156;
	shr.u32 	%r47205, %r8158, 16;
	and.b32  	%r47206, %r47205, 15;
	add.s32 	%r47207, %r47206, 1;
	shr.u32 	%r47208, %r47204, %r47207;
	xor.b32  	%r47209, %r47206, 31;
	shl.b32 	%r47210, %r47204, %r47209;
	or.b32  	%r47211, %r47208, %r47210;
	add.s32 	%r56940, %r47211, %r56938;
	bra.uni 	$L__BB0_6686;
$L__BB0_6682:
	setp.eq.s16 	%p2865, %rs1909, 2;
	@%p2865 bra 	$L__BB0_6684;
	and.b32  	%r47190, %r8158, 15;
	add.s32 	%r47191, %r47190, 1;
	shr.u32 	%r47192, %r8156, %r47191;
	xor.b32  	%r47193, %r47190, 31;
	shl.b32 	%r47194, %r8156, %r47193;
	or.b32  	%r47195, %r47192, %r47194;
	xor.b32  	%r56940, %r47195, %r56938;
	bra.uni 	$L__BB0_6686;
$L__BB0_6684:
	not.b32 	%r47196, %r8156;
	shr.u32 	%r47197, %r8158, 8;
	and.b32  	%r47198, %r47197, 15;
	add.s32 	%r47199, %r47198, 1;
	shr.u32 	%r47200, %r47196, %r47199;
	xor.b32  	%r47201, %r47198, 31;
	shl.b32 	%r47202, %r47196, %r47201;
	or.b32  	%r47203, %r47200, %r47202;
	and.b32  	%r56940, %r47203, %r56938;
	bra.uni 	$L__BB0_6686;
$L__BB0_6685:
	add.s32 	%r47212, %r8159, 1;
	shr.u32 	%r47213, %r8156, %r47212;
	xor.b32  	%r47214, %r8159, 31;
	shl.b32 	%r47215, %r8156, %r47214;
	or.b32  	%r47216, %r47213, %r47215;
	xor.b32  	%r56940, %r47216, %r56938;
$L__BB0_6686:
	xor.b32  	%r8166, %r56940, %r8160;
	shr.u32 	%r47217, %r8166, 16;
	xor.b32  	%r47218, %r47217, %r8166;
	shr.u32 	%r47219, %r47218, 12;
	shr.u32 	%r47220, %r47218, 4;
	shr.u32 	%r47221, %r47218, 8;
	xor.b32  	%r47222, %r47220, %r47219;
	xor.b32  	%r47223, %r47222, %r47221;
	xor.b32  	%r47224, %r47223, %r47218;
	shr.u32 	%r47225, %r47224, 2;
	xor.b32  	%r47226, %r47225, %r47224;
	cvt.u16.u32 	%rs1912, %r47226;
	and.b16  	%rs1911, %rs1912, 3;
	setp.gt.s16 	%p2867, %rs1911, 1;
	@%p2867 bra 	$L__BB0_6689;
	setp.eq.s16 	%p2869, %rs1911, 0;
	@%p2869 bra 	$L__BB0_6692;
	not.b32 	%r47235, %r8156;
	shr.u32 	%r47236, %r8158, 16;
	and.b32  	%r47237, %r47236, 15;
	add.s32 	%r47238, %r47237, 2;
	shf.r.wrap.b32 	%r47239, %r47235, %r47235, %r47238;
	add.s32 	%r56941, %r47239, %r56939;
	bra.uni 	$L__BB0_6693;
$L__BB0_6689:
	setp.eq.s16 	%p2868, %rs1911, 2;
	@%p2868 bra 	$L__BB0_6691;
	and.b32  	%r47227, %r8158, 15;
	add.s32 	%r47228, %r47227, 2;
	shf.r.wrap.b32 	%r47229, %r8156, %r8156, %r47228;
	xor.b32  	%r56941, %r47229, %r56939;
	bra.uni 	$L__BB0_6693;
$L__BB0_6691:
	not.b32 	%r47230, %r8156;
	shr.u32 	%r47231, %r8158, 8;
	and.b32  	%r47232, %r47231, 15;
	add.s32 	%r47233, %r47232, 2;
	shf.r.wrap.b32 	%r47234, %r47230, %r47230, %r47233;
	and.b32  	%r56941, %r47234, %r56939;
	bra.uni 	$L__BB0_6693;
$L__BB0_6692:
	add.s32 	%r47240, %r8159, 2;
	shf.r.wrap.b32 	%r47241, %r8156, %r8156, %r47240;
	xor.b32  	%r56941, %r47241, %r56939;
$L__BB0_6693:
	add.s32 	%r47242, %r8166, %r56941;
	xor.b32  	%r8172, %r8156, %r47242;
	shr.u32 	%r47243, %r8156, 8;
	and.b32  	%r47244, %r47243, 31;
	mov.b32 	%r47245, 1;
	shl.b32 	%r47246, %r47245, %r47244;
	not.b32 	%r47247, %r47246;
	and.b32  	%r47248, %r7971, %r47247;
	or.b32  	%r47249, %r47246, %r7971;
	xor.b32  	%r47250, %r47246, %r7971;
	st.local.v4.u32 	[%rd7], {%r7971, %r47248, %r47249, %r47250};
	shl.b32 	%r47251, %r8156, 2;
	cvt.u64.u32 	%rd1261, %r47251;
	and.b64  	%rd1262, %rd1261, 12;
	add.s64 	%rd1263, %rd7, %rd1262;
	ld.local.u32 	%r47252, [%rd1263];
	xor.b32  	%r47253, %r47252, %r8157;
	and.b32  	%r47254, %r8124, %r47253;
	xor.b32  	%r8173, %r47254, %r8157;
	shr.u32 	%r47255, %r8172, 4;
	xor.b32  	%r8174, %r47255, %r8172;
	shr.u32 	%r47256, %r8174, 24;
	and.b32  	%r8175, %r47256, 15;
	shf.r.wrap.b32 	%r47257, %r8172, %r8172, %r8175;
	xor.b32  	%r8176, %r47257, %r8160;
	shr.u32 	%r47258, %r8176, 16;
	xor.b32  	%r47259, %r47258, %r8176;
	shr.u32 	%r47260, %r47259, 12;
	shr.u32 	%r47261, %r47259, 4;
	shr.u32 	%r47262, %r47259, 8;
	xor.b32  	%r47263, %r47261, %r47260;
	xor.b32  	%r47264, %r47263, %r47262;
	xor.b32  	%r47265, %r47264, %r47259;
	shr.u32 	%r47266, %r47265, 2;
	xor.b32  	%r47267, %r47266, %r47265;
	cvt.u16.u32 	%rs1914, %r47267;
	and.b16  	%rs1913, %rs1914, 3;
	setp.gt.s16 	%p2870, %rs1913, 1;
	@%p2870 bra 	$L__BB0_6696;
	setp.eq.s16 	%p2872, %rs1913, 0;
	@%p2872 bra 	$L__BB0_6699;
	not.b32 	%r47282, %r8172;
	shr.u32 	%r47283, %r8174, 16;
	and.b32  	%r47284, %r47283, 15;
	add.s32 	%r47285, %r47284, 1;
	shr.u32 	%r47286, %r47282, %r47285;
	xor.b32  	%r47287, %r47284, 31;
	shl.b32 	%r47288, %r47282, %r47287;
	or.b32  	%r47289, %r47286, %r47288;
	add.s32 	%r56942, %r47289, %r56940;
	bra.uni 	$L__BB0_6700;
$L__BB0_6696:
	setp.eq.s16 	%p2871, %rs1913, 2;
	@%p2871 bra 	$L__BB0_6698;
	and.b32  	%r47268, %r8174, 15;
	add.s32 	%r47269, %r47268, 1;
	shr.u32 	%r47270, %r8172, %r47269;
	xor.b32  	%r47271, %r47268, 31;
	shl.b32 	%r47272, %r8172, %r47271;
	or.b32  	%r47273, %r47270, %r47272;
	xor.b32  	%r56942, %r47273, %r56940;
	bra.uni 	$L__BB0_6700;
$L__BB0_6698:
	not.b32 	%r47274, %r8172;
	shr.u32 	%r47275, %r8174, 8;
	and.b32  	%r47276, %r47275, 15;
	add.s32 	%r47277, %r47276, 1;
	shr.u32 	%r47278, %r47274, %r47277;
	xor.b32  	%r47279, %r47276, 31;
	shl.b32 	%r47280, %r47274, %r47279;
	or.b32  	%r47281, %r47278, %r47280;
	and.b32  	%r56942, %r47281, %r56940;
	bra.uni 	$L__BB0_6700;
$L__BB0_6699:
	add.s32 	%r47290, %r8175, 1;
	shr.u32 	%r47291, %r8172, %r47290;
	xor.b32  	%r47292, %r8175, 31;
	shl.b32 	%r47293, %r8172, %r47292;
	or.b32  	%r47294, %r47291, %r47293;
	xor.b32  	%r56942, %r47294, %r56940;
$L__BB0_6700:
	xor.b32  	%r8182, %r56942, %r8176;
	shr.u32 	%r47295, %r8182, 16;
	xor.b32  	%r47296, %r47295, %r8182;
	shr.u32 	%r47297, %r47296, 12;
	shr.u32 	%r47298, %r47296, 4;
	shr.u32 	%r47299, %r47296, 8;
	xor.b32  	%r47300, %r47298, %r47297;
	xor.b32  	%r47301, %r47300, %r47299;
	xor.b32  	%r47302, %r47301, %r47296;
	shr.u32 	%r47303, %r47302, 2;
	xor.b32  	%r47304, %r47303, %r47302;
	cvt.u16.u32 	%rs1916, %r47304;
	and.b16  	%rs1915, %rs1916, 3;
	setp.gt.s16 	%p2873, %rs1915, 1;
	@%p2873 bra 	$L__BB0_6703;
	setp.eq.s16 	%p2875, %rs1915, 0;
	@%p2875 bra 	$L__BB0_6706;
	not.b32 	%r47313, %r8172;
	shr.u32 	%r47314, %r8174, 16;
	and.b32  	%r47315, %r47314, 15;
	add.s32 	%r47316, %r47315, 2;
	shf.r.wrap.b32 	%r47317, %r47313, %r47313, %r47316;
	add.s32 	%r56943, %r47317, %r56941;
	bra.uni 	$L__BB0_6707;
$L__BB0_6703:
	setp.eq.s16 	%p2874, %rs1915, 2;
	@%p2874 bra 	$L__BB0_6705;
	and.b32  	%r47305, %r8174, 15;
	add.s32 	%r47306, %r47305, 2;
	shf.r.wrap.b32 	%r47307, %r8172, %r8172, %r47306;
	xor.b32  	%r56943, %r47307, %r56941;
	bra.uni 	$L__BB0_6707;
$L__BB0_6705:
	not.b32 	%r47308, %r8172;
	shr.u32 	%r47309, %r8174, 8;
	and.b32  	%r47310, %r47309, 15;
	add.s32 	%r47311, %r47310, 2;
	shf.r.wrap.b32 	%r47312, %r47308, %r47308, %r47311;
	and.b32  	%r56943, %r47312, %r56941;
	bra.uni 	$L__BB0_6707;
$L__BB0_6706:
	add.s32 	%r47318, %r8175, 2;
	shf.r.wrap.b32 	%r47319, %r8172, %r8172, %r47318;
	xor.b32  	%r56943, %r47319, %r56941;
$L__BB0_6707:
	add.s32 	%r47320, %r8182, %r56943;
	xor.b32  	%r8188, %r8172, %r47320;
	shr.u32 	%r47321, %r8172, 8;
	and.b32  	%r47322, %r47321, 31;
	mov.b32 	%r47323, 1;
	shl.b32 	%r47324, %r47323, %r47322;
	not.b32 	%r47325, %r47324;
	and.b32  	%r47326, %r8124, %r47325;
	or.b32  	%r47327, %r47324, %r8124;
	xor.b32  	%r47328, %r47324, %r8124;
	st.local.v4.u32 	[%rd6], {%r8124, %r47326, %r47327, %r47328};
	shl.b32 	%r47329, %r8172, 2;
	cvt.u64.u32 	%rd1264, %r47329;
	and.b64  	%rd1265, %rd1264, 12;
	add.s64 	%rd1266, %rd6, %rd1265;
	ld.local.u32 	%r47330, [%rd1266];
	shf.l.wrap.b32 	%r47331, %r47330, %r47330, 26;
	shf.l.wrap.b32 	%r47332, %r47330, %r47330, 21;
	xor.b32  	%r47333, %r47331, %r47332;
	shf.l.wrap.b32 	%r47334, %r47330, %r47330, 7;
	xor.b32  	%r47335, %r47333, %r47334;
	add.s32 	%r47336, %r8141, %r7654;
	add.s32 	%r47337, %r47336, %r7650;
	add.s32 	%r47338, %r47337, %r8173;
	add.s32 	%r8193, %r47338, %r47335;
	shr.u32 	%r47339, %r8188, 4;
	xor.b32  	%r8194, %r47339, %r8188;
	shr.u32 	%r47340, %r8194, 24;
	and.b32  	%r8195, %r47340, 15;
	shf.r.wrap.b32 	%r47341, %r8188, %r8188, %r8195;
	xor.b32  	%r8196, %r47341, %r8176;
	shr.u32 	%r47342, %r8196, 16;
	xor.b32  	%r47343, %r47342, %r8196;
	shr.u32 	%r47344, %r47343, 12;
	shr.u32 	%r47345, %r47343, 4;
	shr.u32 	%r47346, %r47343, 8;
	xor.b32  	%r47347, %r47345, %r47344;
	xor.b32  	%r47348, %r47347, %r47346;
	xor.b32  	%r47349, %r47348, %r47343;
	shr.u32 	%r47350, %r47349, 2;
	xor.b32  	%r47351, %r47350, %r47349;
	cvt.u16.u32 	%rs1918, %r47351;
	and.b16  	%rs1917, %rs1918, 3;
	setp.gt.s16 	%p2876, %rs1917, 1;
	@%p2876 bra 	$L__BB0_6710;
	setp.eq.s16 	%p2878, %rs1917, 0;
	@%p2878 bra 	$L__BB0_6713;
	not.b32 	%r47366, %r8188;
	shr.u32 	%r47367, %r8194, 16;
	and.b32  	%r47368, %r47367, 15;
	add.s32 	%r47369, %r47368, 1;
	shr.u32 	%r47370, %r47366, %r47369;
	xor.b32  	%r47371, %r47368, 31;
	shl.b32 	%r47372, %r47366, %r47371;
	or.b32  	%r47373, %r47370, %r47372;
	add.s32 	%r56944, %r47373, %r56942;
	bra.uni 	$L__BB0_6714;
$L__BB0_6710:
	setp.eq.s16 	%p2877, %rs1917, 2;
	@%p2877 bra 	$L__BB0_6712;
	and.b32  	%r47352, %r8194, 15;
	add.s32 	%r47353, %r47352, 1;
	shr.u32 	%r47354, %r8188, %r47353;
	xor.b32  	%r47355, %r47352, 31;
	shl.b32 	%r47356, %r8188, %r47355;
	or.b32  	%r47357, %r47354, %r47356;
	xor.b32  	%r56944, %r47357, %r56942;
	bra.uni 	$L__BB0_6714;
$L__BB0_6712:
	not.b32 	%r47358, %r8188;
	shr.u32 	%r47359, %r8194, 8;
	and.b32  	%r47360, %r47359, 15;
	add.s32 	%r47361, %r47360, 1;
	shr.u32 	%r47362, %r47358, %r47361;
	xor.b32  	%r47363, %r47360, 31;
	shl.b32 	%r47364, %r47358, %r47363;
	or.b32  	%r47365, %r47362, %r47364;
	and.b32  	%r56944, %r47365, %r56942;
	bra.uni 	$L__BB0_6714;
$L__BB0_6713:
	add.s32 	%r47374, %r8195, 1;
	shr.u32 	%r47375, %r8188, %r47374;
	xor.b32  	%r47376, %r8195, 31;
	shl.b32 	%r47377, %r8188, %r47376;
	or.b32  	%r47378, %r47375, %r47377;
	xor.b32  	%r56944, %r47378, %r56942;
$L__BB0_6714:
	xor.b32  	%r8202, %r56944, %r8196;
	shr.u32 	%r47379, %r8202, 16;
	xor.b32  	%r47380, %r47379, %r8202;
	shr.u32 	%r47381, %r47380, 12;
	shr.u32 	%r47382, %r47380, 4;
	shr.u32 	%r47383, %r47380, 8;
	xor.b32  	%r47384, %r47382, %r47381;
	xor.b32  	%r47385, %r47384, %r47383;
	xor.b32  	%r47386, %r47385, %r47380;
	shr.u32 	%r47387, %r47386, 2;
	xor.b32  	%r47388, %r47387, %r47386;
	cvt.u16.u32 	%rs1920, %r47388;
	and.b16  	%rs1919, %rs1920, 3;
	setp.gt.s16 	%p2879, %rs1919, 1;
	@%p2879 bra 	$L__BB0_6717;
	setp.eq.s16 	%p2881, %rs1919, 0;
	@%p2881 bra 	$L__BB0_6720;
	not.b32 	%r47397, %r8188;
	shr.u32 	%r47398, %r8194, 16;
	and.b32  	%r47399, %r47398, 15;
	add.s32 	%r47400, %r47399, 2;
	shf.r.wrap.b32 	%r47401, %r47397, %r47397, %r47400;
	add.s32 	%r56945, %r47401, %r56943;
	bra.uni 	$L__BB0_6721;
$L__BB0_6717:
	setp.eq.s16 	%p2880, %rs1919, 2;
	@%p2880 bra 	$L__BB0_6719;
	and.b32  	%r47389, %r8194, 15;
	add.s32 	%r47390, %r47389, 2;
	shf.r.wrap.b32 	%r47391, %r8188, %r8188, %r47390;
	xor.b32  	%r56945, %r47391, %r56943;
	bra.uni 	$L__BB0_6721;
$L__BB0_6719:
	not.b32 	%r47392, %r8188;
	shr.u32 	%r47393, %r8194, 8;
	and.b32  	%r47394, %r47393, 15;
	add.s32 	%r47395, %r47394, 2;
	shf.r.wrap.b32 	%r47396, %r47392, %r47392, %r47395;
	and.b32  	%r56945, %r47396, %r56943;
	bra.uni 	$L__BB0_6721;
$L__BB0_6720:
	add.s32 	%r47402, %r8195, 2;
	shf.r.wrap.b32 	%r47403, %r8188, %r8188, %r47402;
	xor.b32  	%r56945, %r47403, %r56943;
$L__BB0_6721:
	add.s32 	%r47404, %r8202, %r56945;
	xor.b32  	%r8208, %r8188, %r47404;
	shr.u32 	%r47405, %r8188, 8;
	and.b32  	%r47406, %r47405, 31;
	mov.b32 	%r47407, 1;
	shl.b32 	%r47408, %r47407, %r47406;
	not.b32 	%r47409, %r47408;
	and.b32  	%r47410, %r7817, %r47409;
	or.b32  	%r47411, %r47408, %r7817;
	xor.b32  	%r47412, %r47408, %r7817;
	st.local.v4.u32 	[%rd5], {%r7817, %r47410, %r47411, %r47412};
	shl.b32 	%r47413, %r8188, 2;
	cvt.u64.u32 	%rd1267, %r47413;
	and.b64  	%rd1268, %rd1267, 12;
	add.s64 	%rd1269, %rd5, %rd1268;
	ld.local.u32 	%r8209, [%rd1269];
	shr.u32 	%r47414, %r8208, 4;
	xor.b32  	%r8210, %r47414, %r8208;
	shr.u32 	%r47415, %r8210, 24;
	and.b32  	%r8211, %r47415, 15;
	shf.r.wrap.b32 	%r47416, %r8208, %r8208, %r8211;
	xor.b32  	%r8212, %r47416, %r8196;
	shr.u32 	%r47417, %r8212, 16;
	xor.b32  	%r47418, %r47417, %r8212;
	shr.u32 	%r47419, %r47418, 12;
	shr.u32 	%r47420, %r47418, 4;
	shr.u32 	%r47421, %r47418, 8;
	xor.b32  	%r47422, %r47420, %r47419;
	xor.b32  	%r47423, %r47422, %r47421;
	xor.b32  	%r47424, %r47423, %r47418;
	shr.u32 	%r47425, %r47424, 2;
	xor.b32  	%r47426, %r47425, %r47424;
	cvt.u16.u32 	%rs1922, %r47426;
	and.b16  	%rs1921, %rs1922, 3;
	setp.gt.s16 	%p2882, %rs1921, 1;
	@%p2882 bra 	$L__BB0_6724;
	setp.eq.s16 	%p2884, %rs1921, 0;
	@%p2884 bra 	$L__BB0_6727;
	not.b32 	%r47441, %r8208;
	shr.u32 	%r47442, %r8210, 16;
	and.b32  	%r47443, %r47442, 15;
	add.s32 	%r47444, %r47443, 1;
	shr.u32 	%r47445, %r47441, %r47444;
	xor.b32  	%r47446, %r47443, 31;
	shl.b32 	%r47447, %r47441, %r47446;
	or.b32  	%r47448, %r47445, %r47447;
	add.s32 	%r56946, %r47448, %r56944;
	bra.uni 	$L__BB0_6728;
$L__BB0_6724:
	setp.eq.s16 	%p2883, %rs1921, 2;
	@%p2883 bra 	$L__BB0_6726;
	and.b32  	%r47427, %r8210, 15;
	add.s32 	%r47428, %r47427, 1;
	shr.u32 	%r47429, %r8208, %r47428;
	xor.b32  	%r47430, %r47427, 31;
	shl.b32 	%r47431, %r8208, %r47430;
	or.b32  	%r47432, %r47429, %r47431;
	xor.b32  	%r56946, %r47432, %r56944;
	bra.uni 	$L__BB0_6728;
$L__BB0_6726:
	not.b32 	%r47433, %r8208;
	shr.u32 	%r47434, %r8210, 8;
	and.b32  	%r47435, %r47434, 15;
	add.s32 	%r47436, %r47435, 1;
	shr.u32 	%r47437, %r47433, %r47436;
	xor.b32  	%r47438, %r47435, 31;
	shl.b32 	%r47439, %r47433, %r47438;
	or.b32  	%r47440, %r47437, %r47439;
	and.b32  	%r56946, %r47440, %r56944;
	bra.uni 	$L__BB0_6728;
$L__BB0_6727:
	add.s32 	%r47449, %r8211, 1;
	shr.u32 	%r47450, %r8208, %r47449;
	xor.b32  	%r47451, %r8211, 31;
	shl.b32 	%r47452, %r8208, %r47451;
	or.b32  	%r47453, %r47450, %r47452;
	xor.b32  	%r56946, %r47453, %r56944;
$L__BB0_6728:
	xor.b32  	%r8218, %r56946, %r8212;
	shr.u32 	%r47454, %r8218, 16;
	xor.b32  	%r47455, %r47454, %r8218;
	shr.u32 	%r47456, %r47455, 12;
	shr.u32 	%r47457, %r47455, 4;
	shr.u32 	%r47458, %r47455, 8;
	xor.b32  	%r47459, %r47457, %r47456;
	xor.b32  	%r47460, %r47459, %r47458;
	xor.b32  	%r47461, %r47460, %r47455;
	shr.u32 	%r47462, %r47461, 2;
	xor.b32  	%r47463, %r47462, %r47461;
	cvt.u16.u32 	%rs1924, %r47463;
	and.b16  	%rs1923, %rs1924, 3;
	setp.gt.s16 	%p2885, %rs1923, 1;
	@%p2885 bra 	$L__BB0_6731;
	setp.eq.s16 	%p2887, %rs1923, 0;
	@%p2887 bra 	$L__BB0_6734;
	not.b32 	%r47472, %r8208;
	shr.u32 	%r47473, %r8210, 16;
	and.b32  	%r47474, %r47473, 15;
	add.s32 	%r47475, %r47474, 2;
	shf.r.wrap.b32 	%r47476, %r47472, %r47472, %r47475;
	add.s32 	%r56947, %r47476, %r56945;
	bra.uni 	$L__BB0_6735;
$L__BB0_6731:
	setp.eq.s16 	%p2886, %rs1923, 2;
	@%p2886 bra 	$L__BB0_6733;
	and.b32  	%r47464, %r8210, 15;
	add.s32 	%r47465, %r47464, 2;
	shf.r.wrap.b32 	%r47466, %r8208, %r8208, %r47465;
	xor.b32  	%r56947, %r47466, %r56945;
	bra.uni 	$L__BB0_6735;
$L__BB0_6733:
	not.b32 	%r47467, %r8208;
	shr.u32 	%r47468, %r8210, 8;
	and.b32  	%r47469, %r47468, 15;
	add.s32 	%r47470, %r47469, 2;
	shf.r.wrap.b32 	%r47471, %r47467, %r47467, %r47470;
	and.b32  	%r56947, %r47471, %r56945;
	bra.uni 	$L__BB0_6735;
$L__BB0_6734:
	add.s32 	%r47477, %r8211, 2;
	shf.r.wrap.b32 	%r47478, %r8208, %r8208, %r47477;
	xor.b32  	%r56947, %r47478, %r56945;
$L__BB0_6735:
	add.s32 	%r47479, %r8218, %r56947;
	xor.b32  	%r8224, %r8208, %r47479;
	shr.u32 	%r47480, %r8208, 8;
	and.b32  	%r47481, %r47480, 31;
	mov.b32 	%r47482, 1;
	shl.b32 	%r47483, %r47482, %r47481;
	not.b32 	%r47484, %r47483;
	and.b32  	%r47485, %r7970, %r47484;
	or.b32  	%r47486, %r47483, %r7970;
	xor.b32  	%r47487, %r47483, %r7970;
	st.local.v4.u32 	[%rd4], {%r7970, %r47485, %r47486, %r47487};
	shl.b32 	%r47488, %r8208, 2;
	cvt.u64.u32 	%rd1270, %r47488;
	and.b64  	%rd1271, %rd1270, 12;
	add.s64 	%rd1272, %rd4, %rd1271;
	ld.local.u32 	%r8225, [%rd1272];
	shr.u32 	%r47489, %r8224, 4;
	xor.b32  	%r8226, %r47489, %r8224;
	shr.u32 	%r47490, %r8226, 24;
	and.b32  	%r8227, %r47490, 15;
	shf.r.wrap.b32 	%r47491, %r8224, %r8224, %r8227;
	xor.b32  	%r8228, %r47491, %r8212;
	shr.u32 	%r47492, %r8228, 16;
	xor.b32  	%r47493, %r47492, %r8228;
	shr.u32 	%r47494, %r47493, 12;
	shr.u32 	%r47495, %r47493, 4;
	shr.u32 	%r47496, %r47493, 8;
	xor.b32  	%r47497, %r47495, %r47494;
	xor.b32  	%r47498, %r47497, %r47496;
	xor.b32  	%r47499, %r47498, %r47493;
	shr.u32 	%r47500, %r47499, 2;
	xor.b32  	%r47501, %r47500, %r47499;
	cvt.u16.u32 	%rs1926, %r47501;
	and.b16  	%rs1925, %rs1926, 3;
	setp.gt.s16 	%p2888, %rs1925, 1;
	@%p2888 bra 	$L__BB0_6738;
	setp.eq.s16 	%p2890, %rs1925, 0;
	@%p2890 bra 	$L__BB0_6741;
	not.b32 	%r47516, %r8224;
	shr.u32 	%r47517, %r8226, 16;
	and.b32  	%r47518, %r47517, 15;
	add.s32 	%r47519, %r47518, 1;
	shr.u32 	%r47520, %r47516, %r47519;
	xor.b32  	%r47521, %r47518, 31;
	shl.b32 	%r47522, %r47516, %r47521;
	or.b32  	%r47523, %r47520, %r47522;
	add.s32 	%r56948, %r47523, %r56946;
	bra.uni 	$L__BB0_6742;
$L__BB0_6738:
	setp.eq.s16 	%p2889, %rs1925, 2;
	@%p2889 bra 	$L__BB0_6740;
	and.b32  	%r47502, %r8226, 15;
	add.s32 	%r47503, %r47502, 1;
	shr.u32 	%r47504, %r8224, %r47503;
	xor.b32  	%r47505, %r47502, 31;
	shl.b32 	%r47506, %r8224, %r47505;
	or.b32  	%r47507, %r47504, %r47506;
	xor.b32  	%r56948, %r47507, %r56946;
	bra.uni 	$L__BB0_6742;
$L__BB0_6740:
	not.b32 	%r47508, %r8224;
	shr.u32 	%r47509, %r8226, 8;
	and.b32  	%r47510, %r47509, 15;
	add.s32 	%r47511, %r47510, 1;
	shr.u32 	%r47512, %r47508, %r47511;
	xor.b32  	%r47513, %r47510, 31;
	shl.b32 	%r47514, %r47508, %r47513;
	or.b32  	%r47515, %r47512, %r47514;
	and.b32  	%r56948, %r47515, %r56946;
	bra.uni 	$L__BB0_6742;
$L__BB0_6741:
	add.s32 	%r47524, %r8227, 1;
	shr.u32 	%r47525, %r8224, %r47524;
	xor.b32  	%r47526, %r8227, 31;
	shl.b32 	%r47527, %r8224, %r47526;
	or.b32  	%r47528, %r47525, %r47527;
	xor.b32  	%r56948, %r47528, %r56946;
$L__BB0_6742:
	xor.b32  	%r8234, %r56948, %r8228;
	shr.u32 	%r47529, %r8234, 16;
	xor.b32  	%r47530, %r47529, %r8234;
	shr.u32 	%r47531, %r47530, 12;
	shr.u32 	%r47532, %r47530, 4;
	shr.u32 	%r47533, %r47530, 8;
	xor.b32  	%r47534, %r47532, %r47531;
	xor.b32  	%r47535, %r47534, %r47533;
	xor.b32  	%r47536, %r47535, %r47530;
	shr.u32 	%r47537, %r47536, 2;
	xor.b32  	%r47538, %r47537, %r47536;
	cvt.u16.u32 	%rs1928, %r47538;
	and.b16  	%rs1927, %rs1928, 3;
	setp.gt.s16 	%p2891, %rs1927, 1;
	@%p2891 bra 	$L__BB0_6745;
	setp.eq.s16 	%p2893, %rs1927, 0;
	@%p2893 bra 	$L__BB0_6748;
	not.b32 	%r47547, %r8224;
	shr.u32 	%r47548, %r8226, 16;
	and.b32  	%r47549, %r47548, 15;
	add.s32 	%r47550, %r47549, 2;
	shf.r.wrap.b32 	%r47551, %r47547, %r47547, %r47550;
	add.s32 	%r56949, %r47551, %r56947;
	bra.uni 	$L__BB0_6749;
$L__BB0_6745:
	setp.eq.s16 	%p2892, %rs1927, 2;
	@%p2892 bra 	$L__BB0_6747;
	and.b32  	%r47539, %r8226, 15;
	add.s32 	%r47540, %r47539, 2;
	shf.r.wrap.b32 	%r47541, %r8224, %r8224, %r47540;
	xor.b32  	%r56949, %r47541, %r56947;
	bra.uni 	$L__BB0_6749;
$L__BB0_6747:
	not.b32 	%r47542, %r8224;
	shr.u32 	%r47543, %r8226, 8;
	and.b32  	%r47544, %r47543, 15;
	add.s32 	%r47545, %r47544, 2;
	shf.r.wrap.b32 	%r47546, %r47542, %r47542, %r47545;
	and.b32  	%r56949, %r47546, %r56947;
	bra.uni 	$L__BB0_6749;
$L__BB0_6748:
	add.s32 	%r47552, %r8227, 2;
	shf.r.wrap.b32 	%r47553, %r8224, %r8224, %r47552;
	xor.b32  	%r56949, %r47553, %r56947;
$L__BB0_6749:
	add.s32 	%r47554, %r8234, %r56949;
	xor.b32  	%r8240, %r8224, %r47554;
	shr.u32 	%r47555, %r8224, 8;
	and.b32  	%r47556, %r47555, 31;
	mov.b32 	%r47557, 1;
	shl.b32 	%r47558, %r47557, %r47556;
	not.b32 	%r47559, %r47558;
	and.b32  	%r47560, %r8123, %r47559;
	or.b32  	%r47561, %r47558, %r8123;
	xor.b32  	%r47562, %r47558, %r8123;
	st.local.v4.u32 	[%rd3], {%r8123, %r47560, %r47561, %r47562};
	shl.b32 	%r47563, %r8224, 2;
	cvt.u64.u32 	%rd1273, %r47563;
	and.b64  	%rd1274, %rd1273, 12;
	add.s64 	%rd1275, %rd3, %rd1274;
	ld.local.u32 	%r47564, [%rd1275];
	or.b32  	%r47565, %r8225, %r8209;
	and.b32  	%r47566, %r47564, %r47565;
	and.b32  	%r47567, %r8225, %r8209;
	or.b32  	%r8245, %r47566, %r47567;
	shr.u32 	%r47568, %r8240, 4;
	xor.b32  	%r8246, %r47568, %r8240;
	shr.u32 	%r47569, %r8246, 24;
	and.b32  	%r8247, %r47569, 15;
	shf.r.wrap.b32 	%r47570, %r8240, %r8240, %r8247;
	xor.b32  	%r8248, %r47570, %r8228;
	shr.u32 	%r47571, %r8248, 16;
	xor.b32  	%r47572, %r47571, %r8248;
	shr.u32 	%r47573, %r47572, 12;
	shr.u32 	%r47574, %r47572, 4;
	shr.u32 	%r47575, %r47572, 8;
	xor.b32  	%r47576, %r47574, %r47573;
	xor.b32  	%r47577, %r47576, %r47575;
	xor.b32  	%r47578, %r47577, %r47572;
	shr.u32 	%r47579, %r47578, 2;
	xor.b32  	%r47580, %r47579, %r47578;
	cvt.u16.u32 	%rs1930, %r47580;
	and.b16  	%rs1929, %rs1930, 3;
	setp.gt.s16 	%p2894, %rs1929, 1;
	@%p2894 bra 	$L__BB0_6752;
	setp.eq.s16 	%p2896, %rs1929, 0;
	@%p2896 bra 	$L__BB0_6755;
	not.b32 	%r47595, %r8240;
	shr.u32 	%r47596, %r8246, 16;
	and.b32  	%r47597, %r47596, 15;
	add.s32 	%r47598, %r47597, 1;
	shr.u32 	%r47599, %r47595, %r47598;
	xor.b32  	%r47600, %r47597, 31;
	shl.b32 	%r47601, %r47595, %r47600;
	or.b32  	%r47602, %r47599, %r47601;
	add.s32 	%r56950, %r47602, %r56948;
	bra.uni 	$L__BB0_6756;
$L__BB0_6752:
	setp.eq.s16 	%p2895, %rs1929, 2;
	@%p2895 bra 	$L__BB0_6754;
	and.b32  	%r47581, %r8246, 15;
	add.s32 	%r47582, %r47581, 1;
	shr.u32 	%r47583, %r8240, %r47582;
	xor.b32  	%r47584, %r47581, 31;
	shl.b32 	%r47585, %r8240, %r47584;
	or.b32  	%r47586, %r47583, %r47585;
	xor.b32  	%r56950, %r47586, %r56948;
	bra.uni 	$L__BB0_6756;
$L__BB0_6754:
	not.b32 	%r47587, %r8240;
	shr.u32 	%r47588, %r8246, 8;
	and.b32  	%r47589, %r47588, 15;
	add.s32 	%r47590, %r47589, 1;
	shr.u32 	%r47591, %r47587, %r47590;
	xor.b32  	%r47592, %r47589, 31;
	shl.b32 	%r47593, %r47587, %r47592;
	or.b32  	%r47594, %r47591, %r47593;
	and.b32  	%r56950, %r47594, %r56948;
	bra.uni 	$L__BB0_6756;
$L__BB0_6755:
	add.s32 	%r47603, %r8247, 1;
	shr.u32 	%r47604, %r8240, %r47603;
	xor.b32  	%r47605, %r8247, 31;
	shl.b32 	%r47606, %r8240, %r47605;
	or.b32  	%r47607, %r47604, %r47606;
	xor.b32  	%r56950, %r47607, %r56948;
$L__BB0_6756:
	xor.b32  	%r8254, %r56950, %r8248;
	shr.u32 	%r47608, %r8254, 16;
	xor.b32  	%r47609, %r47608, %r8254;
	shr.u32 	%r47610, %r47609, 12;
	shr.u32 	%r47611, %r47609, 4;
	shr.u32 	%r47612, %r47609, 8;
	xor.b32  	%r47613, %r47611, %r47610;
	xor.b32  	%r47614, %r47613, %r47612;
	xor.b32  	%r47615, %r47614, %r47609;
	shr.u32 	%r47616, %r47615, 2;
	xor.b32  	%r47617, %r47616, %r47615;
	cvt.u16.u32 	%rs1932, %r47617;
	and.b16  	%rs1931, %rs1932, 3;
	setp.gt.s16 	%p2897, %rs1931, 1;
	@%p2897 bra 	$L__BB0_6759;
	setp.eq.s16 	%p2899, %rs1931, 0;
	@%p2899 bra 	$L__BB0_6762;
	not.b32 	%r47626, %r8240;
	shr.u32 	%r47627, %r8246, 16;
	and.b32  	%r47628, %r47627, 15;
	add.s32 	%r47629, %r47628, 2;
	shf.r.wrap.b32 	%r47630, %r47626, %r47626, %r47629;
	add.s32 	%r56951, %r47630, %r56949;
	bra.uni 	$L__BB0_6763;
$L__BB0_6759:
	setp.eq.s16 	%p2898, %rs1931, 2;
	@%p2898 bra 	$L__BB0_6761;
	and.b32  	%r47618, %r8246, 15;
	add.s32 	%r47619, %r47618, 2;
	shf.r.wrap.b32 	%r47620, %r8240, %r8240, %r47619;
	xor.b32  	%r56951, %r47620, %r56949;
	bra.uni 	$L__BB0_6763;
$L__BB0_6761:
	not.b32 	%r47621, %r8240;
	shr.u32 	%r47622, %r8246, 8;
	and.b32  	%r47623, %r47622, 15;
	add.s32 	%r47624, %r47623, 2;
	shf.r.wrap.b32 	%r47625, %r47621, %r47621, %r47624;
	and.b32  	%r56951, %r47625, %r56949;
	bra.uni 	$L__BB0_6763;
$L__BB0_6762:
	add.s32 	%r47631, %r8247, 2;
	shf.r.wrap.b32 	%r47632, %r8240, %r8240, %r47631;
	xor.b32  	%r56951, %r47632, %r56949;
$L__BB0_6763:
	add.s32 	%r47633, %r8254, %r56951;
	xor.b32  	%r8260, %r8240, %r47633;
	shr.u32 	%r47634, %r8240, 8;
	and.b32  	%r47635, %r47634, 31;
	mov.b32 	%r47636, 1;
	shl.b32 	%r47637, %r47636, %r47635;
	not.b32 	%r47638, %r47637;
	and.b32  	%r47639, %r8123, %r47638;
	or.b32  	%r47640, %r47637, %r8123;
	xor.b32  	%r47641, %r47637, %r8123;
	st.local.v4.u32 	[%rd2], {%r8123, %r47639, %r47640, %r47641};
	shl.b32 	%r47642, %r8240, 2;
	cvt.u64.u32 	%rd1276, %r47642;
	and.b64  	%rd1277, %rd1276, 12;
	add.s64 	%rd1278, %rd2, %rd1277;
	ld.local.u32 	%r8261, [%rd1278];
	shr.u32 	%r47643, %r8260, 4;
	xor.b32  	%r8262, %r47643, %r8260;
	shr.u32 	%r47644, %r8262, 24;
	and.b32  	%r8263, %r47644, 15;
	shf.r.wrap.b32 	%r47645, %r8260, %r8260, %r8263;
	xor.b32  	%r8264, %r47645, %r8248;
	shr.u32 	%r47646, %r8264, 16;
	xor.b32  	%r47647, %r47646, %r8264;
	shr.u32 	%r47648, %r47647, 12;
	shr.u32 	%r47649, %r47647, 4;
	shr.u32 	%r47650, %r47647, 8;
	xor.b32  	%r47651, %r47649, %r47648;
	xor.b32  	%r47652, %r47651, %r47650;
	xor.b32  	%r47653, %r47652, %r47647;
	shr.u32 	%r47654, %r47653, 2;
	xor.b32  	%r47655, %r47654, %r47653;
	cvt.u16.u32 	%rs1934, %r47655;
	and.b16  	%rs1933, %rs1934, 3;
	setp.gt.s16 	%p2900, %rs1933, 1;
	@%p2900 bra 	$L__BB0_6766;
	setp.eq.s16 	%p2902, %rs1933, 0;
	@%p2902 bra 	$L__BB0_6769;
	not.b32 	%r47670, %r8260;
	shr.u32 	%r47671, %r8262, 16;
	and.b32  	%r47672, %r47671, 15;
	add.s32 	%r47673, %r47672, 1;
	shr.u32 	%r47674, %r47670, %r47673;
	xor.b32  	%r47675, %r47672, 31;
	shl.b32 	%r47676, %r47670, %r47675;
	or.b32  	%r47677, %r47674, %r47676;
	add.s32 	%r56952, %r47677, %r56950;
	bra.uni 	$L__BB0_6770;
$L__BB0_6766:
	setp.eq.s16 	%p2901, %rs1933, 2;
	@%p2901 bra 	$L__BB0_6768;
	and.b32  	%r47656, %r8262, 15;
	add.s32 	%r47657, %r47656, 1;
	shr.u32 	%r47658, %r8260, %r47657;
	xor.b32  	%r47659, %r47656, 31;
	shl.b32 	%r47660, %r8260, %r47659;
	or.b32  	%r47661, %r47658, %r47660;
	xor.b32  	%r56952, %r47661, %r56950;
	bra.uni 	$L__BB0_6770;
$L__BB0_6768:
	not.b32 	%r47662, %r8260;
	shr.u32 	%r47663, %r8262, 8;
	and.b32  	%r47664, %r47663, 15;
	add.s32 	%r47665, %r47664, 1;
	shr.u32 	%r47666, %r47662, %r47665;
	xor.b32  	%r47667, %r47664, 31;
	shl.b32 	%r47668, %r47662, %r47667;
	or.b32  	%r47669, %r47666, %r47668;
	and.b32  	%r56952, %r47669, %r56950;
	bra.uni 	$L__BB0_6770;
$L__BB0_6769:
	add.s32 	%r47678, %r8263, 1;
	shr.u32 	%r47679, %r8260, %r47678;
	xor.b32  	%r47680, %r8263, 31;
	shl.b32 	%r47681, %r8260, %r47680;
	or.b32  	%r47682, %r47679, %r47681;
	xor.b32  	%r56952, %r47682, %r56950;
$L__BB0_6770:
	xor.b32  	%r8270, %r56952, %r8264;
	shr.u32 	%r47683, %r8270, 16;
	xor.b32  	%r47684, %r47683, %r8270;
	shr.u32 	%r47685, %r47684, 12;
	shr.u32 	%r47686, %r47684, 4;
	shr.u32 	%r47687, %r47684, 8;
	xor.b32  	%r47688, %r47686, %r47685;
	xor.b32  	%r47689, %r47688, %r47687;
	xor.b32  	%r47690, %r47689, %r47684;
	shr.u32 	%r47691, %r47690, 2;
	xor.b32  	%r47692, %r47691, %r47690;
	cvt.u16.u32 	%rs1936, %r47692;
	and.b16  	%rs1935, %rs1936, 3;
	setp.gt.s16 	%p2903, %rs1935, 1;
	@%p2903 bra 	$L__BB0_6773;
	setp.eq.s16 	%p2905, %rs1935, 0;
	@%p2905 bra 	$L__BB0_6776;
	not.b32 	%r47701, %r8260;
	shr.u32 	%r47702, %r8262, 16;
	and.b32  	%r47703, %r47702, 15;
	add.s32 	%r47704, %r47703, 2;
	shf.r.wrap.b32 	%r47705, %r47701, %r47701, %r47704;
	add.s32 	%r56953, %r47705, %r56951;
	bra.uni 	$L__BB0_6777;
$L__BB0_6773:
	setp.eq.s16 	%p2904, %rs1935, 2;
	@%p2904 bra 	$L__BB0_6775;
	and.b32  	%r47693, %r8262, 15;
	add.s32 	%r47694, %r47693, 2;
	shf.r.wrap.b32 	%r47695, %r8260, %r8260, %r47694;
	xor.b32  	%r56953, %r47695, %r56951;
	bra.uni 	$L__BB0_6777;
$L__BB0_6775:
	not.b32 	%r47696, %r8260;
	shr.u32 	%r47697, %r8262, 8;
	and.b32  	%r47698, %r47697, 15;
	add.s32 	%r47699, %r47698, 2;
	shf.r.wrap.b32 	%r47700, %r47696, %r47696, %r47699;
	and.b32  	%r56953, %r47700, %r56951;
	bra.uni 	$L__BB0_6777;
$L__BB0_6776:
	add.s32 	%r47706, %r8263, 2;
	shf.r.wrap.b32 	%r47707, %r8260, %r8260, %r47706;
	xor.b32  	%r56953, %r47707, %r56951;
$L__BB0_6777:
	add.s32 	%r47708, %r8270, %r56953;
	shr.u32 	%r47709, %r8260, 8;
	and.b32  	%r47710, %r47709, 31;
	mov.b32 	%r47711, 1;
	shl.b32 	%r47712, %r47711, %r47710;
	not.b32 	%r47713, %r47712;
	and.b32  	%r47714, %r8193, %r47713;
	or.b32  	%r47715, %r47712, %r8193;
	xor.b32  	%r47716, %r47712, %r8193;
	st.local.v4.u32 	[%rd1], {%r8193, %r47714, %r47715, %r47716};
	shl.b32 	%r47717, %r8260, 2;
	cvt.u64.u32 	%rd1279, %r47717;
	and.b64  	%rd1280, %rd1279, 12;
	add.s64 	%rd1281, %rd1, %rd1280;
	ld.local.u32 	%r47718, [%rd1281];
	add.s32 	%r47719, %r8245, %r8193;
	shf.l.wrap.b32 	%r47720, %r8261, %r8261, 10;
	shf.l.wrap.b32 	%r47721, %r8261, %r8261, 19;
	shf.l.wrap.b32 	%r47722, %r8261, %r8261, 30;
	xor.b32  	%r47723, %r47722, %r47721;
	xor.b32  	%r47724, %r47723, %r47720;
	add.s32 	%r8276, %r47719, %r47724;
	add.s32 	%r8277, %r7649, %r47718;
	add.s32 	%r47725, %r7818, %r7817;
	xor.b32  	%r47726, %r47708, %r47725;
	xor.b32  	%r8278, %r47726, %r8260;
	shr.u32 	%r47727, %r8278, 4;
	xor.b32  	%r8279, %r47727, %r8278;
	shr.u32 	%r47728, %r8279, 24;
	and.b32  	%r8280, %r47728, 15;
	shf.r.wrap.b32 	%r47729, %r8278, %r8278, %r8280;
	xor.b32  	%r8281, %r47729, %r8264;
	shr.u32 	%r47730, %r8281, 16;
	xor.b32  	%r47731, %r47730, %r8281;
	shr.u32 	%r47732, %r47731, 12;
	shr.u32 	%r47733, %r47731, 4;
	shr.u32 	%r47734, %r47731, 8;
	xor.b32  	%r47735, %r47733, %r47732;
	xor.b32  	%r47736, %r47735, %r47734;
	xor.b32  	%r47737, %r47736, %r47731;
	shr.u32 	%r47738, %r47737, 2;
	xor.b32  	%r47739, %r47738, %r47737;
	cvt.u16.u32 	%rs1938, %r47739;
	and.b16  	%rs1937, %rs1938, 3;
	setp.gt.s16 	%p2906, %rs1937, 1;
	@%p2906 bra 	$L__BB0_6780;
	setp.eq.s16 	%p2908, %rs1937, 0;
	@%p2908 bra 	$L__BB0_6783;
	not.b32 	%r47754, %r8278;
	shr.u32 	%r47755, %r8279, 16;
	and.b32  	%r47756, %r47755, 15;
	add.s32 	%r47757, %r47756, 1;
	shr.u32 	%r47758, %r47754, %r47757;
	xor.b32  	%r47759, %r47756, 31;
	shl.b32 	%r47760, %r47754, %r47759;
	or.b32  	%r47761, %r47758, %r47760;
	add.s32 	%r56954, %r47761, %r56952;
	bra.uni 	$L__BB0_6784;
$L__BB0_6780:
	setp.eq.s16 	%p2907, %rs1937, 2;
	@%p2907 bra 	$L__BB0_6782;
	and.b32  	%r47740, %r8279, 15;
	add.s32 	%r47741, %r47740, 1;
	shr.u32 	%r47742, %r8278, %r47741;
	xor.b32  	%r47743, %r47740, 31;
	shl.b32 	%r47744, %r8278, %r47743;
	or.b32  	%r47745, %r47742, %r47744;
	xor.b32  	%r56954, %r47745, %r56952;
	bra.uni 	$L__BB0_6784;
$L__BB0_6782:
	not.b32 	%r47746, %r8278;
	shr.u32 	%r47747, %r8279, 8;
	and.b32  	%r47748, %r47747, 15;
	add.s32 	%r47749, %r47748, 1;
	shr.u32 	%r47750, %r47746, %r47749;
	xor.b32  	%r47751, %r47748, 31;
	shl.b32 	%r47752, %r47746, %r47751;
	or.b32  	%r47753, %r47750, %r47752;
	and.b32  	%r56954, %r47753, %r56952;
	bra.uni 	$L__BB0_6784;
$L__BB0_6783:
	add.s32 	%r47762, %r8280, 1;
	shr.u32 	%r47763, %r8278, %r47762;
	xor.b32  	%r47764, %r8280, 31;
	shl.b32 	%r47765, %r8278, %r47764;
	or.b32  	%r47766, %r47763, %r47765;
	xor.b32  	%r56954, %r47766, %r56952;
$L__BB0_6784:
	xor.b32  	%r8287, %r56954, %r8281;
	shr.u32 	%r47767, %r8287, 16;
	xor.b32  	%r47768, %r47767, %r8287;
	shr.u32 	%r47769, %r47768, 12;
	shr.u32 	%r47770, %r47768, 4;
	shr.u32 	%r47771, %r47768, 8;
	xor.b32  	%r47772, %r47770, %r47769;
	xor.b32  	%r47773, %r47772, %r47771;
	xor.b32  	%r47774, %r47773, %r47768;
	shr.u32 	%r47775, %r47774, 2;
	xor.b32  	%r47776, %r47775, %r47774;
	cvt.u16.u32 	%rs1940, %r47776;
	and.b16  	%rs1939, %rs1940, 3;
	setp.gt.s16 	%p2909, %rs1939, 1;
	@%p2909 bra 	$L__BB0_6787;
	setp.eq.s16 	%p2911, %rs1939, 0;
	@%p2911 bra 	$L__BB0_6790;
	not.b32 	%r47785, %r8278;
	shr.u32 	%r47786, %r8279, 16;
	and.b32  	%r47787, %r47786, 15;
	add.s32 	%r47788, %r47787, 2;
	shf.r.wrap.b32 	%r47789, %r47785, %r47785, %r47788;
	add.s32 	%r56955, %r47789, %r56953;
	bra.uni 	$L__BB0_6791;
$L__BB0_6787:
	setp.eq.s16 	%p2910, %rs1939, 2;
	@%p2910 bra 	$L__BB0_6789;
	and.b32  	%r47777, %r8279, 15;
	add.s32 	%r47778, %r47777, 2;
	shf.r.wrap.b32 	%r47779, %r8278, %r8278, %r47778;
	xor.b32  	%r56955, %r47779, %r56953;
	bra.uni 	$L__BB0_6791;
$L__BB0_6789:
	not.b32 	%r47780, %r8278;
	shr.u32 	%r47781, %r8279, 8;
	and.b32  	%r47782, %r47781, 15;
	add.s32 	%r47783, %r47782, 2;
	shf.r.wrap.b32 	%r47784, %r47780, %r47780, %r47783;
	and.b32  	%r56955, %r47784, %r56953;
	bra.uni 	$L__BB0_6791;
$L__BB0_6790:
	add.s32 	%r47790, %r8280, 2;
	shf.r.wrap.b32 	%r47791, %r8278, %r8278, %r47790;
	xor.b32  	%r56955, %r47791, %r56953;
$L__BB0_6791:
	add.s32 	%r47792, %r8287, %r56955;
	xor.b32  	%r8293, %r8278, %r47792;
	ld.const.u32 	%r8294, [hefty_gpu_constantTable+208];
	shr.u32 	%r47793, %r8293, 4;
	xor.b32  	%r8295, %r47793, %r8293;
	shr.u32 	%r47794, %r8295, 24;
	and.b32  	%r8296, %r47794, 15;
	shf.r.wrap.b32 	%r47795, %r8293, %r8293, %r8296;
	xor.b32  	%r8297, %r47795, %r8281;
	shr.u32 	%r47796, %r8297, 16;
	xor.b32  	%r47797, %r47796, %r8297;
	shr.u32 	%r47798, %r47797, 12;
	shr.u32 	%r47799, %r47797, 4;
	shr.u32 	%r47800, %r47797, 8;
	xor.b32  	%r47801, %r47799, %r47798;
	xor.b32  	%r47802, %r47801, %r47800;
	xor.b32  	%r47803, %r47802, %r47797;
	shr.u32 	%r47804, %r47803, 2;
	xor.b32  	%r47805, %r47804, %r47803;
	cvt.u16.u32 	%rs1942, %r47805;
	and.b16  	%rs1941, %rs1942, 3;
	setp.gt.s16 	%p2912, %rs1941, 1;
	@%p2912 bra 	$L__BB0_6794;
	setp.eq.s16 	%p2914, %rs1941, 0;
	@%p2914 bra 	$L__BB0_6797;
	not.b32 	%r47820, %r8293;
	shr.u32 	%r47821, %r8295, 16;
	and.b32  	%r47822, %r47821, 15;
	add.s32 	%r47823, %r47822, 1;
	shr.u32 	%r47824, %r47820, %r47823;
	xor.b32  	%r47825, %r47822, 31;
	shl.b32 	%r47826, %r47820, %r47825;
	or.b32  	%r47827, %r47824, %r47826;
	add.s32 	%r56956, %r47827, %r56954;
	bra.uni 	$L__BB0_6798;
$L__BB0_6794:
	setp.eq.s16 	%p2913, %rs1941, 2;
	@%p2913 bra 	$L__BB0_6796;
	and.b32  	%r47806, %r8295, 15;
	add.s32 	%r47807, %r47806, 1;
	shr.u32 	%r47808, %r8293, %r47807;
	xor.b32  	%r47809, %r47806, 31;
	shl.b32 	%r47810, %r8293, %r47809;
	or.b32  	%r47811, %r47808, %r47810;
	xor.b32  	%r56956, %r47811, %r56954;
	bra.uni 	$L__BB0_6798;
$L__BB0_6796:
	not.b32 	%r47812, %r8293;
	shr.u32 	%r47813, %r8295, 8;
	and.b32  	%r47814, %r47813, 15;
	add.s32 	%r47815, %r47814, 1;
	shr.u32 	%r47816, %r47812, %r47815;
	xor.b32  	%r47817, %r47814, 31;
	shl.b32 	%r47818, %r47812, %r47817;
	or.b32  	%r47819, %r47816, %r47818;
	and.b32  	%r56956, %r47819, %r56954;
	bra.uni 	$L__BB0_6798;
$L__BB0_6797:
	add.s32 	%r47828, %r8296, 1;
	shr.u32 	%r47829, %r8293, %r47828;
	xor.b32  	%r47830, %r8296, 31;
	shl.b32 	%r47831, %r8293, %r47830;
	or.b32  	%r47832, %r47829, %r47831;
	xor.b32  	%r56956, %r47832, %r56954;
$L__BB0_6798:
	xor.b32  	%r8303, %r56956, %r8297;
	shr.u32 	%r47833, %r8303, 16;
	xor.b32  	%r47834, %r47833, %r8303;
	shr.u32 	%r47835, %r47834, 12;
	shr.u32 	%r47836, %r47834, 4;
	shr.u32 	%r47837, %r47834, 8;
	xor.b32  	%r47838, %r47836, %r47835;
	xor.b32  	%r47839, %r47838, %r47837;
	xor.b32  	%r47840, %r47839, %r47834;
	shr.u32 	%r47841, %r47840, 2;
	xor.b32  	%r47842, %r47841, %r47840;
	cvt.u16.u32 	%rs1944, %r47842;
	and.b16  	%rs1943, %rs1944, 3;
	setp.gt.s16 	%p2915, %rs1943, 1;
	@%p2915 bra 	$L__BB0_6801;
	setp.eq.s16 	%p2917, %rs1943, 0;
	@%p2917 bra 	$L__BB0_6804;
	not.b32 	%r47851, %r8293;
	shr.u32 	%r47852, %r8295, 16;
	and.b32  	%r47853, %r47852, 15;
	add.s32 	%r47854, %r47853, 2;
	shf.r.wrap.b32 	%r47855, %r47851, %r47851, %r47854;
	add.s32 	%r56957, %r47855, %r56955;
	bra.uni 	$L__BB0_6805;
$L__BB0_6801:
	setp.eq.s16 	%p2916, %rs1943, 2;
	@%p2916 bra 	$L__BB0_6803;
	and.b32  	%r47843, %r8295, 15;
	add.s32 	%r47844, %r47843, 2;
	shf.r.wrap.b32 	%r47845, %r8293, %r8293, %r47844;
	xor.b32  	%r56957, %r47845, %r56955;
	bra.uni 	$L__BB0_6805;
$L__BB0_6803:
	not.b32 	%r47846, %r8293;
	shr.u32 	%r47847, %r8295, 8;
	and.b32  	%r47848, %r47847, 15;
	add.s32 	%r47849, %r47848, 2;
	shf.r.wrap.b32 	%r47850, %r47846, %r47846, %r47849;
	and.b32  	%r56957, %r47850, %r56955;
	bra.uni 	$L__BB0_6805;
$L__BB0_6804:
	add.s32 	%r47856, %r8296, 2;
	shf.r.wrap.b32 	%r47857, %r8293, %r8293, %r47856;
	xor.b32  	%r56957, %r47857, %r56955;
$L__BB0_6805:
	add.s32 	%r47858, %r8303, %r56957;
	xor.b32  	%r8309, %r8293, %r47858;
	shr.u32 	%r47859, %r8293, 8;
	and.b32  	%r47860, %r47859, 31;
	mov.b32 	%r47861, 1;
	shl.b32 	%r47862, %r47861, %r47860;
	not.b32 	%r47863, %r47862;
	and.b32  	%r47864, %r7971, %r47863;
	or.b32  	%r47865, %r47862, %r7971;
	xor.b32  	%r47866, %r47862, %r7971;
	st.local.v4.u32 	[%rd8], {%r7971, %r47864, %r47865, %r47866};
	shl.b32 	%r47867, %r8293, 2;
	cvt.u64.u32 	%rd1282, %r47867;
	and.b64  	%rd1283, %rd1282, 12;
	add.s64 	%rd1284, %rd8, %rd1283;
	ld.local.u32 	%r8310, [%rd1284];
	shr.u32 	%r47868, %r8309, 4;
	xor.b32  	%r8311, %r47868, %r8309;
	shr.u32 	%r47869, %r8311, 24;
	and.b32  	%r8312, %r47869, 15;
	shf.r.wrap.b32 	%r47870, %r8309, %r8309, %r8312;
	xor.b32  	%r8313, %r47870, %r8297;
	shr.u32 	%r47871, %r8313, 16;
	xor.b32  	%r47872, %r47871, %r8313;
	shr.u32 	%r47873, %r47872, 12;
	shr.u32 	%r47874, %r47872, 4;
	shr.u32 	%r47875, %r47872, 8;
	xor.b32  	%r47876, %r47874, %r47873;
	xor.b32  	%r47877, %r47876, %r47875;
	xor.b32  	%r47878, %r47877, %r47872;
	shr.u32 	%r47879, %r47878, 2;
	xor.b32  	%r47880, %r47879, %r47878;
	cvt.u16.u32 	%rs1946, %r47880;
	and.b16  	%rs1945, %rs1946, 3;
	setp.gt.s16 	%p2918, %rs1945, 1;
	@%p2918 bra 	$L__BB0_6808;
	setp.eq.s16 	%p2920, %rs1945, 0;
	@%p2920 bra 	$L__BB0_6811;
	not.b32 	%r47895, %r8309;
	shr.u32 	%r47896, %r8311, 16;
	and.b32  	%r47897, %r47896, 15;
	add.s32 	%r47898, %r47897, 1;
	shr.u32 	%r47899, %r47895, %r47898;
	xor.b32  	%r47900, %r47897, 31;
	shl.b32 	%r47901, %r47895, %r47900;
	or.b32  	%r47902, %r47899, %r47901;
	add.s32 	%r56958, %r47902, %r56956;
	bra.uni 	$L__BB0_6812;
$L__BB0_6808:
	setp.eq.s16 	%p2919, %rs1945, 2;
	@%p2919 bra 	$L__BB0_6810;
	and.b32  	%r47881, %r8311, 15;
	add.s32 	%r47882, %r47881, 1;
	shr.u32 	%r47883, %r8309, %r47882;
	xor.b32  	%r47884, %r47881, 31;
	shl.b32 	%r47885, %r8309, %r47884;
	or.b32  	%r47886, %r47883, %r47885;
	xor.b32  	%r56958, %r47886, %r56956;
	bra.uni 	$L__BB0_6812;
$L__BB0_6810:
	not.b32 	%r47887, %r8309;
	shr.u32 	%r47888, %r8311, 8;
	and.b32  	%r47889, %r47888, 15;
	add.s32 	%r47890, %r47889, 1;
	shr.u32 	%r47891, %r47887, %r47890;
	xor.b32  	%r47892, %r47889, 31;
	shl.b32 	%r47893, %r47887, %r47892;
	or.b32  	%r47894, %r47891, %r47893;
	and.b32  	%r56958, %r47894, %r56956;
	bra.uni 	$L__BB0_6812;
$L__BB0_6811:
	add.s32 	%r47903, %r8312, 1;
	shr.u32 	%r47904, %r8309, %r47903;
	xor.b32  	%r47905, %r8312, 31;
	shl.b32 	%r47906, %r8309, %r47905;
	or.b32  	%r47907, %r47904, %r47906;
	xor.b32  	%r56958, %r47907, %r56956;
$L__BB0_6812:
	xor.b32  	%r8319, %r56958, %r8313;
	shr.u32 	%r47908, %r8319, 16;
	xor.b32  	%r47909, %r47908, %r8319;
	shr.u32 	%r47910, %r47909, 12;
	shr.u32 	%r47911, %r47909, 4;
	shr.u32 	%r47912, %r47909, 8;
	xor.b32  	%r47913, %r47911, %r47910;
	xor.b32  	%r47914, %r47913, %r47912;
	xor.b32  	%r47915, %r47914, %r47909;
	shr.u32 	%r47916, %r47915, 2;
	xor.b32  	%r47917, %r47916, %r47915;
	cvt.u16.u32 	%rs1948, %r47917;
	and.b16  	%rs1947, %rs1948, 3;
	setp.gt.s16 	%p2921, %rs1947, 1;
	@%p2921 bra 	$L__BB0_6815;
	setp.eq.s16 	%p2923, %rs1947, 0;
	@%p2923 bra 	$L__BB0_6818;
	not.b32 	%r47926, %r8309;
	shr.u32 	%r47927, %r8311, 16;
	and.b32  	%r47928, %r47927, 15;
	add.s32 	%r47929, %r47928, 2;
	shf.r.wrap.b32 	%r47930, %r47926, %r47926, %r47929;
	add.s32 	%r56959, %r47930, %r56957;
	bra.uni 	$L__BB0_6819;
$L__BB0_6815:
	setp.eq.s16 	%p2922, %rs1947, 2;
	@%p2922 bra 	$L__BB0_6817;
	and.b32  	%r47918, %r8311, 15;
	add.s32 	%r47919, %r47918, 2;
	shf.r.wrap.b32 	%r47920, %r8309, %r8309, %r47919;
	xor.b32  	%r56959, %r47920, %r56957;
	bra.uni 	$L__BB0_6819;
$L__BB0_6817:
	not.b32 	%r47921, %r8309;
	shr.u32 	%r47922, %r8311, 8;
	and.b32  	%r47923, %r47922, 15;
	add.s32 	%r47924, %r47923, 2;
	shf.r.wrap.b32 	%r47925, %r47921, %r47921, %r47924;
	and.b32  	%r56959, %r47925, %r56957;
	bra.uni 	$L__BB0_6819;
$L__BB0_6818:
	add.s32 	%r47931, %r8312, 2;
	shf.r.wrap.b32 	%r47932, %r8309, %r8309, %r47931;
	xor.b32  	%r56959, %r47932, %r56957;
$L__BB0_6819:
	add.s32 	%r47933, %r8319, %r56959;
	xor.b32  	%r8325, %r8309, %r47933;
	shr.u32 	%r47934, %r8309, 8;
	and.b32  	%r47935, %r47934, 31;
	mov.b32 	%r47936, 1;
	shl.b32 	%r47937, %r47936, %r47935;
	not.b32 	%r47938, %r47937;
	and.b32  	%r47939, %r8124, %r47938;
	or.b32  	%r47940, %r47937, %r8124;
	xor.b32  	%r47941, %r47937, %r8124;
	st.local.v4.u32 	[%rd7], {%r8124, %r47939, %r47940, %r47941};
	shl.b32 	%r47942, %r8309, 2;
	cvt.u64.u32 	%rd1285, %r47942;
	and.b64  	%rd1286, %rd1285, 12;
	add.s64 	%rd1287, %rd7, %rd1286;
	ld.local.u32 	%r47943, [%rd1287];
	xor.b32  	%r47944, %r47943, %r8310;
	and.b32  	%r47945, %r8277, %r47944;
	xor.b32  	%r8326, %r47945, %r8310;
	shr.u32 	%r47946, %r8325, 4;
	xor.b32  	%r8327, %r47946, %r8325;
	shr.u32 	%r47947, %r8327, 24;
	and.b32  	%r8328, %r47947, 15;
	shf.r.wrap.b32 	%r47948, %r8325, %r8325, %r8328;
	xor.b32  	%r8329, %r47948, %r8313;
	shr.u32 	%r47949, %r8329, 16;
	xor.b32  	%r47950, %r47949, %r8329;
	shr.u32 	%r47951, %r47950, 12;
	shr.u32 	%r47952, %r47950, 4;
	shr.u32 	%r47953, %r47950, 8;
	xor.b32  	%r47954, %r47952, %r47951;
	xor.b32  	%r47955, %r47954, %r47953;
	xor.b32  	%r47956, %r47955, %r47950;
	shr.u32 	%r47957, %r47956, 2;
	xor.b32  	%r47958, %r47957, %r47956;
	cvt.u16.u32 	%rs1950, %r47958;
	and.b16  	%rs1949, %rs1950, 3;
	setp.gt.s16 	%p2924, %rs1949, 1;
	@%p2924 bra 	$L__BB0_6822;
	setp.eq.s16 	%p2926, %rs1949, 0;
	@%p2926 bra 	$L__BB0_6825;
	not.b32 	%r47973, %r8325;
	shr.u32 	%r47974, %r8327, 16;
	and.b32  	%r47975, %r47974, 15;
	add.s32 	%r47976, %r47975, 1;
	shr.u32 	%r47977, %r47973, %r47976;
	xor.b32  	%r47978, %r47975, 31;
	shl.b32 	%r47979, %r47973, %r47978;
	or.b32  	%r47980, %r47977, %r47979;
	add.s32 	%r56960, %r47980, %r56958;
	bra.uni 	$L__BB0_6826;
$L__BB0_6822:
	setp.eq.s16 	%p2925, %rs1949, 2;
	@%p2925 bra 	$L__BB0_6824;
	and.b32  	%r47959, %r8327, 15;
	add.s32 	%r47960, %r47959, 1;
	shr.u32 	%r47961, %r8325, %r47960;
	xor.b32  	%r47962, %r47959, 31;
	shl.b32 	%r47963, %r8325, %r47962;
	or.b32  	%r47964, %r47961, %r47963;
	xor.b32  	%r56960, %r47964, %r56958;
	bra.uni 	$L__BB0_6826;
$L__BB0_6824:
	not.b32 	%r47965, %r8325;
	shr.u32 	%r47966, %r8327, 8;
	and.b32  	%r47967, %r47966, 15;
	add.s32 	%r47968, %r47967, 1;
	shr.u32 	%r47969, %r47965, %r47968;
	xor.b32  	%r47970, %r47967, 31;
	shl.b32 	%r47971, %r47965, %r47970;
	or.b32  	%r47972, %r47969, %r47971;
	and.b32  	%r56960, %r47972, %r56958;
	bra.uni 	$L__BB0_6826;
$L__BB0_6825:
	add.s32 	%r47981, %r8328, 1;
	shr.u32 	%r47982, %r8325, %r47981;
	xor.b32  	%r47983, %r8328, 31;
	shl.b32 	%r47984, %r8325, %r47983;
	or.b32  	%r47985, %r47982, %r47984;
	xor.b32  	%r56960, %r47985, %r56958;
$L__BB0_6826:
	xor.b32  	%r8335, %r56960, %r8329;
	shr.u32 	%r47986, %r8335, 16;
	xor.b32  	%r47987, %r47986, %r8335;
	shr.u32 	%r47988, %r47987, 12;
	shr.u32 	%r47989, %r47987, 4;
	shr.u32 	%r47990, %r47987, 8;
	xor.b32  	%r47991, %r47989, %r47988;
	xor.b32  	%r47992, %r47991, %r47990;
	xor.b32  	%r47993, %r47992, %r47987;
	shr.u32 	%r47994, %r47993, 2;
	xor.b32  	%r47995, %r47994, %r47993;
	cvt.u16.u32 	%rs1952, %r47995;
	and.b16  	%rs1951, %rs1952, 3;
	setp.gt.s16 	%p2927, %rs1951, 1;
	@%p2927 bra 	$L__BB0_6829;
	setp.eq.s16 	%p2929, %rs1951, 0;
	@%p2929 bra 	$L__BB0_6832;
	not.b32 	%r48004, %r8325;
	shr.u32 	%r48005, %r8327, 16;
	and.b32  	%r48006, %r48005, 15;
	add.s32 	%r48007, %r48006, 2;
	shf.r.wrap.b32 	%r48008, %r48004, %r48004, %r48007;
	add.s32 	%r56961, %r48008, %r56959;
	bra.uni 	$L__BB0_6833;
$L__BB0_6829:
	setp.eq.s16 	%p2928, %rs1951, 2;
	@%p2928 bra 	$L__BB0_6831;
	and.b32  	%r47996, %r8327, 15;
	add.s32 	%r47997, %r47996, 2;
	shf.r.wrap.b32 	%r47998, %r8325, %r8325, %r47997;
	xor.b32  	%r56961, %r47998, %r56959;
	bra.uni 	$L__BB0_6833;
$L__BB0_6831:
	not.b32 	%r47999, %r8325;
	shr.u32 	%r48000, %r8327, 8;
	and.b32  	%r48001, %r48000, 15;
	add.s32 	%r48002, %r48001, 2;
	shf.r.wrap.b32 	%r48003, %r47999, %r47999, %r48002;
	and.b32  	%r56961, %r48003, %r56959;
	bra.uni 	$L__BB0_6833;
$L__BB0_6832:
	add.s32 	%r48009, %r8328, 2;
	shf.r.wrap.b32 	%r48010, %r8325, %r8325, %r48009;
	xor.b32  	%r56961, %r48010, %r56959;
$L__BB0_6833:
	add.s32 	%r48011, %r8335, %r56961;
	xor.b32  	%r8341, %r8325, %r48011;
	shr.u32 	%r48012, %r8325, 8;
	and.b32  	%r48013, %r48012, 31;
	mov.b32 	%r48014, 1;
	shl.b32 	%r48015, %r48014, %r48013;
	not.b32 	%r48016, %r48015;
	and.b32  	%r48017, %r8277, %r48016;
	or.b32  	%r48018, %r48015, %r8277;
	xor.b32  	%r48019, %r48015, %r8277;
	st.local.v4.u32 	[%rd6], {%r8277, %r48017, %r48018, %r48019};
	shl.b32 	%r48020, %r8325, 2;
	cvt.u64.u32 	%rd1288, %r48020;
	and.b64  	%rd1289, %rd1288, 12;
	add.s64 	%rd1290, %rd6, %rd1289;
	ld.local.u32 	%r48021, [%rd1290];
	shf.l.wrap.b32 	%r48022, %r48021, %r48021, 26;
	shf.l.wrap.b32 	%r48023, %r48021, %r48021, 21;
	xor.b32  	%r48024, %r48022, %r48023;
	shf.l.wrap.b32 	%r48025, %r48021, %r48021, 7;
	xor.b32  	%r48026, %r48024, %r48025;
	add.s32 	%r48027, %r8294, %r7655;
	add.s32 	%r48028, %r48027, %r7818;
	add.s32 	%r48029, %r48028, %r8326;
	add.s32 	%r8346, %r48029, %r48026;
	shr.u32 	%r48030, %r8341, 4;
	xor.b32  	%r8347, %r48030, %r8341;
	shr.u32 	%r48031, %r8347, 24;
	and.b32  	%r8348, %r48031, 15;
	shf.r.wrap.b32 	%r48032, %r8341, %r8341, %r8348;
	xor.b32  	%r8349, %r48032, %r8329;
	shr.u32 	%r48033, %r8349, 16;
	xor.b32  	%r48034, %r48033, %r8349;
	shr.u32 	%r48035, %r48034, 12;
	shr.u32 	%r48036, %r48034, 4;
	shr.u32 	%r48037, %r48034, 8;
	xor.b32  	%r48038, %r48036, %r48035;
	xor.b32  	%r48039, %r48038, %r48037;
	xor.b32  	%r48040, %r48039, %r48034;
	shr.u32 	%r48041, %r48040, 2;
	xor.b32  	%r48042, %r48041, %r48040;
	cvt.u16.u32 	%rs1954, %r48042;
	and.b16  	%rs1953, %rs1954, 3;
	setp.gt.s16 	%p2930, %rs1953, 1;
	@%p2930 bra 	$L__BB0_6836;
	setp.eq.s16 	%p2932, %rs1953, 0;
	@%p2932 bra 	$L__BB0_6839;
	not.b32 	%r48057, %r8341;
	shr.u32 	%r48058, %r8347, 16;
	and.b32  	%r48059, %r48058, 15;
	add.s32 	%r48060, %r48059, 1;
	shr.u32 	%r48061, %r48057, %r48060;
	xor.b32  	%r48062, %r48059, 31;
	shl.b32 	%r48063, %r48057, %r48062;
	or.b32  	%r48064, %r48061, %r48063;
	add.s32 	%r56962, %r48064, %r56960;
	bra.uni 	$L__BB0_6840;
$L__BB0_6836:
	setp.eq.s16 	%p2931, %rs1953, 2;
	@%p2931 bra 	$L__BB0_6838;
	and.b32  	%r48043, %r8347, 15;
	add.s32 	%r48044, %r48043, 1;
	shr.u32 	%r48045, %r8341, %r48044;
	xor.b32  	%r48046, %r48043, 31;
	shl.b32 	%r48047, %r8341, %r48046;
	or.b32  	%r48048, %r48045, %r48047;
	xor.b32  	%r56962, %r48048, %r56960;
	bra.uni 	$L__BB0_6840;
$L__BB0_6838:
	not.b32 	%r48049, %r8341;
	shr.u32 	%r48050, %r8347, 8;
	and.b32  	%r48051, %r48050, 15;
	add.s32 	%r48052, %r48051, 1;
	shr.u32 	%r48053, %r48049, %r48052;
	xor.b32  	%r48054, %r48051, 31;
	shl.b32 	%r48055, %r48049, %r48054;
	or.b32  	%r48056, %r48053, %r48055;
	and.b32  	%r56962, %r48056, %r56960;
	bra.uni 	$L__BB0_6840;
$L__BB0_6839:
	add.s32 	%r48065, %r8348, 1;
	shr.u32 	%r48066, %r8341, %r48065;
	xor.b32  	%r48067, %r8348, 31;
	shl.b32 	%r48068, %r8341, %r48067;
	or.b32  	%r48069, %r48066, %r48068;
	xor.b32  	%r56962, %r48069, %r56960;
$L__BB0_6840:
	xor.b32  	%r8355, %r56962, %r8349;
	shr.u32 	%r48070, %r8355, 16;
	xor.b32  	%r48071, %r48070, %r8355;
	shr.u32 	%r48072, %r48071, 12;
	shr.u32 	%r48073, %r48071, 4;
	shr.u32 	%r48074, %r48071, 8;
	xor.b32  	%r48075, %r48073, %r48072;
	xor.b32  	%r48076, %r48075, %r48074;
	xor.b32  	%r48077, %r48076, %r48071;
	shr.u32 	%r48078, %r48077, 2;
	xor.b32  	%r48079, %r48078, %r48077;
	cvt.u16.u32 	%rs1956, %r48079;
	and.b16  	%rs1955, %rs1956, 3;
	setp.gt.s16 	%p2933, %rs1955, 1;
	@%p2933 bra 	$L__BB0_6843;
	setp.eq.s16 	%p2935, %rs1955, 0;
	@%p2935 bra 	$L__BB0_6846;
	not.b32 	%r48088, %r8341;
	shr.u32 	%r48089, %r8347, 16;
	and.b32  	%r48090, %r48089, 15;
	add.s32 	%r48091, %r48090, 2;
	shf.r.wrap.b32 	%r48092, %r48088, %r48088, %r48091;
	add.s32 	%r56963, %r48092, %r56961;
	bra.uni 	$L__BB0_6847;
$L__BB0_6843:
	setp.eq.s16 	%p2934, %rs1955, 2;
	@%p2934 bra 	$L__BB0_6845;
	and.b32  	%r48080, %r8347, 15;
	add.s32 	%r48081, %r48080, 2;
	shf.r.wrap.b32 	%r48082, %r8341, %r8341, %r48081;
	xor.b32  	%r56963, %r48082, %r56961;
	bra.uni 	$L__BB0_6847;
$L__BB0_6845:
	not.b32 	%r48083, %r8341;
	shr.u32 	%r48084, %r8347, 8;
	and.b32  	%r48085, %r48084, 15;
	add.s32 	%r48086, %r48085, 2;
	shf.r.wrap.b32 	%r48087, %r48083, %r48083, %r48086;
	and.b32  	%r56963, %r48087, %r56961;
	bra.uni 	$L__BB0_6847;
$L__BB0_6846:
	add.s32 	%r48093, %r8348, 2;
	shf.r.wrap.b32 	%r48094, %r8341, %r8341, %r48093;
	xor.b32  	%r56963, %r48094, %r56961;
$L__BB0_6847:
	add.s32 	%r48095, %r8355, %r56963;
	xor.b32  	%r8361, %r8341, %r48095;
	shr.u32 	%r48096, %r8341, 8;
	and.b32  	%r48097, %r48096, 31;
	mov.b32 	%r48098, 1;
	shl.b32 	%r48099, %r48098, %r48097;
	not.b32 	%r48100, %r48099;
	and.b32  	%r48101, %r7970, %r48100;
	or.b32  	%r48102, %r48099, %r7970;
	xor.b32  	%r48103, %r48099, %r7970;
	st.local.v4.u32 	[%rd5], {%r7970, %r48101, %r48102, %r48103};
	shl.b32 	%r48104, %r8341, 2;
	cvt.u64.u32 	%rd1291, %r48104;
	and.b64  	%rd1292, %rd1291, 12;
	add.s64 	%rd1293, %rd5, %rd1292;
	ld.local.u32 	%r8362, [%rd1293];
	shr.u32 	%r48105, %r8361, 4;
	xor.b32  	%r8363, %r48105, %r8361;
	shr.u32 	%r48106, %r8363, 24;
	and.b32  	%r8364, %r48106, 15;
	shf.r.wrap.b32 	%r48107, %r8361, %r8361, %r8364;
	xor.b32  	%r8365, %r48107, %r8349;
	shr.u32 	%r48108, %r8365, 16;
	xor.b32  	%r48109, %r48108, %r8365;
	shr.u32 	%r48110, %r48109, 12;
	shr.u32 	%r48111, %r48109, 4;
	shr.u32 	%r48112, %r48109, 8;
	xor.b32  	%r48113, %r48111, %r48110;
	xor.b32  	%r48114, %r48113, %r48112;
	xor.b32  	%r48115, %r48114, %r48109;
	shr.u32 	%r48116, %r48115, 2;
	xor.b32  	%r48117, %r48116, %r48115;
	cvt.u16.u32 	%rs1958, %r48117;
	and.b16  	%rs1957, %rs1958, 3;
	setp.gt.s16 	%p2936, %rs1957, 1;
	@%p2936 bra 	$L__BB0_6850;
	setp.eq.s16 	%p2938, %rs1957, 0;
	@%p2938 bra 	$L__BB0_6853;
	not.b32 	%r48132, %r8361;
	shr.u32 	%r48133, %r8363, 16;
	and.b32  	%r48134, %r48133, 15;
	add.s32 	%r48135, %r48134, 1;
	shr.u32 	%r48136, %r48132, %r48135;
	xor.b32  	%r48137, %r48134, 31;
	shl.b32 	%r48138, %r48132, %r48137;
	or.b32  	%r48139, %r48136, %r48138;
	add.s32 	%r56964, %r48139, %r56962;
	bra.uni 	$L__BB0_6854;
$L__BB0_6850:
	setp.eq.s16 	%p2937, %rs1957, 2;
	@%p2937 bra 	$L__BB0_6852;
	and.b32  	%r48118, %r8363, 15;
	add.s32 	%r48119, %r48118, 1;
	shr.u32 	%r48120, %r8361, %r48119;
	xor.b32  	%r48121, %r48118, 31;
	shl.b32 	%r48122, %r8361, %r48121;
	or.b32  	%r48123, %r48120, %r48122;
	xor.b32  	%r56964, %r48123, %r56962;
	bra.uni 	$L__BB0_6854;
$L__BB0_6852:
	not.b32 	%r48124, %r8361;
	shr.u32 	%r48125, %r8363, 8;
	and.b32  	%r48126, %r48125, 15;
	add.s32 	%r48127, %r48126, 1;
	shr.u32 	%r48128, %r48124, %r48127;
	xor.b32  	%r48129, %r48126, 31;
	shl.b32 	%r48130, %r48124, %r48129;
	or.b32  	%r48131, %r48128, %r48130;
	and.b32  	%r56964, %r48131, %r56962;
	bra.uni 	$L__BB0_6854;
$L__BB0_6853:
	add.s32 	%r48140, %r8364, 1;
	shr.u32 	%r48141, %r8361, %r48140;
	xor.b32  	%r48142, %r8364, 31;
	shl.b32 	%r48143, %r8361, %r48142;
	or.b32  	%r48144, %r48141, %r48143;
	xor.b32  	%r56964, %r48144, %r56962;
$L__BB0_6854:
	xor.b32  	%r8371, %r56964, %r8365;
	shr.u32 	%r48145, %r8371, 16;
	xor.b32  	%r48146, %r48145, %r8371;
	shr.u32 	%r48147, %r48146, 12;
	shr.u32 	%r48148, %r48146, 4;
	shr.u32 	%r48149, %r48146, 8;
	xor.b32  	%r48150, %r48148, %r48147;
	xor.b32  	%r48151, %r48150, %r48149;
	xor.b32  	%r48152, %r48151, %r48146;
	shr.u32 	%r48153, %r48152, 2;
	xor.b32  	%r48154, %r48153, %r48152;
	cvt.u16.u32 	%rs1960, %r48154;
	and.b16  	%rs1959, %rs1960, 3;
	setp.gt.s16 	%p2939, %rs1959, 1;
	@%p2939 bra 	$L__BB0_6857;
	setp.eq.s16 	%p2941, %rs1959, 0;
	@%p2941 bra 	$L__BB0_6860;
	not.b32 	%r48163, %r8361;
	shr.u32 	%r48164, %r8363, 16;
	and.b32  	%r48165, %r48164, 15;
	add.s32 	%r48166, %r48165, 2;
	shf.r.wrap.b32 	%r48167, %r48163, %r48163, %r48166;
	add.s32 	%r56965, %r48167, %r56963;
	bra.uni 	$L__BB0_6861;
$L__BB0_6857:
	setp.eq.s16 	%p2940, %rs1959, 2;
	@%p2940 bra 	$L__BB0_6859;
	and.b32  	%r48155, %r8363, 15;
	add.s32 	%r48156, %r48155, 2;
	shf.r.wrap.b32 	%r48157, %r8361, %r8361, %r48156;
	xor.b32  	%r56965, %r48157, %r56963;
	bra.uni 	$L__BB0_6861;
$L__BB0_6859:
	not.b32 	%r48158, %r8361;
	shr.u32 	%r48159, %r8363, 8;
	and.b32  	%r48160, %r48159, 15;
	add.s32 	%r48161, %r48160, 2;
	shf.r.wrap.b32 	%r48162, %r48158, %r48158, %r48161;
	and.b32  	%r56965, %r48162, %r56963;
	bra.uni 	$L__BB0_6861;
$L__BB0_6860:
	add.s32 	%r48168, %r8364, 2;
	shf.r.wrap.b32 	%r48169, %r8361, %r8361, %r48168;
	xor.b32  	%r56965, %r48169, %r56963;
$L__BB0_6861:
	add.s32 	%r48170, %r8371, %r56965;
	xor.b32  	%r8377, %r8361, %r48170;
	shr.u32 	%r48171, %r8361, 8;
	and.b32  	%r48172, %r48171, 31;
	mov.b32 	%r48173, 1;
	shl.b32 	%r48174, %r48173, %r48172;
	not.b32 	%r48175, %r48174;
	and.b32  	%r48176, %r8123, %r48175;
	or.b32  	%r48177, %r48174, %r8123;
	xor.b32  	%r48178, %r48174, %r8123;
	st.local.v4.u32 	[%rd4], {%r8123, %r48176, %r48177, %r48178};
	shl.b32 	%r48179, %r8361, 2;
	cvt.u64.u32 	%rd1294, %r48179;
	and.b64  	%rd1295, %rd1294, 12;
	add.s64 	%rd1296, %rd4, %rd1295;
	ld.local.u32 	%r8378, [%rd1296];
	shr.u32 	%r48180, %r8377, 4;
	xor.b32  	%r8379, %r48180, %r8377;
	shr.u32 	%r48181, %r8379, 24;
	and.b32  	%r8380, %r48181, 15;
	shf.r.wrap.b32 	%r48182, %r8377, %r8377, %r8380;
	xor.b32  	%r8381, %r48182, %r8365;
	shr.u32 	%r48183, %r8381, 16;
	xor.b32  	%r48184, %r48183, %r8381;
	shr.u32 	%r48185, %r48184, 12;
	shr.u32 	%r48186, %r48184, 4;
	shr.u32 	%r48187, %r48184, 8;
	xor.b32  	%r48188, %r48186, %r48185;
	xor.b32  	%r48189, %r48188, %r48187;
	xor.b32  	%r48190, %r48189, %r48184;
	shr.u32 	%r48191, %r48190, 2;
	xor.b32  	%r48192, %r48191, %r48190;
	cvt.u16.u32 	%rs1962, %r48192;
	and.b16  	%rs1961, %rs1962, 3;
	setp.gt.s16 	%p2942, %rs1961, 1;
	@%p2942 bra 	$L__BB0_6864;
	setp.eq.s16 	%p2944, %rs1961, 0;
	@%p2944 bra 	$L__BB0_6867;
	not.b32 	%r48207, %r8377;
	shr.u32 	%r48208, %r8379, 16;
	and.b32  	%r48209, %r48208, 15;
	add.s32 	%r48210, %r48209, 1;
	shr.u32 	%r48211, %r48207, %r48210;
	xor.b32  	%r48212, %r48209, 31;
	shl.b32 	%r48213, %r48207, %r48212;
	or.b32  	%r48214, %r48211, %r48213;
	add.s32 	%r56966, %r48214, %r56964;
	bra.uni 	$L__BB0_6868;
$L__BB0_6864:
	setp.eq.s16 	%p2943, %rs1961, 2;
	@%p2943 bra 	$L__BB0_6866;
	and.b32  	%r48193, %r8379, 15;
	add.s32 	%r48194, %r48193, 1;
	shr.u32 	%r48195, %r8377, %r48194;
	xor.b32  	%r48196, %r48193, 31;
	shl.b32 	%r48197, %r8377, %r48196;
	or.b32  	%r48198, %r48195, %r48197;
	xor.b32  	%r56966, %r48198, %r56964;
	bra.uni 	$L__BB0_6868;
$L__BB0_6866:
	not.b32 	%r48199, %r8377;
	shr.u32 	%r48200, %r8379, 8;
	and.b32  	%r48201, %r48200, 15;
	add.s32 	%r48202, %r48201, 1;
	shr.u32 	%r48203, %r48199, %r48202;
	xor.b32  	%r48204, %r48201, 31;
	shl.b32 	%r48205, %r48199, %r48204;
	or.b32  	%r48206, %r48203, %r48205;
	and.b32  	%r56966, %r48206, %r56964;
	bra.uni 	$L__BB0_6868;
$L__BB0_6867:
	add.s32 	%r48215, %r8380, 1;
	shr.u32 	%r48216, %r8377, %r48215;
	xor.b32  	%r48217, %r8380, 31;
	shl.b32 	%r48218, %r8377, %r48217;
	or.b32  	%r48219, %r48216, %r48218;
	xor.b32  	%r56966, %r48219, %r56964;
$L__BB0_6868:
	xor.b32  	%r8387, %r56966, %r8381;
	shr.u32 	%r48220, %r8387, 16;
	xor.b32  	%r48221, %r48220, %r8387;
	shr.u32 	%r48222, %r48221, 12;
	shr.u32 	%r48223, %r48221, 4;
	shr.u32 	%r48224, %r48221, 8;
	xor.b32  	%r48225, %r48223, %r48222;
	xor.b32  	%r48226, %r48225, %r48224;
	xor.b32  	%r48227, %r48226, %r48221;
	shr.u32 	%r48228, %r48227, 2;
	xor.b32  	%r48229, %r48228, %r48227;
	cvt.u16.u32 	%rs1964, %r48229;
	and.b16  	%rs1963, %rs1964, 3;
	setp.gt.s16 	%p2945, %rs1963, 1;
	@%p2945 bra 	$L__BB0_6871;
	setp.eq.s16 	%p2947, %rs1963, 0;
	@%p2947 bra 	$L__BB0_6874;
	not.b32 	%r48238, %r8377;
	shr.u32 	%r48239, %r8379, 16;
	and.b32  	%r48240, %r48239, 15;
	add.s32 	%r48241, %r48240, 2;
	shf.r.wrap.b32 	%r48242, %r48238, %r48238, %r48241;
	add.s32 	%r56967, %r48242, %r56965;
	bra.uni 	$L__BB0_6875;
$L__BB0_6871:
	setp.eq.s16 	%p2946, %rs1963, 2;
	@%p2946 bra 	$L__BB0_6873;
	and.b32  	%r48230, %r8379, 15;
	add.s32 	%r48231, %r48230, 2;
	shf.r.wrap.b32 	%r48232, %r8377, %r8377, %r48231;
	xor.b32  	%r56967, %r48232, %r56965;
	bra.uni 	$L__BB0_6875;
$L__BB0_6873:
	not.b32 	%r48233, %r8377;
	shr.u32 	%r48234, %r8379, 8;
	and.b32  	%r48235, %r48234, 15;
	add.s32 	%r48236, %r48235, 2;
	shf.r.wrap.b32 	%r48237, %r48233, %r48233, %r48236;
	and.b32  	%r56967, %r48237, %r56965;
	bra.uni 	$L__BB0_6875;
$L__BB0_6874:
	add.s32 	%r48243, %r8380, 2;
	shf.r.wrap.b32 	%r48244, %r8377, %r8377, %r48243;
	xor.b32  	%r56967, %r48244, %r56965;
$L__BB0_6875:
	add.s32 	%r48245, %r8387, %r56967;
	xor.b32  	%r8393, %r8377, %r48245;
	shr.u32 	%r48246, %r8377, 8;
	and.b32  	%r48247, %r48246, 31;
	mov.b32 	%r48248, 1;
	shl.b32 	%r48249, %r48248, %r48247;
	not.b32 	%r48250, %r48249;
	and.b32  	%r48251, %r8276, %r48250;
	or.b32  	%r48252, %r48249, %r8276;
	xor.b32  	%r48253, %r48249, %r8276;
	st.local.v4.u32 	[%rd3], {%r8276, %r48251, %r48252, %r48253};
	shl.b32 	%r48254, %r8377, 2;
	cvt.u64.u32 	%rd1297, %r48254;
	and.b64  	%rd1298, %rd1297, 12;
	add.s64 	%rd1299, %rd3, %rd1298;
	ld.local.u32 	%r48255, [%rd1299];
	or.b32  	%r48256, %r8378, %r8362;
	and.b32  	%r48257, %r48255, %r48256;
	and.b32  	%r48258, %r8378, %r8362;
	or.b32  	%r8398, %r48257, %r48258;
	shr.u32 	%r48259, %r8393, 4;
	xor.b32  	%r8399, %r48259, %r8393;
	shr.u32 	%r48260, %r8399, 24;
	and.b32  	%r8400, %r48260, 15;
	shf.r.wrap.b32 	%r48261, %r8393, %r8393, %r8400;
	xor.b32  	%r8401, %r48261, %r8381;
	shr.u32 	%r48262, %r8401, 16;
	xor.b32  	%r48263, %r48262, %r8401;
	shr.u32 	%r48264, %r48263, 12;
	shr.u32 	%r48265, %r48263, 4;
	shr.u32 	%r48266, %r48263, 8;
	xor.b32  	%r48267, %r48265, %r48264;
	xor.b32  	%r48268, %r48267, %r48266;
	xor.b32  	%r48269, %r48268, %r48263;
	shr.u32 	%r48270, %r48269, 2;
	xor.b32  	%r48271, %r48270, %r48269;
	cvt.u16.u32 	%rs1966, %r48271;
	and.b16  	%rs1965, %rs1966, 3;
	setp.gt.s16 	%p2948, %rs1965, 1;
	@%p2948 bra 	$L__BB0_6878;
	setp.eq.s16 	%p2950, %rs1965, 0;
	@%p2950 bra 	$L__BB0_6881;
	not.b32 	%r48286, %r8393;
	shr.u32 	%r48287, %r8399, 16;
	and.b32  	%r48288, %r48287, 15;
	add.s32 	%r48289, %r48288, 1;
	shr.u32 	%r48290, %r48286, %r48289;
	xor.b32  	%r48291, %r48288, 31;
	shl.b32 	%r48292, %r48286, %r48291;
	or.b32  	%r48293, %r48290, %r48292;
	add.s32 	%r56968, %r48293, %r56966;
	bra.uni 	$L__BB0_6882;
$L__BB0_6878:
	setp.eq.s16 	%p2949, %rs1965, 2;
	@%p2949 bra 	$L__BB0_6880;
	and.b32  	%r48272, %r8399, 15;
	add.s32 	%r48273, %r48272, 1;
	shr.u32 	%r48274, %r8393, %r48273;
	xor.b32  	%r48275, %r48272, 31;
	shl.b32 	%r48276, %r8393, %r48275;
	or.b32  	%r48277, %r48274, %r48276;
	xor.b32  	%r56968, %r48277, %r56966;
	bra.uni 	$L__BB0_6882;
$L__BB0_6880:
	not.b32 	%r48278, %r8393;
	shr.u32 	%r48279, %r8399, 8;
	and.b32  	%r48280, %r48279, 15;
	add.s32 	%r48281, %r48280, 1;
	shr.u32 	%r48282, %r48278, %r48281;
	xor.b32  	%r48283, %r48280, 31;
	shl.b32 	%r48284, %r48278, %r48283;
	or.b32  	%r48285, %r48282, %r48284;
	and.b32  	%r56968, %r48285, %r56966;
	bra.uni 	$L__BB0_6882;
$L__BB0_6881:
	add.s32 	%r48294, %r8400, 1;
	shr.u32 	%r48295, %r8393, %r48294;
	xor.b32  	%r48296, %r8400, 31;
	shl.b32 	%r48297, %r8393, %r48296;
	or.b32  	%r48298, %r48295, %r48297;
	xor.b32  	%r56968, %r48298, %r56966;
$L__BB0_6882:
	xor.b32  	%r8407, %r56968, %r8401;
	shr.u32 	%r48299, %r8407, 16;
	xor.b32  	%r48300, %r48299, %r8407;
	shr.u32 	%r48301, %r48300, 12;
	shr.u32 	%r48302, %r48300, 4;
	shr.u32 	%r48303, %r48300, 8;
	xor.b32  	%r48304, %r48302, %r48301;
	xor.b32  	%r48305, %r48304, %r48303;
	xor.b32  	%r48306, %r48305, %r48300;
	shr.u32 	%r48307, %r48306, 2;
	xor.b32  	%r48308, %r48307, %r48306;
	cvt.u16.u32 	%rs1968, %r48308;
	and.b16  	%rs1967, %rs1968, 3;
	setp.gt.s16 	%p2951, %rs1967, 1;
	@%p2951 bra 	$L__BB0_6885;
	setp.eq.s16 	%p2953, %rs1967, 0;
	@%p2953 bra 	$L__BB0_6888;
	not.b32 	%r48317, %r8393;
	shr.u32 	%r48318, %r8399, 16;
	and.b32  	%r48319, %r48318, 15;
	add.s32 	%r48320, %r48319, 2;
	shf.r.wrap.b32 	%r48321, %r48317, %r48317, %r48320;
	add.s32 	%r56969, %r48321, %r56967;
	bra.uni 	$L__BB0_6889;
$L__BB0_6885:
	setp.eq.s16 	%p2952, %rs1967, 2;
	@%p2952 bra 	$L__BB0_6887;
	and.b32  	%r48309, %r8399, 15;
	add.s32 	%r48310, %r48309, 2;
	shf.r.wrap.b32 	%r48311, %r8393, %r8393, %r48310;
	xor.b32  	%r56969, %r48311, %r56967;
	bra.uni 	$L__BB0_6889;
$L__BB0_6887:
	not.b32 	%r48312, %r8393;
	shr.u32 	%r48313, %r8399, 8;
	and.b32  	%r48314, %r48313, 15;
	add.s32 	%r48315, %r48314, 2;
	shf.r.wrap.b32 	%r48316, %r48312, %r48312, %r48315;
	and.b32  	%r56969, %r48316, %r56967;
	bra.uni 	$L__BB0_6889;
$L__BB0_6888:
	add.s32 	%r48322, %r8400, 2;
	shf.r.wrap.b32 	%r48323, %r8393, %r8393, %r48322;
	xor.b32  	%r56969, %r48323, %r56967;
$L__BB0_6889:
	add.s32 	%r48324, %r8407, %r56969;
	xor.b32  	%r8413, %r8393, %r48324;
	shr.u32 	%r48325, %r8393, 8;
	and.b32  	%r48326, %r48325, 31;
	mov.b32 	%r48327, 1;
	shl.b32 	%r48328, %r48327, %r48326;
	not.b32 	%r48329, %r48328;
	and.b32  	%r48330, %r8276, %r48329;
	or.b32  	%r48331, %r48328, %r8276;
	xor.b32  	%r48332, %r48328, %r8276;
	st.local.v4.u32 	[%rd2], {%r8276, %r48330, %r48331, %r48332};
	shl.b32 	%r48333, %r8393, 2;
	cvt.u64.u32 	%rd1300, %r48333;
	and.b64  	%rd1301, %rd1300, 12;
	add.s64 	%rd1302, %rd2, %rd1301;
	ld.local.u32 	%r8414, [%rd1302];
	shr.u32 	%r48334, %r8413, 4;
	xor.b32  	%r8415, %r48334, %r8413;
	shr.u32 	%r48335, %r8415, 24;
	and.b32  	%r8416, %r48335, 15;
	shf.r.wrap.b32 	%r48336, %r8413, %r8413, %r8416;
	xor.b32  	%r8417, %r48336, %r8401;
	shr.u32 	%r48337, %r8417, 16;
	xor.b32  	%r48338, %r48337, %r8417;
	shr.u32 	%r48339, %r48338, 12;
	shr.u32 	%r48340, %r48338, 4;
	shr.u32 	%r48341, %r48338, 8;
	xor.b32  	%r48342, %r48340, %r48339;
	xor.b32  	%r48343, %r48342, %r48341;
	xor.b32  	%r48344, %r48343, %r48338;
	shr.u32 	%r48345, %r48344, 2;
	xor.b32  	%r48346, %r48345, %r48344;
	cvt.u16.u32 	%rs1970, %r48346;
	and.b16  	%rs1969, %rs1970, 3;
	setp.gt.s16 	%p2954, %rs1969, 1;
	@%p2954 bra 	$L__BB0_6892;
	setp.eq.s16 	%p2956, %rs1969, 0;
	@%p2956 bra 	$L__BB0_6895;
	not.b32 	%r48361, %r8413;
	shr.u32 	%r48362, %r8415, 16;
	and.b32  	%r48363, %r48362, 15;
	add.s32 	%r48364, %r48363, 1;
	shr.u32 	%r48365, %r48361, %r48364;
	xor.b32  	%r48366, %r48363, 31;
	shl.b32 	%r48367, %r48361, %r48366;
	or.b32  	%r48368, %r48365, %r48367;
	add.s32 	%r56970, %r48368, %r56968;
	bra.uni 	$L__BB0_6896;
$L__BB0_6892:
	setp.eq.s16 	%p2955, %rs1969, 2;
	@%p2955 bra 	$L__BB0_6894;
	and.b32  	%r48347, %r8415, 15;
	add.s32 	%r48348, %r48347, 1;
	shr.u32 	%r48349, %r8413, %r48348;
	xor.b32  	%r48350, %r48347, 31;
	shl.b32 	%r48351, %r8413, %r48350;
	or.b32  	%r48352, %r48349, %r48351;
	xor.b32  	%r56970, %r48352, %r56968;
	bra.uni 	$L__BB0_6896;
$L__BB0_6894:
	not.b32 	%r48353, %r8413;
	shr.u32 	%r48354, %r8415, 8;
	and.b32  	%r48355, %r48354, 15;
	add.s32 	%r48356, %r48355, 1;
	shr.u32 	%r48357, %r48353, %r48356;
	xor.b32  	%r48358, %r48355, 31;
	shl.b32 	%r48359, %r48353, %r48358;
	or.b32  	%r48360, %r48357, %r48359;
	and.b32  	%r56970, %r48360, %r56968;
	bra.uni 	$L__BB0_6896;
$L__BB0_6895:
	add.s32 	%r48369, %r8416, 1;
	shr.u32 	%r48370, %r8413, %r48369;
	xor.b32  	%r48371, %r8416, 31;
	shl.b32 	%r48372, %r8413, %r48371;
	or.b32  	%r48373, %r48370, %r48372;
	xor.b32  	%r56970, %r48373, %r56968;
$L__BB0_6896:
	xor.b32  	%r8423, %r56970, %r8417;
	shr.u32 	%r48374, %r8423, 16;
	xor.b32  	%r48375, %r48374, %r8423;
	shr.u32 	%r48376, %r48375, 12;
	shr.u32 	%r48377, %r48375, 4;
	shr.u32 	%r48378, %r48375, 8;
	xor.b32  	%r48379, %r48377, %r48376;
	xor.b32  	%r48380, %r48379, %r48378;
	xor.b32  	%r48381, %r48380, %r48375;
	shr.u32 	%r48382, %r48381, 2;
	xor.b32  	%r48383, %r48382, %r48381;
	cvt.u16.u32 	%rs1972, %r48383;
	and.b16  	%rs1971, %rs1972, 3;
	setp.gt.s16 	%p2957, %rs1971, 1;
	@%p2957 bra 	$L__BB0_6899;
	setp.eq.s16 	%p2959, %rs1971, 0;
	@%p2959 bra 	$L__BB0_6902;
	not.b32 	%r48392, %r8413;
	shr.u32 	%r48393, %r8415, 16;
	and.b32  	%r48394, %r48393, 15;
	add.s32 	%r48395, %r48394, 2;
	shf.r.wrap.b32 	%r48396, %r48392, %r48392, %r48395;
	add.s32 	%r56971, %r48396, %r56969;
	bra.uni 	$L__BB0_6903;
$L__BB0_6899:
	setp.eq.s16 	%p2958, %rs1971, 2;
	@%p2958 bra 	$L__BB0_6901;
	and.b32  	%r48384, %r8415, 15;
	add.s32 	%r48385, %r48384, 2;
	shf.r.wrap.b32 	%r48386, %r8413, %r8413, %r48385;
	xor.b32  	%r56971, %r48386, %r56969;
	bra.uni 	$L__BB0_6903;
$L__BB0_6901:
	not.b32 	%r48387, %r8413;
	shr.u32 	%r48388, %r8415, 8;
	and.b32  	%r48389, %r48388, 15;
	add.s32 	%r48390, %r48389, 2;
	shf.r.wrap.b32 	%r48391, %r48387, %r48387, %r48390;
	and.b32  	%r56971, %r48391, %r56969;
	bra.uni 	$L__BB0_6903;
$L__BB0_6902:
	add.s32 	%r48397, %r8416, 2;
	shf.r.wrap.b32 	%r48398, %r8413, %r8413, %r48397;
	xor.b32  	%r56971, %r48398, %r56969;
$L__BB0_6903:
	add.s32 	%r48399, %r8423, %r56971;
	shr.u32 	%r48400, %r8413, 8;
	and.b32  	%r48401, %r48400, 31;
	mov.b32 	%r48402, 1;
	shl.b32 	%r48403, %r48402, %r48401;
	not.b32 	%r48404, %r48403;
	and.b32  	%r48405, %r8346, %r48404;
	or.b32  	%r48406, %r48403, %r8346;
	xor.b32  	%r48407, %r48403, %r8346;
	st.local.v4.u32 	[%rd1], {%r8346, %r48405, %r48406, %r48407};
	shl.b32 	%r48408, %r8413, 2;
	cvt.u64.u32 	%rd1303, %r48408;
	and.b64  	%rd1304, %rd1303, 12;
	add.s64 	%rd1305, %rd1, %rd1304;
	ld.local.u32 	%r48409, [%rd1305];
	add.s32 	%r48410, %r8398, %r8346;
	shf.l.wrap.b32 	%r48411, %r8414, %r8414, 10;
	shf.l.wrap.b32 	%r48412, %r8414, %r8414, 19;
	shf.l.wrap.b32 	%r48413, %r8414, %r8414, 30;
	xor.b32  	%r48414, %r48413, %r48412;
	xor.b32  	%r48415, %r48414, %r48411;
	add.s32 	%r8429, %r48410, %r48415;
	add.s32 	%r8430, %r7817, %r48409;
	add.s32 	%r48416, %r7971, %r7970;
	xor.b32  	%r48417, %r48399, %r48416;
	xor.b32  	%r8431, %r48417, %r8413;
	shr.u32 	%r48418, %r8431, 4;
	xor.b32  	%r8432, %r48418, %r8431;
	shr.u32 	%r48419, %r8432, 24;
	and.b32  	%r8433, %r48419, 15;
	shf.r.wrap.b32 	%r48420, %r8431, %r8431, %r8433;
	xor.b32  	%r8434, %r48420, %r8417;
	shr.u32 	%r48421, %r8434, 16;
	xor.b32  	%r48422, %r48421, %r8434;
	shr.u32 	%r48423, %r48422, 12;
	shr.u32 	%r48424, %r48422, 4;
	shr.u32 	%r48425, %r48422, 8;
	xor.b32  	%r48426, %r48424, %r48423;
	xor.b32  	%r48427, %r48426, %r48425;
	xor.b32  	%r48428, %r48427, %r48422;
	shr.u32 	%r48429, %r48428, 2;
	xor.b32  	%r48430, %r48429, %r48428;
	cvt.u16.u32 	%rs1974, %r48430;
	and.b16  	%rs1973, %rs1974, 3;
	setp.gt.s16 	%p2960, %rs1973, 1;
	@%p2960 bra 	$L__BB0_6906;
	setp.eq.s16 	%p2962, %rs1973, 0;
	@%p2962 bra 	$L__BB0_6909;
	not.b32 	%r48445, %r8431;
	shr.u32 	%r48446, %r8432, 16;
	and.b32  	%r48447, %r48446, 15;
	add.s32 	%r48448, %r48447, 1;
	shr.u32 	%r48449, %r48445, %r48448;
	xor.b32  	%r48450, %r48447, 31;
	shl.b32 	%r48451, %r48445, %r48450;
	or.b32  	%r48452, %r48449, %r48451;
	add.s32 	%r56972, %r48452, %r56970;
	bra.uni 	$L__BB0_6910;
$L__BB0_6906:
	setp.eq.s16 	%p2961, %rs1973, 2;
	@%p2961 bra 	$L__BB0_6908;
	and.b32  	%r48431, %r8432, 15;
	add.s32 	%r48432, %r48431, 1;
	shr.u32 	%r48433, %r8431, %r48432;
	xor.b32  	%r48434, %r48431, 31;
	shl.b32 	%r48435, %r8431, %r48434;
	or.b32  	%r48436, %r48433, %r48435;
	xor.b32  	%r56972, %r48436, %r56970;
	bra.uni 	$L__BB0_6910;
$L__BB0_6908:
	not.b32 	%r48437, %r8431;
	shr.u32 	%r48438, %r8432, 8;
	and.b32  	%r48439, %r48438, 15;
	add.s32 	%r48440, %r48439, 1;
	shr.u32 	%r48441, %r48437, %r48440;
	xor.b32  	%r48442, %r48439, 31;
	shl.b32 	%r48443, %r48437, %r48442;
	or.b32  	%r48444, %r48441, %r48443;
	and.b32  	%r56972, %r48444, %r56970;
	bra.uni 	$L__BB0_6910;
$L__BB0_6909:
	add.s32 	%r48453, %r8433, 1;
	shr.u32 	%r48454, %r8431, %r48453;
	xor.b32  	%r48455, %r8433, 31;
	shl.b32 	%r48456, %r8431, %r48455;
	or.b32  	%r48457, %r48454, %r48456;
	xor.b32  	%r56972, %r48457, %r56970;
$L__BB0_6910:
	xor.b32  	%r8440, %r56972, %r8434;
	shr.u32 	%r48458, %r8440, 16;
	xor.b32  	%r48459, %r48458, %r8440;
	shr.u32 	%r48460, %r48459, 12;
	shr.u32 	%r48461, %r48459, 4;
	shr.u32 	%r48462, %r48459, 8;
	xor.b32  	%r48463, %r48461, %r48460;
	xor.b32  	%r48464, %r48463, %r48462;
	xor.b32  	%r48465, %r48464, %r48459;
	shr.u32 	%r48466, %r48465, 2;
	xor.b32  	%r48467, %r48466, %r48465;
	cvt.u16.u32 	%rs1976, %r48467;
	and.b16  	%rs1975, %rs1976, 3;
	setp.gt.s16 	%p2963, %rs1975, 1;
	@%p2963 bra 	$L__BB0_6913;
	setp.eq.s16 	%p2965, %rs1975, 0;
	@%p2965 bra 	$L__BB0_6916;
	not.b32 	%r48476, %r8431;
	shr.u32 	%r48477, %r8432, 16;
	and.b32  	%r48478, %r48477, 15;
	add.s32 	%r48479, %r48478, 2;
	shf.r.wrap.b32 	%r48480, %r48476, %r48476, %r48479;
	add.s32 	%r56973, %r48480, %r56971;
	bra.uni 	$L__BB0_6917;
$L__BB0_6913:
	setp.eq.s16 	%p2964, %rs1975, 2;
	@%p2964 bra 	$L__BB0_6915;
	and.b32  	%r48468, %r8432, 15;
	add.s32 	%r48469, %r48468, 2;
	shf.r.wrap.b32 	%r48470, %r8431, %r8431, %r48469;
	xor.b32  	%r56973, %r48470, %r56971;
	bra.uni 	$L__BB0_6917;
$L__BB0_6915:
	not.b32 	%r48471, %r8431;
	shr.u32 	%r48472, %r8432, 8;
	and.b32  	%r48473, %r48472, 15;
	add.s32 	%r48474, %r48473, 2;
	shf.r.wrap.b32 	%r48475, %r48471, %r48471, %r48474;
	and.b32  	%r56973, %r48475, %r56971;
	bra.uni 	$L__BB0_6917;
$L__BB0_6916:
	add.s32 	%r48481, %r8433, 2;
	shf.r.wrap.b32 	%r48482, %r8431, %r8431, %r48481;
	xor.b32  	%r56973, %r48482, %r56971;
$L__BB0_6917:
	add.s32 	%r48483, %r8440, %r56973;
	xor.b32  	%r8446, %r8431, %r48483;
	ld.const.u32 	%r8447, [hefty_gpu_constantTable+212];
	shr.u32 	%r48484, %r8446, 4;
	xor.b32  	%r8448, %r48484, %r8446;
	shr.u32 	%r48485, %r8448, 24;
	and.b32  	%r8449, %r48485, 15;
	shf.r.wrap.b32 	%r48486, %r8446, %r8446, %r8449;
	xor.b32  	%r8450, %r48486, %r8434;
	shr.u32 	%r48487, %r8450, 16;
	xor.b32  	%r48488, %r48487, %r8450;
	shr.u32 	%r48489, %r48488, 12;
	shr.u32 	%r48490, %r48488, 4;
	shr.u32 	%r48491, %r48488, 8;
	xor.b32  	%r48492, %r48490, %r48489;
	xor.b32  	%r48493, %r48492, %r48491;
	xor.b32  	%r48494, %r48493, %r48488;
	shr.u32 	%r48495, %r48494, 2;
	xor.b32  	%r48496, %r48495, %r48494;
	cvt.u16.u32 	%rs1978, %r48496;
	and.b16  	%rs1977, %rs1978, 3;
	setp.gt.s16 	%p2966, %rs1977, 1;
	@%p2966 bra 	$L__BB0_6920;
	setp.eq.s16 	%p2968, %rs1977, 0;
	@%p2968 bra 	$L__BB0_6923;
	not.b32 	%r48511, %r8446;
	shr.u32 	%r48512, %r8448, 16;
	and.b32  	%r48513, %r48512, 15;
	add.s32 	%r48514, %r48513, 1;
	shr.u32 	%r48515, %r48511, %r48514;
	xor.b32  	%r48516, %r48513, 31;
	shl.b32 	%r48517, %r48511, %r48516;
	or.b32  	%r48518, %r48515, %r48517;
	add.s32 	%r56974, %r48518, %r56972;
	bra.uni 	$L__BB0_6924;
$L__BB0_6920:
	setp.eq.s16 	%p2967, %rs1977, 2;
	@%p2967 bra 	$L__BB0_6922;
	and.b32  	%r48497, %r8448, 15;
	add.s32 	%r48498, %r48497, 1;
	shr.u32 	%r48499, %r8446, %r48498;
	xor.b32  	%r48500, %r48497, 31;
	shl.b32 	%r48501, %r8446, %r48500;
	or.b32  	%r48502, %r48499, %r48501;
	xor.b32  	%r56974, %r48502, %r56972;
	bra.uni 	$L__BB0_6924;
$L__BB0_6922:
	not.b32 	%r48503, %r8446;
	shr.u32 	%r48504, %r8448, 8;
	and.b32  	%r48505, %r48504, 15;
	add.s32 	%r48506, %r48505, 1;
	shr.u32 	%r48507, %r48503, %r48506;
	xor.b32  	%r48508, %r48505, 31;
	shl.b32 	%r48509, %r48503, %r48508;
	or.b32  	%r48510, %r48507, %r48509;
	and.b32  	%r56974, %r48510, %r56972;
	bra.uni 	$L__BB0_6924;
$L__BB0_6923:
	add.s32 	%r48519, %r8449, 1;
	shr.u32 	%r48520, %r8446, %r48519;
	xor.b32  	%r48521, %r8449, 31;
	shl.b32 	%r48522, %r8446, %r48521;
	or.b32  	%r48523, %r48520, %r48522;
	xor.b32  	%r56974, %r48523, %r56972;
$L__BB0_6924:
	xor.b32  	%r8456, %r56974, %r8450;
	shr.u32 	%r48524, %r8456, 16;
	xor.b32  	%r48525, %r48524, %r8456;
	shr.u32 	%r48526, %r48525, 12;
	shr.u32 	%r48527, %r48525, 4;
	shr.u32 	%r48528, %r48525, 8;
	xor.b32  	%r48529, %r48527, %r48526;
	xor.b32  	%r48530, %r48529, %r48528;
	xor.b32  	%r48531, %r48530, %r48525;
	shr.u32 	%r48532, %r48531, 2;
	xor.b32  	%r48533, %r48532, %r48531;
	cvt.u16.u32 	%rs1980, %r48533;
	and.b16  	%rs1979, %rs1980, 3;
	setp.gt.s16 	%p2969, %rs1979, 1;
	@%p2969 bra 	$L__BB0_6927;
	setp.eq.s16 	%p2971, %rs1979, 0;
	@%p2971 bra 	$L__BB0_6930;
	not.b32 	%r48542, %r8446;
	shr.u32 	%r48543, %r8448, 16;
	and.b32  	%r48544, %r48543, 15;
	add.s32 	%r48545, %r48544, 2;
	shf.r.wrap.b32 	%r48546, %r48542, %r48542, %r48545;
	add.s32 	%r56975, %r48546, %r56973;
	bra.uni 	$L__BB0_6931;
$L__BB0_6927:
	setp.eq.s16 	%p2970, %rs1979, 2;
	@%p2970 bra 	$L__BB0_6929;
	and.b32  	%r48534, %r8448, 15;
	add.s32 	%r48535, %r48534, 2;
	shf.r.wrap.b32 	%r48536, %r8446, %r8446, %r48535;
	xor.b32  	%r56975, %r48536, %r56973;
	bra.uni 	$L__BB0_6931;
$L__BB0_6929:
	not.b32 	%r48537, %r8446;
	shr.u32 	%r48538, %r8448, 8;
	and.b32  	%r48539, %r48538, 15;
	add.s32 	%r48540, %r48539, 2;
	shf.r.wrap.b32 	%r48541, %r48537, %r48537, %r48540;
	and.b32  	%r56975, %r48541, %r56973;
	bra.uni 	$L__BB0_6931;
$L__BB0_6930:
	add.s32 	%r48547, %r8449, 2;
	shf.r.wrap.b32 	%r48548, %r8446, %r8446, %r48547;
	xor.b32  	%r56975, %r48548, %r56973;
$L__BB0_6931:
	add.s32 	%r48549, %r8456, %r56975;
	xor.b32  	%r8462, %r8446, %r48549;
	shr.u32 	%r48550, %r8446, 8;
	and.b32  	%r48551, %r48550, 31;
	mov.b32 	%r48552, 1;
	shl.b32 	%r48553, %r48552, %r48551;
	not.b32 	%r48554, %r48553;
	and.b32  	%r48555, %r8124, %r48554;
	or.b32  	%r48556, %r48553, %r8124;
	xor.b32  	%r48557, %r48553, %r8124;
	st.local.v4.u32 	[%rd8], {%r8124, %r48555, %r48556, %r48557};
	shl.b32 	%r48558, %r8446, 2;
	cvt.u64.u32 	%rd1306, %r48558;
	and.b64  	%rd1307, %rd1306, 12;
	add.s64 	%rd1308, %rd8, %rd1307;
	ld.local.u32 	%r8463, [%rd1308];
	shr.u32 	%r48559, %r8462, 4;
	xor.b32  	%r8464, %r48559, %r8462;
	shr.u32 	%r48560, %r8464, 24;
	and.b32  	%r8465, %r48560, 15;
	shf.r.wrap.b32 	%r48561, %r8462, %r8462, %r8465;
	xor.b32  	%r8466, %r48561, %r8450;
	shr.u32 	%r48562, %r8466, 16;
	xor.b32  	%r48563, %r48562, %r8466;
	shr.u32 	%r48564, %r48563, 12;
	shr.u32 	%r48565, %r48563, 4;
	shr.u32 	%r48566, %r48563, 8;
	xor.b32  	%r48567, %r48565, %r48564;
	xor.b32  	%r48568, %r48567, %r48566;
	xor.b32  	%r48569, %r48568, %r48563;
	shr.u32 	%r48570, %r48569, 2;
	xor.b32  	%r48571, %r48570, %r48569;
	cvt.u16.u32 	%rs1982, %r48571;
	and.b16  	%rs1981, %rs1982, 3;
	setp.gt.s16 	%p2972, %rs1981, 1;
	@%p2972 bra 	$L__BB0_6934;
	setp.eq.s16 	%p2974, %rs1981, 0;
	@%p2974 bra 	$L__BB0_6937;
	not.b32 	%r48586, %r8462;
	shr.u32 	%r48587, %r8464, 16;
	and.b32  	%r48588, %r48587, 15;
	add.s32 	%r48589, %r48588, 1;
	shr.u32 	%r48590, %r48586, %r48589;
	xor.b32  	%r48591, %r48588, 31;
	shl.b32 	%r48592, %r48586, %r48591;
	or.b32  	%r48593, %r48590, %r48592;
	add.s32 	%r56976, %r48593, %r56974;
	bra.uni 	$L__BB0_6938;
$L__BB0_6934:
	setp.eq.s16 	%p2973, %rs1981, 2;
	@%p2973 bra 	$L__BB0_6936;
	and.b32  	%r48572, %r8464, 15;
	add.s32 	%r48573, %r48572, 1;
	shr.u32 	%r48574, %r8462, %r48573;
	xor.b32  	%r48575, %r48572, 31;
	shl.b32 	%r48576, %r8462, %r48575;
	or.b32  	%r48577, %r48574, %r48576;
	xor.b32  	%r56976, %r48577, %r56974;
	bra.uni 	$L__BB0_6938;
$L__BB0_6936:
	not.b32 	%r48578, %r8462;
	shr.u32 	%r48579, %r8464, 8;
	and.b32  	%r48580, %r48579, 15;
	add.s32 	%r48581, %r48580, 1;
	shr.u32 	%r48582, %r48578, %r48581;
	xor.b32  	%r48583, %r48580, 31;
	shl.b32 	%r48584, %r48578, %r48583;
	or.b32  	%r48585, %r48582, %r48584;
	and.b32  	%r56976, %r48585, %r56974;
	bra.uni 	$L__BB0_6938;
$L__BB0_6937:
	add.s32 	%r48594, %r8465, 1;
	shr.u32 	%r48595, %r8462, %r48594;
	xor.b32  	%r48596, %r8465, 31;
	shl.b32 	%r48597, %r8462, %r48596;
	or.b32  	%r48598, %r48595, %r48597;
	xor.b32  	%r56976, %r48598, %r56974;
$L__BB0_6938:
	xor.b32  	%r8472, %r56976, %r8466;
	shr.u32 	%r48599, %r8472, 16;
	xor.b32  	%r48600, %r48599, %r8472;
	shr.u32 	%r48601, %r48600, 12;
	shr.u32 	%r48602, %r48600, 4;
	shr.u32 	%r48603, %r48600, 8;
	xor.b32  	%r48604, %r48602, %r48601;
	xor.b32  	%r48605, %r48604, %r48603;
	xor.b32  	%r48606, %r48605, %r48600;
	shr.u32 	%r48607, %r48606, 2;
	xor.b32  	%r48608, %r48607, %r48606;
	cvt.u16.u32 	%rs1984, %r48608;
	and.b16  	%rs1983, %rs1984, 3;
	setp.gt.s16 	%p2975, %rs1983, 1;
	@%p2975 bra 	$L__BB0_6941;
	setp.eq.s16 	%p2977, %rs1983, 0;
	@%p2977 bra 	$L__BB0_6944;
	not.b32 	%r48617, %r8462;
	shr.u32 	%r48618, %r8464, 16;
	and.b32  	%r48619, %r48618, 15;
	add.s32 	%r48620, %r48619, 2;
	shf.r.wrap.b32 	%r48621, %r48617, %r48617, %r48620;
	add.s32 	%r56977, %r48621, %r56975;
	bra.uni 	$L__BB0_6945;
$L__BB0_6941:
	setp.eq.s16 	%p2976, %rs1983, 2;
	@%p2976 bra 	$L__BB0_6943;
	and.b32  	%r48609, %r8464, 15;
	add.s32 	%r48610, %r48609, 2;
	shf.r.wrap.b32 	%r48611, %r8462, %r8462, %r48610;
	xor.b32  	%r56977, %r48611, %r56975;
	bra.uni 	$L__BB0_6945;
$L__BB0_6943:
	not.b32 	%r48612, %r8462;
	shr.u32 	%r48613, %r8464, 8;
	and.b32  	%r48614, %r48613, 15;
	add.s32 	%r48615, %r48614, 2;
	shf.r.wrap.b32 	%r48616, %r48612, %r48612, %r48615;
	and.b32  	%r56977, %r48616, %r56975;
	bra.uni 	$L__BB0_6945;
$L__BB0_6944:
	add.s32 	%r48622, %r8465, 2;
	shf.r.wrap.b32 	%r48623, %r8462, %r8462, %r48622;
	xor.b32  	%r56977, %r48623, %r56975;
$L__BB0_6945:
	add.s32 	%r48624, %r8472, %r56977;
	xor.b32  	%r8478, %r8462, %r48624;
	shr.u32 	%r48625, %r8462, 8;
	and.b32  	%r48626, %r48625, 31;
	mov.b32 	%r48627, 1;
	shl.b32 	%r48628, %r48627, %r48626;
	not.b32 	%r48629, %r48628;
	and.b32  	%r48630, %r8277, %r48629;
	or.b32  	%r48631, %r48628, %r8277;
	xor.b32  	%r48632, %r48628, %r8277;
	st.local.v4.u32 	[%rd7], {%r8277, %r48630, %r48631, %r48632};
	shl.b32 	%r48633, %r8462, 2;
	cvt.u64.u32 	%rd1309, %r48633;
	and.b64  	%rd1310, %rd1309, 12;
	add.s64 	%rd1311, %rd7, %rd1310;
	ld.local.u32 	%r48634, [%rd1311];
	xor.b32  	%r48635, %r48634, %r8463;
	and.b32  	%r48636, %r8430, %r48635;
	xor.b32  	%r8479, %r48636, %r8463;
	shr.u32 	%r48637, %r8478, 4;
	xor.b32  	%r8480, %r48637, %r8478;
	shr.u32 	%r48638, %r8480, 24;
	and.b32  	%r8481, %r48638, 15;
	shf.r.wrap.b32 	%r48639, %r8478, %r8478, %r8481;
	xor.b32  	%r8482, %r48639, %r8466;
	shr.u32 	%r48640, %r8482, 16;
	xor.b32  	%r48641, %r48640, %r8482;
	shr.u32 	%r48642, %r48641, 12;
	shr.u32 	%r48643, %r48641, 4;
	shr.u32 	%r48644, %r48641, 8;
	xor.b32  	%r48645, %r48643, %r48642;
	xor.b32  	%r48646, %r48645, %r48644;
	xor.b32  	%r48647, %r48646, %r48641;
	shr.u32 	%r48648, %r48647, 2;
	xor.b32  	%r48649, %r48648, %r48647;
	cvt.u16.u32 	%rs1986, %r48649;
	and.b16  	%rs1985, %rs1986, 3;
	setp.gt.s16 	%p2978, %rs1985, 1;
	@%p2978 bra 	$L__BB0_6948;
	setp.eq.s16 	%p2980, %rs1985, 0;
	@%p2980 bra 	$L__BB0_6951;
	not.b32 	%r48664, %r8478;
	shr.u32 	%r48665, %r8480, 16;
	and.b32  	%r48666, %r48665, 15;
	add.s32 	%r48667, %r48666, 1;
	shr.u32 	%r48668, %r48664, %r48667;
	xor.b32  	%r48669, %r48666, 31;
	shl.b32 	%r48670, %r48664, %r48669;
	or.b32  	%r48671, %r48668, %r48670;
	add.s32 	%r56978, %r48671, %r56976;
	bra.uni 	$L__BB0_6952;
$L__BB0_6948:
	setp.eq.s16 	%p2979, %rs1985, 2;
	@%p2979 bra 	$L__BB0_6950;
	and.b32  	%r48650, %r8480, 15;
	add.s32 	%r48651, %r48650, 1;
	shr.u32 	%r48652, %r8478, %r48651;
	xor.b32  	%r48653, %r48650, 31;
	shl.b32 	%r48654, %r8478, %r48653;
	or.b32  	%r48655, %r48652, %r48654;
	xor.b32  	%r56978, %r48655, %r56976;
	bra.uni 	$L__BB0_6952;
$L__BB0_6950:
	not.b32 	%r48656, %r8478;
	shr.u32 	%r48657, %r8480, 8;
	and.b32  	%r48658, %r48657, 15;
	add.s32 	%r48659, %r48658, 1;
	shr.u32 	%r48660, %r48656, %r48659;
	xor.b32  	%r48661, %r48658, 31;
	shl.b32 	%r48662, %r48656, %r48661;
	or.b32  	%r48663, %r48660, %r48662;
	and.b32  	%r56978, %r48663, %r56976;
	bra.uni 	$L__BB0_6952;
$L__BB0_6951:
	add.s32 	%r48672, %r8481, 1;
	shr.u32 	%r48673, %r8478, %r48672;
	xor.b32  	%r48674, %r8481, 31;
	shl.b32 	%r48675, %r8478, %r48674;
	or.b32  	%r48676, %r48673, %r48675;
	xor.b32  	%r56978, %r48676, %r56976;
$L__BB0_6952:
	xor.b32  	%r8488, %r56978, %r8482;
	shr.u32 	%r48677, %r8488, 16;
	xor.b32  	%r48678, %r48677, %r8488;
	shr.u32 	%r48679, %r48678, 12;
	shr.u32 	%r48680, %r48678, 4;
	shr.u32 	%r48681, %r48678, 8;
	xor.b32  	%r48682, %r48680, %r48679;
	xor.b32  	%r48683, %r48682, %r48681;
	xor.b32  	%r48684, %r48683, %r48678;
	shr.u32 	%r48685, %r48684, 2;
	xor.b32  	%r48686, %r48685, %r48684;
	cvt.u16.u32 	%rs1988, %r48686;
	and.b16  	%rs1987, %rs1988, 3;
	setp.gt.s16 	%p2981, %rs1987, 1;
	@%p2981 bra 	$L__BB0_6955;
	setp.eq.s16 	%p2983, %rs1987, 0;
	@%p2983 bra 	$L__BB0_6958;
	not.b32 	%r48695, %r8478;
	shr.u32 	%r48696, %r8480, 16;
	and.b32  	%r48697, %r48696, 15;
	add.s32 	%r48698, %r48697, 2;
	shf.r.wrap.b32 	%r48699, %r48695, %r48695, %r48698;
	add.s32 	%r56979, %r48699, %r56977;
	bra.uni 	$L__BB0_6959;
$L__BB0_6955:
	setp.eq.s16 	%p2982, %rs1987, 2;
	@%p2982 bra 	$L__BB0_6957;
	and.b32  	%r48687, %r8480, 15;
	add.s32 	%r48688, %r48687, 2;
	shf.r.wrap.b32 	%r48689, %r8478, %r8478, %r48688;
	xor.b32  	%r56979, %r48689, %r56977;
	bra.uni 	$L__BB0_6959;
$L__BB0_6957:
	not.b32 	%r48690, %r8478;
	shr.u32 	%r48691, %r8480, 8;
	and.b32  	%r48692, %r48691, 15;
	add.s32 	%r48693, %r48692, 2;
	shf.r.wrap.b32 	%r48694, %r48690, %r48690, %r48693;
	and.b32  	%r56979, %r48694, %r56977;
	bra.uni 	$L__BB0_6959;
$L__BB0_6958:
	add.s32 	%r48700, %r8481, 2;
	shf.r.wrap.b32 	%r48701, %r8478, %r8478, %r48700;
	xor.b32  	%r56979, %r48701, %r56977;
$L__BB0_6959:
	add.s32 	%r48702, %r8488, %r56979;
	xor.b32  	%r8494, %r8478, %r48702;
	shr.u32 	%r48703, %r8478, 8;
	and.b32  	%r48704, %r48703, 31;
	mov.b32 	%r48705, 1;
	shl.b32 	%r48706, %r48705, %r48704;
	not.b32 	%r48707, %r48706;
	and.b32  	%r48708, %r8430, %r48707;
	or.b32  	%r48709, %r48706, %r8430;
	xor.b32  	%r48710, %r48706, %r8430;
	st.local.v4.u32 	[%rd6], {%r8430, %r48708, %r48709, %r48710};
	shl.b32 	%r48711, %r8478, 2;
	cvt.u64.u32 	%rd1312, %r48711;
	and.b64  	%rd1313, %rd1312, 12;
	add.s64 	%rd1314, %rd6, %rd1313;
	ld.local.u32 	%r48712, [%rd1314];
	shf.l.wrap.b32 	%r48713, %r48712, %r48712, 26;
	shf.l.wrap.b32 	%r48714, %r48712, %r48712, 21;
	xor.b32  	%r48715, %r48713, %r48714;
	shf.l.wrap.b32 	%r48716, %r48712, %r48712, 7;
	xor.b32  	%r48717, %r48715, %r48716;
	add.s32 	%r48718, %r8447, %r7656;
	add.s32 	%r48719, %r48718, %r7971;
	add.s32 	%r48720, %r48719, %r8479;
	add.s32 	%r8499, %r48720, %r48717;
	shr.u32 	%r48721, %r8494, 4;
	xor.b32  	%r8500, %r48721, %r8494;
	shr.u32 	%r48722, %r8500, 24;
	and.b32  	%r8501, %r48722, 15;
	shf.r.wrap.b32 	%r48723, %r8494, %r8494, %r8501;
	xor.b32  	%r8502, %r48723, %r8482;
	shr.u32 	%r48724, %r8502, 16;
	xor.b32  	%r48725, %r48724, %r8502;
	shr.u32 	%r48726, %r48725, 12;
	shr.u32 	%r48727, %r48725, 4;
	shr.u32 	%r48728, %r48725, 8;
	xor.b32  	%r48729, %r48727, %r48726;
	xor.b32  	%r48730, %r48729, %r48728;
	xor.b32  	%r48731, %r48730, %r48725;
	shr.u32 	%r48732, %r48731, 2;
	xor.b32  	%r48733, %r48732, %r48731;
	cvt.u16.u32 	%rs1990, %r48733;
	and.b16  	%rs1989, %rs1990, 3;
	setp.gt.s16 	%p2984, %rs1989, 1;
	@%p2984 bra 	$L__BB0_6962;
	setp.eq.s16 	%p2986, %rs1989, 0;
	@%p2986 bra 	$L__BB0_6965;
	not.b32 	%r48748, %r8494;
	shr.u32 	%r48749, %r8500, 16;
	and.b32  	%r48750, %r48749, 15;
	add.s32 	%r48751, %r48750, 1;
	shr.u32 	%r48752, %r48748, %r48751;
	xor.b32  	%r48753, %r48750, 31;
	shl.b32 	%r48754, %r48748, %r48753;
	or.b32  	%r48755, %r48752, %r48754;
	add.s32 	%r56980, %r48755, %r56978;
	bra.uni 	$L__BB0_6966;
$L__BB0_6962:
	setp.eq.s16 	%p2985, %rs1989, 2;
	@%p2985 bra 	$L__BB0_6964;
	and.b32  	%r48734, %r8500, 15;
	add.s32 	%r48735, %r48734, 1;
	shr.u32 	%r48736, %r8494, %r48735;
	xor.b32  	%r48737, %r48734, 31;
	shl.b32 	%r48738, %r8494, %r48737;
	or.b32  	%r48739, %r48736, %r48738;
	xor.b32  	%r56980, %r48739, %r56978;
	bra.uni 	$L__BB0_6966;
$L__BB0_6964:
	not.b32 	%r48740, %r8494;
	shr.u32 	%r48741, %r8500, 8;
	and.b32  	%r48742, %r48741, 15;
	add.s32 	%r48743, %r48742, 1;
	shr.u32 	%r48744, %r48740, %r48743;
	xor.b32  	%r48745, %r48742, 31;
	shl.b32 	%r48746, %r48740, %r48745;
	or.b32  	%r48747, %r48744, %r48746;
	and.b32  	%r56980, %r48747, %r56978;
	bra.uni 	$L__BB0_6966;
$L__BB0_6965:
	add.s32 	%r48756, %r8501, 1;
	shr.u32 	%r48757, %r8494, %r48756;
	xor.b32  	%r48758, %r8501, 31;
	shl.b32 	%r48759, %r8494, %r48758;
	or.b32  	%r48760, %r48757, %r48759;
	xor.b32  	%r56980, %r48760, %r56978;
$L__BB0_6966:
	xor.b32  	%r8508, %r56980, %r8502;
	shr.u32 	%r48761, %r8508, 16;
	xor.b32  	%r48762, %r48761, %r8508;
	shr.u32 	%r48763, %r48762, 12;
	shr.u32 	%r48764, %r48762, 4;
	shr.u32 	%r48765, %r48762, 8;
	xor.b32  	%r48766, %r48764, %r48763;
	xor.b32  	%r48767, %r48766, %r48765;
	xor.b32  	%r48768, %r48767, %r48762;
	shr.u32 	%r48769, %r48768, 2;
	xor.b32  	%r48770, %r48769, %r48768;
	cvt.u16.u32 	%rs1992, %r48770;
	and.b16  	%rs1991, %rs1992, 3;
	setp.gt.s16 	%p2987, %rs1991, 1;
	@%p2987 bra 	$L__BB0_6969;
	setp.eq.s16 	%p2989, %rs1991, 0;
	@%p2989 bra 	$L__BB0_6972;
	not.b32 	%r48779, %r8494;
	shr.u32 	%r48780, %r8500, 16;
	and.b32  	%r48781, %r48780, 15;
	add.s32 	%r48782, %r48781, 2;
	shf.r.wrap.b32 	%r48783, %r48779, %r48779, %r48782;
	add.s32 	%r56981, %r48783, %r56979;
	bra.uni 	$L__BB0_6973;
$L__BB0_6969:
	setp.eq.s16 	%p2988, %rs1991, 2;
	@%p2988 bra 	$L__BB0_6971;
	and.b32  	%r48771, %r8500, 15;
	add.s32 	%r48772, %r48771, 2;
	shf.r.wrap.b32 	%r48773, %r8494, %r8494, %r48772;
	xor.b32  	%r56981, %r48773, %r56979;
	bra.uni 	$L__BB0_6973;
$L__BB0_6971:
	not.b32 	%r48774, %r8494;
	shr.u32 	%r48775, %r8500, 8;
	and.b32  	%r48776, %r48775, 15;
	add.s32 	%r48777, %r48776, 2;
	shf.r.wrap.b32 	%r48778, %r48774, %r48774, %r48777;
	and.b32  	%r56981, %r48778, %r56979;
	bra.uni 	$L__BB0_6973;
$L__BB0_6972:
	add.s32 	%r48784, %r8501, 2;
	shf.r.wrap.b32 	%r48785, %r8494, %r8494, %r48784;
	xor.b32  	%r56981, %r48785, %r56979;
$L__BB0_6973:
	add.s32 	%r48786, %r8508, %r56981;
	xor.b32  	%r8514, %r8494, %r48786;
	shr.u32 	%r48787, %r8494, 8;
	and.b32  	%r48788, %r48787, 31;
	mov.b32 	%r48789, 1;
	shl.b32 	%r48790, %r48789, %r48788;
	not.b32 	%r48791, %r48790;
	and.b32  	%r48792, %r8123, %r48791;
	or.b32  	%r48793, %r48790, %r8123;
	xor.b32  	%r48794, %r48790, %r8123;
	st.local.v4.u32 	[%rd5], {%r8123, %r48792, %r48793, %r48794};
	shl.b32 	%r48795, %r8494, 2;
	cvt.u64.u32 	%rd1315, %r48795;
	and.b64  	%rd1316, %rd1315, 12;
	add.s64 	%rd1317, %rd5, %rd1316;
	ld.local.u32 	%r8515, [%rd1317];
	shr.u32 	%r48796, %r8514, 4;
	xor.b32  	%r8516, %r48796, %r8514;
	shr.u32 	%r48797, %r8516, 24;
	and.b32  	%r8517, %r48797, 15;
	shf.r.wrap.b32 	%r48798, %r8514, %r8514, %r8517;
	xor.b32  	%r8518, %r48798, %r8502;
	shr.u32 	%r48799, %r8518, 16;
	xor.b32  	%r48800, %r48799, %r8518;
	shr.u32 	%r48801, %r48800, 12;
	shr.u32 	%r48802, %r48800, 4;
	shr.u32 	%r48803, %r48800, 8;
	xor.b32  	%r48804, %r48802, %r48801;
	xor.b32  	%r48805, %r48804, %r48803;
	xor.b32  	%r48806, %r48805, %r48800;
	shr.u32 	%r48807, %r48806, 2;
	xor.b32  	%r48808, %r48807, %r48806;
	cvt.u16.u32 	%rs1994, %r48808;
	and.b16  	%rs1993, %rs1994, 3;
	setp.gt.s16 	%p2990, %rs1993, 1;
	@%p2990 bra 	$L__BB0_6976;
	setp.eq.s16 	%p2992, %rs1993, 0;
	@%p2992 bra 	$L__BB0_6979;
	not.b32 	%r48823, %r8514;
	shr.u32 	%r48824, %r8516, 16;
	and.b32  	%r48825, %r48824, 15;
	add.s32 	%r48826, %r48825, 1;
	shr.u32 	%r48827, %r48823, %r48826;
	xor.b32  	%r48828, %r48825, 31;
	shl.b32 	%r48829, %r48823, %r48828;
	or.b32  	%r48830, %r48827, %r48829;
	add.s32 	%r56982, %r48830, %r56980;
	bra.uni 	$L__BB0_6980;
$L__BB0_6976:
	setp.eq.s16 	%p2991, %rs1993, 2;
	@%p2991 bra 	$L__BB0_6978;
	and.b32  	%r48809, %r8516, 15;
	add.s32 	%r48810, %r48809, 1;
	shr.u32 	%r48811, %r8514, %r48810;
	xor.b32  	%r48812, %r48809, 31;
	shl.b32 	%r48813, %r8514, %r48812;
	or.b32  	%r48814, %r48811, %r48813;
	xor.b32  	%r56982, %r48814, %r56980;
	bra.uni 	$L__BB0_6980;
$L__BB0_6978:
	not.b32 	%r48815, %r8514;
	shr.u32 	%r48816, %r8516, 8;
	and.b32  	%r48817, %r48816, 15;
	add.s32 	%r48818, %r48817, 1;
	shr.u32 	%r48819, %r48815, %r48818;
	xor.b32  	%r48820, %r48817, 31;
	shl.b32 	%r48821, %r48815, %r48820;
	or.b32  	%r48822, %r48819, %r48821;
	and.b32  	%r56982, %r48822, %r56980;
	bra.uni 	$L__BB0_6980;
$L__BB0_6979:
	add.s32 	%r48831, %r8517, 1;
	shr.u32 	%r48832, %r8514, %r48831;
	xor.b32  	%r48833, %r8517, 31;
	shl.b32 	%r48834, %r8514, %r48833;
	or.b32  	%r48835, %r48832, %r48834;
	xor.b32  	%r56982, %r48835, %r56980;
$L__BB0_6980:
	xor.b32  	%r8524, %r56982, %r8518;
	shr.u32 	%r48836, %r8524, 16;
	xor.b32  	%r48837, %r48836, %r8524;
	shr.u32 	%r48838, %r48837, 12;
	shr.u32 	%r48839, %r48837, 4;
	shr.u32 	%r48840, %r48837, 8;
	xor.b32  	%r48841, %r48839, %r48838;
	xor.b32  	%r48842, %r48841, %r48840;
	xor.b32  	%r48843, %r48842, %r48837;
	shr.u32 	%r48844, %r48843, 2;
	xor.b32  	%r48845, %r48844, %r48843;
	cvt.u16.u32 	%rs1996, %r48845;
	and.b16  	%rs1995, %rs1996, 3;
	setp.gt.s16 	%p2993, %rs1995, 1;
	@%p2993 bra 	$L__BB0_6983;
	setp.eq.s16 	%p2995, %rs1995, 0;
	@%p2995 bra 	$L__BB0_6986;
	not.b32 	%r48854, %r8514;
	shr.u32 	%r48855, %r8516, 16;
	and.b32  	%r48856, %r48855, 15;
	add.s32 	%r48857, %r48856, 2;
	shf.r.wrap.b32 	%r48858, %r48854, %r48854, %r48857;
	add.s32 	%r56983, %r48858, %r56981;
	bra.uni 	$L__BB0_6987;
$L__BB0_6983:
	setp.eq.s16 	%p2994, %rs1995, 2;
	@%p2994 bra 	$L__BB0_6985;
	and.b32  	%r48846, %r8516, 15;
	add.s32 	%r48847, %r48846, 2;
	shf.r.wrap.b32 	%r48848, %r8514, %r8514, %r48847;
	xor.b32  	%r56983, %r48848, %r56981;
	bra.uni 	$L__BB0_6987;
$L__BB0_6985:
	not.b32 	%r48849, %r8514;
	shr.u32 	%r48850, %r8516, 8;
	and.b32  	%r48851, %r48850, 15;
	add.s32 	%r48852, %r48851, 2;
	shf.r.wrap.b32 	%r48853, %r48849, %r48849, %r48852;
	and.b32  	%r56983, %r48853, %r56981;
	bra.uni 	$L__BB0_6987;
$L__BB0_6986:
	add.s32 	%r48859, %r8517, 2;
	shf.r.wrap.b32 	%r48860, %r8514, %r8514, %r48859;
	xor.b32  	%r56983, %r48860, %r56981;
$L__BB0_6987:
	add.s32 	%r48861, %r8524, %r56983;
	xor.b32  	%r8530, %r8514, %r48861;
	shr.u32 	%r48862, %r8514, 8;
	and.b32  	%r48863, %r48862, 31;
	mov.b32 	%r48864, 1;
	shl.b32 	%r48865, %r48864, %r48863;
	not.b32 	%r48866, %r48865;
	and.b32  	%r48867, %r8276, %r48866;
	or.b32  	%r48868, %r48865, %r8276;
	xor.b32  	%r48869, %r48865, %r8276;
	st.local.v4.u32 	[%rd4], {%r8276, %r48867, %r48868, %r48869};
	shl.b32 	%r48870, %r8514, 2;
	cvt.u64.u32 	%rd1318, %r48870;
	and.b64  	%rd1319, %rd1318, 12;
	add.s64 	%rd1320, %rd4, %rd1319;
	ld.local.u32 	%r8531, [%rd1320];
	shr.u32 	%r48871, %r8530, 4;
	xor.b32  	%r8532, %r48871, %r8530;
	shr.u32 	%r48872, %r8532, 24;
	and.b32  	%r8533, %r48872, 15;
	shf.r.wrap.b32 	%r48873, %r8530, %r8530, %r8533;
	xor.b32  	%r8534, %r48873, %r8518;
	shr.u32 	%r48874, %r8534, 16;
	xor.b32  	%r48875, %r48874, %r8534;
	shr.u32 	%r48876, %r48875, 12;
	shr.u32 	%r48877, %r48875, 4;
	shr.u32 	%r48878, %r48875, 8;
	xor.b32  	%r48879, %r48877, %r48876;
	xor.b32  	%r48880, %r48879, %r48878;
	xor.b32  	%r48881, %r48880, %r48875;
	shr.u32 	%r48882, %r48881, 2;
	xor.b32  	%r48883, %r48882, %r48881;
	cvt.u16.u32 	%rs1998, %r48883;
	and.b16  	%rs1997, %rs1998, 3;
	setp.gt.s16 	%p2996, %rs1997, 1;
	@%p2996 bra 	$L__BB0_6990;
	setp.eq.s16 	%p2998, %rs1997, 0;
	@%p2998 bra 	$L__BB0_6993;
	not.b32 	%r48898, %r8530;
	shr.u32 	%r48899, %r8532, 16;
	and.b32  	%r48900, %r48899, 15;
	add.s32 	%r48901, %r48900, 1;
	shr.u32 	%r48902, %r48898, %r48901;
	xor.b32  	%r48903, %r48900, 31;
	shl.b32 	%r48904, %r48898, %r48903;
	or.b32  	%r48905, %r48902, %r48904;
	add.s32 	%r56984, %r48905, %r56982;
	bra.uni 	$L__BB0_6994;
$L__BB0_6990:
	setp.eq.s16 	%p2997, %rs1997, 2;
	@%p2997 bra 	$L__BB0_6992;
	and.b32  	%r48884, %r8532, 15;
	add.s32 	%r48885, %r48884, 1;
	shr.u32 	%r48886, %r8530, %r48885;
	xor.b32  	%r48887, %r48884, 31;
	shl.b32 	%r48888, %r8530, %r48887;
	or.b32  	%r48889, %r48886, %r48888;
	xor.b32  	%r56984, %r48889, %r56982;
	bra.uni 	$L__BB0_6994;
$L__BB0_6992:
	not.b32 	%r48890, %r8530;
	shr.u32 	%r48891, %r8532, 8;
	and.b32  	%r48892, %r48891, 15;
	add.s32 	%r48893, %r48892, 1;
	shr.u32 	%r48894, %r48890, %r48893;
	xor.b32  	%r48895, %r48892, 31;
	shl.b32 	%r48896, %r48890, %r48895;
	or.b32  	%r48897, %r48894, %r48896;
	and.b32  	%r56984, %r48897, %r56982;
	bra.uni 	$L__BB0_6994;
$L__BB0_6993:
	add.s32 	%r48906, %r8533, 1;
	shr.u32 	%r48907, %r8530, %r48906;
	xor.b32  	%r48908, %r8533, 31;
	shl.b32 	%r48909, %r8530, %r48908;
	or.b32  	%r48910, %r48907, %r48909;
	xor.b32  	%r56984, %r48910, %r56982;
$L__BB0_6994:
	xor.b32  	%r8540, %r56984, %r8534;
	shr.u32 	%r48911, %r8540, 16;
	xor.b32  	%r48912, %r48911, %r8540;
	shr.u32 	%r48913, %r48912, 12;
	shr.u32 	%r48914, %r48912, 4;
	shr.u32 	%r48915, %r48912, 8;
	xor.b32  	%r48916, %r48914, %r48913;
	xor.b32  	%r48917, %r48916, %r48915;
	xor.b32  	%r48918, %r48917, %r48912;
	shr.u32 	%r48919, %r48918, 2;
	xor.b32  	%r48920, %r48919, %r48918;
	cvt.u16.u32 	%rs2000, %r48920;
	and.b16  	%rs1999, %rs2000, 3;
	setp.gt.s16 	%p2999, %rs1999, 1;
	@%p2999 bra 	$L__BB0_6997;
	setp.eq.s16 	%p3001, %rs1999, 0;
	@%p3001 bra 	$L__BB0_7000;
	not.b32 	%r48929, %r8530;
	shr.u32 	%r48930, %r8532, 16;
	and.b32  	%r48931, %r48930, 15;
	add.s32 	%r48932, %r48931, 2;
	shf.r.wrap.b32 	%r48933, %r48929, %r48929, %r48932;
	add.s32 	%r56985, %r48933, %r56983;
	bra.uni 	$L__BB0_7001;
$L__BB0_6997:
	setp.eq.s16 	%p3000, %rs1999, 2;
	@%p3000 bra 	$L__BB0_6999;
	and.b32  	%r48921, %r8532, 15;
	add.s32 	%r48922, %r48921, 2;
	shf.r.wrap.b32 	%r48923, %r8530, %r8530, %r48922;
	xor.b32  	%r56985, %r48923, %r56983;
	bra.uni 	$L__BB0_7001;
$L__BB0_6999:
	not.b32 	%r48924, %r8530;
	shr.u32 	%r48925, %r8532, 8;
	and.b32  	%r48926, %r48925, 15;
	add.s32 	%r48927, %r48926, 2;
	shf.r.wrap.b32 	%r48928, %r48924, %r48924, %r48927;
	and.b32  	%r56985, %r48928, %r56983;
	bra.uni 	$L__BB0_7001;
$L__BB0_7000:
	add.s32 	%r48934, %r8533, 2;
	shf.r.wrap.b32 	%r48935, %r8530, %r8530, %r48934;
	xor.b32  	%r56985, %r48935, %r56983;
$L__BB0_7001:
	add.s32 	%r48936, %r8540, %r56985;
	xor.b32  	%r8546, %r8530, %r48936;
	shr.u32 	%r48937, %r8530, 8;
	and.b32  	%r48938, %r48937, 31;
	mov.b32 	%r48939, 1;
	shl.b32 	%r48940, %r48939, %r48938;
	not.b32 	%r48941, %r48940;
	and.b32  	%r48942, %r8429, %r48941;
	or.b32  	%r48943, %r48940, %r8429;
	xor.b32  	%r48944, %r48940, %r8429;
	st.local.v4.u32 	[%rd3], {%r8429, %r48942, %r48943, %r48944};
	shl.b32 	%r48945, %r8530, 2;
	cvt.u64.u32 	%rd1321, %r48945;
	and.b64  	%rd1322, %rd1321, 12;
	add.s64 	%rd1323, %rd3, %rd1322;
	ld.local.u32 	%r48946, [%rd1323];
	or.b32  	%r48947, %r8531, %r8515;
	and.b32  	%r48948, %r48946, %r48947;
	and.b32  	%r48949, %r8531, %r8515;
	or.b32  	%r8551, %r48948, %r48949;
	shr.u32 	%r48950, %r8546, 4;
	xor.b32  	%r8552, %r48950, %r8546;
	shr.u32 	%r48951, %r8552, 24;
	and.b32  	%r8553, %r48951, 15;
	shf.r.wrap.b32 	%r48952, %r8546, %r8546, %r8553;
	xor.b32  	%r8554, %r48952, %r8534;
	shr.u32 	%r48953, %r8554, 16;
	xor.b32  	%r48954, %r48953, %r8554;
	shr.u32 	%r48955, %r48954, 12;
	shr.u32 	%r48956, %r48954, 4;
	shr.u32 	%r48957, %r48954, 8;
	xor.b32  	%r48958, %r48956, %r48955;
	xor.b32  	%r48959, %r48958, %r48957;
	xor.b32  	%r48960, %r48959, %r48954;
	shr.u32 	%r48961, %r48960, 2;
	xor.b32  	%r48962, %r48961, %r48960;
	cvt.u16.u32 	%rs2002, %r48962;
	and.b16  	%rs2001, %rs2002, 3;
	setp.gt.s16 	%p3002, %rs2001, 1;
	@%p3002 bra 	$L__BB0_7004;
	setp.eq.s16 	%p3004, %rs2001, 0;
	@%p3004 bra 	$L__BB0_7007;
	not.b32 	%r48977, %r8546;
	shr.u32 	%r48978, %r8552, 16;
	and.b32  	%r48979, %r48978, 15;
	add.s32 	%r48980, %r48979, 1;
	shr.u32 	%r48981, %r48977, %r48980;
	xor.b32  	%r48982, %r48979, 31;
	shl.b32 	%r48983, %r48977, %r48982;
	or.b32  	%r48984, %r48981, %r48983;
	add.s32 	%r56986, %r48984, %r56984;
	bra.uni 	$L__BB0_7008;
$L__BB0_7004:
	setp.eq.s16 	%p3003, %rs2001, 2;
	@%p3003 bra 	$L__BB0_7006;
	and.b32  	%r48963, %r8552, 15;
	add.s32 	%r48964, %r48963, 1;
	shr.u32 	%r48965, %r8546, %r48964;
	xor.b32  	%r48966, %r48963, 31;
	shl.b32 	%r48967, %r8546, %r48966;
	or.b32  	%r48968, %r48965, %r48967;
	xor.b32  	%r56986, %r48968, %r56984;
	bra.uni 	$L__BB0_7008;
$L__BB0_7006:
	not.b32 	%r48969, %r8546;
	shr.u32 	%r48970, %r8552, 8;
	and.b32  	%r48971, %r48970, 15;
	add.s32 	%r48972, %r48971, 1;
	shr.u32 	%r48973, %r48969, %r48972;
	xor.b32  	%r48974, %r48971, 31;
	shl.b32 	%r48975, %r48969, %r48974;
	or.b32  	%r48976, %r48973, %r48975;
	and.b32  	%r56986, %r48976, %r56984;
	bra.uni 	$L__BB0_7008;
$L__BB0_7007:
	add.s32 	%r48985, %r8553, 1;
	shr.u32 	%r48986, %r8546, %r48985;
	xor.b32  	%r48987, %r8553, 31;
	shl.b32 	%r48988, %r8546, %r48987;
	or.b32  	%r48989, %r48986, %r48988;
	xor.b32  	%r56986, %r48989, %r56984;
$L__BB0_7008:
	xor.b32  	%r8560, %r56986, %r8554;
	shr.u32 	%r48990, %r8560, 16;
	xor.b32  	%r48991, %r48990, %r8560;
	shr.u32 	%r48992, %r48991, 12;
	shr.u32 	%r48993, %r48991, 4;
	shr.u32 	%r48994, %r48991, 8;
	xor.b32  	%r48995, %r48993, %r48992;
	xor.b32  	%r48996, %r48995, %r48994;
	xor.b32  	%r48997, %r48996, %r48991;
	shr.u32 	%r48998, %r48997, 2;
	xor.b32  	%r48999, %r48998, %r48997;
	cvt.u16.u32 	%rs2004, %r48999;
	and.b16  	%rs2003, %rs2004, 3;
	setp.gt.s16 	%p3005, %rs2003, 1;
	@%p3005 bra 	$L__BB0_7011;
	setp.eq.s16 	%p3007, %rs2003, 0;
	@%p3007 bra 	$L__BB0_7014;
	not.b32 	%r49008, %r8546;
	shr.u32 	%r49009, %r8552, 16;
	and.b32  	%r49010, %r49009, 15;
	add.s32 	%r49011, %r49010, 2;
	shf.r.wrap.b32 	%r49012, %r49008, %r49008, %r49011;
	add.s32 	%r56987, %r49012, %r56985;
	bra.uni 	$L__BB0_7015;
$L__BB0_7011:
	setp.eq.s16 	%p3006, %rs2003, 2;
	@%p3006 bra 	$L__BB0_7013;
	and.b32  	%r49000, %r8552, 15;
	add.s32 	%r49001, %r49000, 2;
	shf.r.wrap.b32 	%r49002, %r8546, %r8546, %r49001;
	xor.b32  	%r56987, %r49002, %r56985;
	bra.uni 	$L__BB0_7015;
$L__BB0_7013:
	not.b32 	%r49003, %r8546;
	shr.u32 	%r49004, %r8552, 8;
	and.b32  	%r49005, %r49004, 15;
	add.s32 	%r49006, %r49005, 2;
	shf.r.wrap.b32 	%r49007, %r49003, %r49003, %r49006;
	and.b32  	%r56987, %r49007, %r56985;
	bra.uni 	$L__BB0_7015;
$L__BB0_7014:
	add.s32 	%r49013, %r8553, 2;
	shf.r.wrap.b32 	%r49014, %r8546, %r8546, %r49013;
	xor.b32  	%r56987, %r49014, %r56985;
$L__BB0_7015:
	add.s32 	%r49015, %r8560, %r56987;
	xor.b32  	%r8566, %r8546, %r49015;
	shr.u32 	%r49016, %r8546, 8;
	and.b32  	%r49017, %r49016, 31;
	mov.b32 	%r49018, 1;
	shl.b32 	%r49019, %r49018, %r49017;
	not.b32 	%r49020, %r49019;
	and.b32  	%r49021, %r8429, %r49020;
	or.b32  	%r49022, %r49019, %r8429;
	xor.b32  	%r49023, %r49019, %r8429;
	st.local.v4.u32 	[%rd2], {%r8429, %r49021, %r49022, %r49023};
	shl.b32 	%r49024, %r8546, 2;
	cvt.u64.u32 	%rd1324, %r49024;
	and.b64  	%rd1325, %rd1324, 12;
	add.s64 	%rd1326, %rd2, %rd1325;
	ld.local.u32 	%r8567, [%rd1326];
	shr.u32 	%r49025, %r8566, 4;
	xor.b32  	%r8568, %r49025, %r8566;
	shr.u32 	%r49026, %r8568, 24;
	and.b32  	%r8569, %r49026, 15;
	shf.r.wrap.b32 	%r49027, %r8566, %r8566, %r8569;
	xor.b32  	%r8570, %r49027, %r8554;
	shr.u32 	%r49028, %r8570, 16;
	xor.b32  	%r49029, %r49028, %r8570;
	shr.u32 	%r49030, %r49029, 12;
	shr.u32 	%r49031, %r49029, 4;
	shr.u32 	%r49032, %r49029, 8;
	xor.b32  	%r49033, %r49031, %r49030;
	xor.b32  	%r49034, %r49033, %r49032;
	xor.b32  	%r49035, %r49034, %r49029;
	shr.u32 	%r49036, %r49035, 2;
	xor.b32  	%r49037, %r49036, %r49035;
	cvt.u16.u32 	%rs2006, %r49037;
	and.b16  	%rs2005, %rs2006, 3;
	setp.gt.s16 	%p3008, %rs2005, 1;
	@%p3008 bra 	$L__BB0_7018;
	setp.eq.s16 	%p3010, %rs2005, 0;
	@%p3010 bra 	$L__BB0_7021;
	not.b32 	%r49052, %r8566;
	shr.u32 	%r49053, %r8568, 16;
	and.b32  	%r49054, %r49053, 15;
	add.s32 	%r49055, %r49054, 1;
	shr.u32 	%r49056, %r49052, %r49055;
	xor.b32  	%r49057, %r49054, 31;
	shl.b32 	%r49058, %r49052, %r49057;
	or.b32  	%r49059, %r49056, %r49058;
	add.s32 	%r56988, %r49059, %r56986;
	bra.uni 	$L__BB0_7022;
$L__BB0_7018:
	setp.eq.s16 	%p3009, %rs2005, 2;
	@%p3009 bra 	$L__BB0_7020;
	and.b32  	%r49038, %r8568, 15;
	add.s32 	%r49039, %r49038, 1;
	shr.u32 	%r49040, %r8566, %r49039;
	xor.b32  	%r49041, %r49038, 31;
	shl.b32 	%r49042, %r8566, %r49041;
	or.b32  	%r49043, %r49040, %r49042;
	xor.b32  	%r56988, %r49043, %r56986;
	bra.uni 	$L__BB0_7022;
$L__BB0_7020:
	not.b32 	%r49044, %r8566;
	shr.u32 	%r49045, %r8568, 8;
	and.b32  	%r49046, %r49045, 15;
	add.s32 	%r49047, %r49046, 1;
	shr.u32 	%r49048, %r49044, %r49047;
	xor.b32  	%r49049, %r49046, 31;
	shl.b32 	%r49050, %r49044, %r49049;
	or.b32  	%r49051, %r49048, %r49050;
	and.b32  	%r56988, %r49051, %r56986;
	bra.uni 	$L__BB0_7022;
$L__BB0_7021:
	add.s32 	%r49060, %r8569, 1;
	shr.u32 	%r49061, %r8566, %r49060;
	xor.b32  	%r49062, %r8569, 31;
	shl.b32 	%r49063, %r8566, %r49062;
	or.b32  	%r49064, %r49061, %r49063;
	xor.b32  	%r56988, %r49064, %r56986;
$L__BB0_7022:
	xor.b32  	%r8576, %r56988, %r8570;
	shr.u32 	%r49065, %r8576, 16;
	xor.b32  	%r49066, %r49065, %r8576;
	shr.u32 	%r49067, %r49066, 12;
	shr.u32 	%r49068, %r49066, 4;
	shr.u32 	%r49069, %r49066, 8;
	xor.b32  	%r49070, %r49068, %r49067;
	xor.b32  	%r49071, %r49070, %r49069;
	xor.b32  	%r49072, %r49071, %r49066;
	shr.u32 	%r49073, %r49072, 2;
	xor.b32  	%r49074, %r49073, %r49072;
	cvt.u16.u32 	%rs2008, %r49074;
	and.b16  	%rs2007, %rs2008, 3;
	setp.gt.s16 	%p3011, %rs2007, 1;
	@%p3011 bra 	$L__BB0_7025;
	setp.eq.s16 	%p3013, %rs2007, 0;
	@%p3013 bra 	$L__BB0_7028;
	not.b32 	%r49083, %r8566;
	shr.u32 	%r49084, %r8568, 16;
	and.b32  	%r49085, %r49084, 15;
	add.s32 	%r49086, %r49085, 2;
	shf.r.wrap.b32 	%r49087, %r49083, %r49083, %r49086;
	add.s32 	%r56989, %r49087, %r56987;
	bra.uni 	$L__BB0_7029;
$L__BB0_7025:
	setp.eq.s16 	%p3012, %rs2007, 2;
	@%p3012 bra 	$L__BB0_7027;
	and.b32  	%r49075, %r8568, 15;
	add.s32 	%r49076, %r49075, 2;
	shf.r.wrap.b32 	%r49077, %r8566, %r8566, %r49076;
	xor.b32  	%r56989, %r49077, %r56987;
	bra.uni 	$L__BB0_7029;
$L__BB0_7027:
	not.b32 	%r49078, %r8566;
	shr.u32 	%r49079, %r8568, 8;
	and.b32  	%r49080, %r49079, 15;
	add.s32 	%r49081, %r49080, 2;
	shf.r.wrap.b32 	%r49082, %r49078, %r49078, %r49081;
	and.b32  	%r56989, %r49082, %r56987;
	bra.uni 	$L__BB0_7029;
$L__BB0_7028:
	add.s32 	%r49088, %r8569, 2;
	shf.r.wrap.b32 	%r49089, %r8566, %r8566, %r49088;
	xor.b32  	%r56989, %r49089, %r56987;
$L__BB0_7029:
	add.s32 	%r49090, %r8576, %r56989;
	shr.u32 	%r49091, %r8566, 8;
	and.b32  	%r49092, %r49091, 31;
	mov.b32 	%r49093, 1;
	shl.b32 	%r49094, %r49093, %r49092;
	not.b32 	%r49095, %r49094;
	and.b32  	%r49096, %r8499, %r49095;
	or.b32  	%r49097, %r49094, %r8499;
	xor.b32  	%r49098, %r49094, %r8499;
	st.local.v4.u32 	[%rd1], {%r8499, %r49096, %r49097, %r49098};
	shl.b32 	%r49099, %r8566, 2;
	cvt.u64.u32 	%rd1327, %r49099;
	and.b64  	%rd1328, %rd1327, 12;
	add.s64 	%rd1329, %rd1, %rd1328;
	ld.local.u32 	%r49100, [%rd1329];
	add.s32 	%r49101, %r8551, %r8499;
	shf.l.wrap.b32 	%r49102, %r8567, %r8567, 10;
	shf.l.wrap.b32 	%r49103, %r8567, %r8567, 19;
	shf.l.wrap.b32 	%r49104, %r8567, %r8567, 30;
	xor.b32  	%r49105, %r49104, %r49103;
	xor.b32  	%r49106, %r49105, %r49102;
	add.s32 	%r8582, %r49101, %r49106;
	add.s32 	%r8583, %r7970, %r49100;
	add.s32 	%r49107, %r8124, %r8123;
	xor.b32  	%r49108, %r49090, %r49107;
	xor.b32  	%r8584, %r49108, %r8566;
	shr.u32 	%r49109, %r8584, 4;
	xor.b32  	%r8585, %r49109, %r8584;
	shr.u32 	%r49110, %r8585, 24;
	and.b32  	%r8586, %r49110, 15;
	shf.r.wrap.b32 	%r49111, %r8584, %r8584, %r8586;
	xor.b32  	%r8587, %r49111, %r8570;
	shr.u32 	%r49112, %r8587, 16;
	xor.b32  	%r49113, %r49112, %r8587;
	shr.u32 	%r49114, %r49113, 12;
	shr.u32 	%r49115, %r49113, 4;
	shr.u32 	%r49116, %r49113, 8;
	xor.b32  	%r49117, %r49115, %r49114;
	xor.b32  	%r49118, %r49117, %r49116;
	xor.b32  	%r49119, %r49118, %r49113;
	shr.u32 	%r49120, %r49119, 2;
	xor.b32  	%r49121, %r49120, %r49119;
	cvt.u16.u32 	%rs2010, %r49121;
	and.b16  	%rs2009, %rs2010, 3;
	setp.gt.s16 	%p3014, %rs2009, 1;
	@%p3014 bra 	$L__BB0_7032;
	setp.eq.s16 	%p3016, %rs2009, 0;
	@%p3016 bra 	$L__BB0_7035;
	not.b32 	%r49136, %r8584;
	shr.u32 	%r49137, %r8585, 16;
	and.b32  	%r49138, %r49137, 15;
	add.s32 	%r49139, %r49138, 1;
	shr.u32 	%r49140, %r49136, %r49139;
	xor.b32  	%r49141, %r49138, 31;
	shl.b32 	%r49142, %r49136, %r49141;
	or.b32  	%r49143, %r49140, %r49142;
	add.s32 	%r56990, %r49143, %r56988;
	bra.uni 	$L__BB0_7036;
$L__BB0_7032:
	setp.eq.s16 	%p3015, %rs2009, 2;
	@%p3015 bra 	$L__BB0_7034;
	and.b32  	%r49122, %r8585, 15;
	add.s32 	%r49123, %r49122, 1;
	shr.u32 	%r49124, %r8584, %r49123;
	xor.b32  	%r49125, %r49122, 31;
	shl.b32 	%r49126, %r8584, %r49125;
	or.b32  	%r49127, %r49124, %r49126;
	xor.b32  	%r56990, %r49127, %r56988;
	bra.uni 	$L__BB0_7036;
$L__BB0_7034:
	not.b32 	%r49128, %r8584;
	shr.u32 	%r49129, %r8585, 8;
	and.b32  	%r49130, %r49129, 15;
	add.s32 	%r49131, %r49130, 1;
	shr.u32 	%r49132, %r49128, %r49131;
	xor.b32  	%r49133, %r49130, 31;
	shl.b32 	%r49134, %r49128, %r49133;
	or.b32  	%r49135, %r49132, %r49134;
	and.b32  	%r56990, %r49135, %r56988;
	bra.uni 	$L__BB0_7036;
$L__BB0_7035:
	add.s32 	%r49144, %r8586, 1;
	shr.u32 	%r49145, %r8584, %r49144;
	xor.b32  	%r49146, %r8586, 31;
	shl.b32 	%r49147, %r8584, %r49146;
	or.b32  	%r49148, %r49145, %r49147;
	xor.b32  	%r56990, %r49148, %r56988;
$L__BB0_7036:
	xor.b32  	%r8593, %r56990, %r8587;
	shr.u32 	%r49149, %r8593, 16;
	xor.b32  	%r49150, %r49149, %r8593;
	shr.u32 	%r49151, %r49150, 12;
	shr.u32 	%r49152, %r49150, 4;
	shr.u32 	%r49153, %r49150, 8;
	xor.b32  	%r49154, %r49152, %r49151;
	xor.b32  	%r49155, %r49154, %r49153;
	xor.b32  	%r49156, %r49155, %r49150;
	shr.u32 	%r49157, %r49156, 2;
	xor.b32  	%r49158, %r49157, %r49156;
	cvt.u16.u32 	%rs2012, %r49158;
	and.b16  	%rs2011, %rs2012, 3;
	setp.gt.s16 	%p3017, %rs2011, 1;
	@%p3017 bra 	$L__BB0_7039;
	setp.eq.s16 	%p3019, %rs2011, 0;
	@%p3019 bra 	$L__BB0_7042;
	not.b32 	%r49167, %r8584;
	shr.u32 	%r49168, %r8585, 16;
	and.b32  	%r49169, %r49168, 15;
	add.s32 	%r49170, %r49169, 2;
	shf.r.wrap.b32 	%r49171, %r49167, %r49167, %r49170;
	add.s32 	%r56991, %r49171, %r56989;
	bra.uni 	$L__BB0_7043;
$L__BB0_7039:
	setp.eq.s16 	%p3018, %rs2011, 2;
	@%p3018 bra 	$L__BB0_7041;
	and.b32  	%r49159, %r8585, 15;
	add.s32 	%r49160, %r49159, 2;
	shf.r.wrap.b32 	%r49161, %r8584, %r8584, %r49160;
	xor.b32  	%r56991, %r49161, %r56989;
	bra.uni 	$L__BB0_7043;
$L__BB0_7041:
	not.b32 	%r49162, %r8584;
	shr.u32 	%r49163, %r8585, 8;
	and.b32  	%r49164, %r49163, 15;
	add.s32 	%r49165, %r49164, 2;
	shf.r.wrap.b32 	%r49166, %r49162, %r49162, %r49165;
	and.b32  	%r56991, %r49166, %r56989;
	bra.uni 	$L__BB0_7043;
$L__BB0_7042:
	add.s32 	%r49172, %r8586, 2;
	shf.r.wrap.b32 	%r49173, %r8584, %r8584, %r49172;
	xor.b32  	%r56991, %r49173, %r56989;
$L__BB0_7043:
	add.s32 	%r49174, %r8593, %r56991;
	xor.b32  	%r8599, %r8584, %r49174;
	ld.const.u32 	%r8600, [hefty_gpu_constantTable+216];
	shr.u32 	%r49175, %r8599, 4;
	xor.b32  	%r8601, %r49175, %r8599;
	shr.u32 	%r49176, %r8601, 24;
	and.b32  	%r8602, %r49176, 15;
	shf.r.wrap.b32 	%r49177, %r8599, %r8599, %r8602;
	xor.b32  	%r8603, %r49177, %r8587;
	shr.u32 	%r49178, %r8603, 16;
	xor.b32  	%r49179, %r49178, %r8603;
	shr.u32 	%r49180, %r49179, 12;
	shr.u32 	%r49181, %r49179, 4;
	shr.u32 	%r49182, %r49179, 8;
	xor.b32  	%r49183, %r49181, %r49180;
	xor.b32  	%r49184, %r49183, %r49182;
	xor.b32  	%r49185, %r49184, %r49179;
	shr.u32 	%r49186, %r49185, 2;
	xor.b32  	%r49187, %r49186, %r49185;
	cvt.u16.u32 	%rs2014, %r49187;
	and.b16  	%rs2013, %rs2014, 3;
	setp.gt.s16 	%p3020, %rs2013, 1;
	@%p3020 bra 	$L__BB0_7046;
	setp.eq.s16 	%p3022, %rs2013, 0;
	@%p3022 bra 	$L__BB0_7049;
	not.b32 	%r49202, %r8599;
	shr.u32 	%r49203, %r8601, 16;
	and.b32  	%r49204, %r49203, 15;
	add.s32 	%r49205, %r49204, 1;
	shr.u32 	%r49206, %r49202, %r49205;
	xor.b32  	%r49207, %r49204, 31;
	shl.b32 	%r49208, %r49202, %r49207;
	or.b32  	%r49209, %r49206, %r49208;
	add.s32 	%r56992, %r49209, %r56990;
	bra.uni 	$L__BB0_7050;
$L__BB0_7046:
	setp.eq.s16 	%p3021, %rs2013, 2;
	@%p3021 bra 	$L__BB0_7048;
	and.b32  	%r49188, %r8601, 15;
	add.s32 	%r49189, %r49188, 1;
	shr.u32 	%r49190, %r8599, %r49189;
	xor.b32  	%r49191, %r49188, 31;
	shl.b32 	%r49192, %r8599, %r49191;
	or.b32  	%r49193, %r49190, %r49192;
	xor.b32  	%r56992, %r49193, %r56990;
	bra.uni 	$L__BB0_7050;
$L__BB0_7048:
	not.b32 	%r49194, %r8599;
	shr.u32 	%r49195, %r8601, 8;
	and.b32  	%r49196, %r49195, 15;
	add.s32 	%r49197, %r49196, 1;
	shr.u32 	%r49198, %r49194, %r49197;
	xor.b32  	%r49199, %r49196, 31;
	shl.b32 	%r49200, %r49194, %r49199;
	or.b32  	%r49201, %r49198, %r49200;
	and.b32  	%r56992, %r49201, %r56990;
	bra.uni 	$L__BB0_7050;
$L__BB0_7049:
	add.s32 	%r49210, %r8602, 1;
	shr.u32 	%r49211, %r8599, %r49210;
	xor.b32  	%r49212, %r8602, 31;
	shl.b32 	%r49213, %r8599, %r49212;
	or.b32  	%r49214, %r49211, %r49213;
	xor.b32  	%r56992, %r49214, %r56990;
$L__BB0_7050:
	xor.b32  	%r8609, %r56992, %r8603;
	shr.u32 	%r49215, %r8609, 16;
	xor.b32  	%r49216, %r49215, %r8609;
	shr.u32 	%r49217, %r49216, 12;
	shr.u32 	%r49218, %r49216, 4;
	shr.u32 	%r49219, %r49216, 8;
	xor.b32  	%r49220, %r49218, %r49217;
	xor.b32  	%r49221, %r49220, %r49219;
	xor.b32  	%r49222, %r49221, %r49216;
	shr.u32 	%r49223, %r49222, 2;
	xor.b32  	%r49224, %r49223, %r49222;
	cvt.u16.u32 	%rs2016, %r49224;
	and.b16  	%rs2015, %rs2016, 3;
	setp.gt.s16 	%p3023, %rs2015, 1;
	@%p3023 bra 	$L__BB0_7053;
	setp.eq.s16 	%p3025, %rs2015, 0;
	@%p3025 bra 	$L__BB0_7056;
	not.b32 	%r49233, %r8599;
	shr.u32 	%r49234, %r8601, 16;
	and.b32  	%r49235, %r49234, 15;
	add.s32 	%r49236, %r49235, 2;
	shf.r.wrap.b32 	%r49237, %r49233, %r49233, %r49236;
	add.s32 	%r56993, %r49237, %r56991;
	bra.uni 	$L__BB0_7057;
$L__BB0_7053:
	setp.eq.s16 	%p3024, %rs2015, 2;
	@%p3024 bra 	$L__BB0_7055;
	and.b32  	%r49225, %r8601, 15;
	add.s32 	%r49226, %r49225, 2;
	shf.r.wrap.b32 	%r49227, %r8599, %r8599, %r49226;
	xor.b32  	%r56993, %r49227, %r56991;
	bra.uni 	$L__BB0_7057;
$L__BB0_7055:
	not.b32 	%r49228, %r8599;
	shr.u32 	%r49229, %r8601, 8;
	and.b32  	%r49230, %r49229, 15;
	add.s32 	%r49231, %r49230, 2;
	shf.r.wrap.b32 	%r49232, %r49228, %r49228, %r49231;
	and.b32  	%r56993, %r49232, %r56991;
	bra.uni 	$L__BB0_7057;
$L__BB0_7056:
	add.s32 	%r49238, %r8602, 2;
	shf.r.wrap.b32 	%r49239, %r8599, %r8599, %r49238;
	xor.b32  	%r56993, %r49239, %r56991;
$L__BB0_7057:
	add.s32 	%r49240, %r8609, %r56993;
	xor.b32  	%r8615, %r8599, %r49240;
	shr.u32 	%r49241, %r8599, 8;
	and.b32  	%r49242, %r49241, 31;
	mov.b32 	%r49243, 1;
	shl.b32 	%r49244, %r49243, %r49242;
	not.b32 	%r49245, %r49244;
	and.b32  	%r49246, %r8277, %r49245;
	or.b32  	%r49247, %r49244, %r8277;
	xor.b32  	%r49248, %r49244, %r8277;
	st.local.v4.u32 	[%rd8], {%r8277, %r49246, %r49247, %r49248};
	shl.b32 	%r49249, %r8599, 2;
	cvt.u64.u32 	%rd1330, %r49249;
	and.b64  	%rd1331, %rd1330, 12;
	add.s64 	%rd1332, %rd8, %rd1331;
	ld.local.u32 	%r8616, [%rd1332];
	shr.u32 	%r49250, %r8615, 4;
	xor.b32  	%r8617, %r49250, %r8615;
	shr.u32 	%r49251, %r8617, 24;
	and.b32  	%r8618, %r49251, 15;
	shf.r.wrap.b32 	%r49252, %r8615, %r8615, %r8618;
	xor.b32  	%r8619, %r49252, %r8603;
	shr.u32 	%r49253, %r8619, 16;
	xor.b32  	%r49254, %r49253, %r8619;
	shr.u32 	%r49255, %r49254, 12;
	shr.u32 	%r49256, %r49254, 4;
	shr.u32 	%r49257, %r49254, 8;
	xor.b32  	%r49258, %r49256, %r49255;
	xor.b32  	%r49259, %r49258, %r49257;
	xor.b32  	%r49260, %r49259, %r49254;
	shr.u32 	%r49261, %r49260, 2;
	xor.b32  	%r49262, %r49261, %r49260;
	cvt.u16.u32 	%rs2018, %r49262;
	and.b16  	%rs2017, %rs2018, 3;
	setp.gt.s16 	%p3026, %rs2017, 1;
	@%p3026 bra 	$L__BB0_7060;
	setp.eq.s16 	%p3028, %rs2017, 0;
	@%p3028 bra 	$L__BB0_7063;
	not.b32 	%r49277, %r8615;
	shr.u32 	%r49278, %r8617, 16;
	and.b32  	%r49279, %r49278, 15;
	add.s32 	%r49280, %r49279, 1;
	shr.u32 	%r49281, %r49277, %r49280;
	xor.b32  	%r49282, %r49279, 31;
	shl.b32 	%r49283, %r49277, %r49282;
	or.b32  	%r49284, %r49281, %r49283;
	add.s32 	%r56994, %r49284, %r56992;
	bra.uni 	$L__BB0_7064;
$L__BB0_7060:
	setp.eq.s16 	%p3027, %rs2017, 2;
	@%p3027 bra 	$L__BB0_7062;
	and.b32  	%r49263, %r8617, 15;
	add.s32 	%r49264, %r49263, 1;
	shr.u32 	%r49265, %r8615, %r49264;
	xor.b32  	%r49266, %r49263, 31;
	shl.b32 	%r49267, %r8615, %r49266;
	or.b32  	%r49268, %r49265, %r49267;
	xor.b32  	%r56994, %r49268, %r56992;
	bra.uni 	$L__BB0_7064;
$L__BB0_7062:
	not.b32 	%r49269, %r8615;
	shr.u32 	%r49270, %r8617, 8;
	and.b32  	%r49271, %r49270, 15;
	add.s32 	%r49272, %r49271, 1;
	shr.u32 	%r49273, %r49269, %r49272;
	xor.b32  	%r49274, %r49271, 31;
	shl.b32 	%r49275, %r49269, %r49274;
	or.b32  	%r49276, %r49273, %r49275;
	and.b32  	%r56994, %r49276, %r56992;
	bra.uni 	$L__BB0_7064;
$L__BB0_7063:
	add.s32 	%r49285, %r8618, 1;
	shr.u32 	%r49286, %r8615, %r49285;
	xor.b32  	%r49287, %r8618, 31;
	shl.b32 	%r49288, %r8615, %r49287;
	or.b32  	%r49289, %r49286, %r49288;
	xor.b32  	%r56994, %r49289, %r56992;
$L__BB0_7064:
	xor.b32  	%r8625, %r56994, %r8619;
	shr.u32 	%r49290, %r8625, 16;
	xor.b32  	%r49291, %r49290, %r8625;
	shr.u32 	%r49292, %r49291, 12;
	shr.u32 	%r49293, %r49291, 4;
	shr.u32 	%r49294, %r49291, 8;
	xor.b32  	%r49295, %r49293, %r49292;
	xor.b32  	%r49296, %r49295, %r49294;
	xor.b32  	%r49297, %r49296, %r49291;
	shr.u32 	%r49298, %r49297, 2;
	xor.b32  	%r49299, %r49298, %r49297;
	cvt.u16.u32 	%rs2020, %r49299;
	and.b16  	%rs2019, %rs2020, 3;
	setp.gt.s16 	%p3029, %rs2019, 1;
	@%p3029 bra 	$L__BB0_7067;
	setp.eq.s16 	%p3031, %rs2019, 0;
	@%p3031 bra 	$L__BB0_7070;
	not.b32 	%r49308, %r8615;
	shr.u32 	%r49309, %r8617, 16;
	and.b32  	%r49310, %r49309, 15;
	add.s32 	%r49311, %r49310, 2;
	shf.r.wrap.b32 	%r49312, %r49308, %r49308, %r49311;
	add.s32 	%r56995, %r49312, %r56993;
	bra.uni 	$L__BB0_7071;
$L__BB0_7067:
	setp.eq.s16 	%p3030, %rs2019, 2;
	@%p3030 bra 	$L__BB0_7069;
	and.b32  	%r49300, %r8617, 15;
	add.s32 	%r49301, %r49300, 2;
	shf.r.wrap.b32 	%r49302, %r8615, %r8615, %r49301;
	xor.b32  	%r56995, %r49302, %r56993;
	bra.uni 	$L__BB0_7071;
$L__BB0_7069:
	not.b32 	%r49303, %r8615;
	shr.u32 	%r49304, %r8617, 8;
	and.b32  	%r49305, %r49304, 15;
	add.s32 	%r49306, %r49305, 2;
	shf.r.wrap.b32 	%r49307, %r49303, %r49303, %r49306;
	and.b32  	%r56995, %r49307, %r56993;
	bra.uni 	$L__BB0_7071;
$L__BB0_7070:
	add.s32 	%r49313, %r8618, 2;
	shf.r.wrap.b32 	%r49314, %r8615, %r8615, %r49313;
	xor.b32  	%r56995, %r49314, %r56993;
$L__BB0_7071:
	add.s32 	%r49315, %r8625, %r56995;
	xor.b32  	%r8631, %r8615, %r49315;
	shr.u32 	%r49316, %r8615, 8;
	and.b32  	%r49317, %r49316, 31;
	mov.b32 	%r49318, 1;
	shl.b32 	%r49319, %r49318, %r49317;
	not.b32 	%r49320, %r49319;
	and.b32  	%r49321, %r8430, %r49320;
	or.b32  	%r49322, %r49319, %r8430;
	xor.b32  	%r49323, %r49319, %r8430;
	st.local.v4.u32 	[%rd7], {%r8430, %r49321, %r49322, %r49323};
	shl.b32 	%r49324, %r8615, 2;
	cvt.u64.u32 	%rd1333, %r49324;
	and.b64  	%rd1334, %rd1333, 12;
	add.s64 	%rd1335, %rd7, %rd1334;
	ld.local.u32 	%r49325, [%rd1335];
	xor.b32  	%r49326, %r49325, %r8616;
	and.b32  	%r49327, %r8583, %r49326;
	xor.b32  	%r8632, %r49327, %r8616;
	shr.u32 	%r49328, %r8631, 4;
	xor.b32  	%r8633, %r49328, %r8631;
	shr.u32 	%r49329, %r8633, 24;
	and.b32  	%r8634, %r49329, 15;
	shf.r.wrap.b32 	%r49330, %r8631, %r8631, %r8634;
	xor.b32  	%r8635, %r49330, %r8619;
	shr.u32 	%r49331, %r8635, 16;
	xor.b32  	%r49332, %r49331, %r8635;
	shr.u32 	%r49333, %r49332, 12;
	shr.u32 	%r49334, %r49332, 4;
	shr.u32 	%r49335, %r49332, 8;
	xor.b32  	%r49336, %r49334, %r49333;
	xor.b32  	%r49337, %r49336, %r49335;
	xor.b32  	%r49338, %r49337, %r49332;
	shr.u32 	%r49339, %r49338, 2;
	xor.b32  	%r49340, %r49339, %r49338;
	cvt.u16.u32 	%rs2022, %r49340;
	and.b16  	%rs2021, %rs2022, 3;
	setp.gt.s16 	%p3032, %rs2021, 1;
	@%p3032 bra 	$L__BB0_7074;
	setp.eq.s16 	%p3034, %rs2021, 0;
	@%p3034 bra 	$L__BB0_7077;
	not.b32 	%r49355, %r8631;
	shr.u32 	%r49356, %r8633, 16;
	and.b32  	%r49357, %r49356, 15;
	add.s32 	%r49358, %r49357, 1;
	shr.u32 	%r49359, %r49355, %r49358;
	xor.b32  	%r49360, %r49357, 31;
	shl.b32 	%r49361, %r49355, %r49360;
	or.b32  	%r49362, %r49359, %r49361;
	add.s32 	%r56996, %r49362, %r56994;
	bra.uni 	$L__BB0_7078;
$L__BB0_7074:
	setp.eq.s16 	%p3033, %rs2021, 2;
	@%p3033 bra 	$L__BB0_7076;
	and.b32  	%r49341, %r8633, 15;
	add.s32 	%r49342, %r49341, 1;
	shr.u32 	%r49343, %r8631, %r49342;
	xor.b32  	%r49344, %r49341, 31;
	shl.b32 	%r49345, %r8631, %r49344;
	or.b32  	%r49346, %r49343, %r49345;
	xor.b32  	%r56996, %r49346, %r56994;
	bra.uni 	$L__BB0_7078;
$L__BB0_7076:
	not.b32 	%r49347, %r8631;
	shr.u32 	%r49348, %r8633, 8;
	and.b32  	%r49349, %r49348, 15;
	add.s32 	%r49350, %r49349, 1;
	shr.u32 	%r49351, %r49347, %r49350;
	xor.b32  	%r49352, %r49349, 31;
	shl.b32 	%r49353, %r49347, %r49352;
	or.b32  	%r49354, %r49351, %r49353;
	and.b32  	%r56996, %r49354, %r56994;
	bra.uni 	$L__BB0_7078;
$L__BB0_7077:
	add.s32 	%r49363, %r8634, 1;
	shr.u32 	%r49364, %r8631, %r49363;
	xor.b32  	%r49365, %r8634, 31;
	shl.b32 	%r49366, %r8631, %r49365;
	or.b32  	%r49367, %r49364, %r49366;
	xor.b32  	%r56996, %r49367, %r56994;
$L__BB0_7078:
	xor.b32  	%r8641, %r56996, %r8635;
	shr.u32 	%r49368, %r8641, 16;
	xor.b32  	%r49369, %r49368, %r8641;
	shr.u32 	%r49370, %r49369, 12;
	shr.u32 	%r49371, %r49369, 4;
	shr.u32 	%r49372, %r49369, 8;
	xor.b32  	%r49373, %r49371, %r49370;
	xor.b32  	%r49374, %r49373, %r49372;
	xor.b32  	%r49375, %r49374, %r49369;
	shr.u32 	%r49376, %r49375, 2;
	xor.b32  	%r49377, %r49376, %r49375;
	cvt.u16.u32 	%rs2024, %r49377;
	and.b16  	%rs2023, %rs2024, 3;
	setp.gt.s16 	%p3035, %rs2023, 1;
	@%p3035 bra 	$L__BB0_7081;
	setp.eq.s16 	%p3037, %rs2023, 0;
	@%p3037 bra 	$L__BB0_7084;
	not.b32 	%r49386, %r8631;
	shr.u32 	%r49387, %r8633, 16;
	and.b32  	%r49388, %r49387, 15;
	add.s32 	%r49389, %r49388, 2;
	shf.r.wrap.b32 	%r49390, %r49386, %r49386, %r49389;
	add.s32 	%r56997, %r49390, %r56995;
	bra.uni 	$L__BB0_7085;
$L__BB0_7081:
	setp.eq.s16 	%p3036, %rs2023, 2;
	@%p3036 bra 	$L__BB0_7083;
	and.b32  	%r49378, %r8633, 15;
	add.s32 	%r49379, %r49378, 2;
	shf.r.wrap.b32 	%r49380, %r8631, %r8631, %r49379;
	xor.b32  	%r56997, %r49380, %r56995;
	bra.uni 	$L__BB0_7085;
$L__BB0_7083:
	not.b32 	%r49381, %r8631;
	shr.u32 	%r49382, %r8633, 8;
	and.b32  	%r49383, %r49382, 15;
	add.s32 	%r49384, %r49383, 2;
	shf.r.wrap.b32 	%r49385, %r49381, %r49381, %r49384;
	and.b32  	%r56997, %r49385, %r56995;
	bra.uni 	$L__BB0_7085;
$L__BB0_7084:
	add.s32 	%r49391, %r8634, 2;
	shf.r.wrap.b32 	%r49392, %r8631, %r8631, %r49391;
	xor.b32  	%r56997, %r49392, %r56995;
$L__BB0_7085:
	add.s32 	%r49393, %r8641, %r56997;
	xor.b32  	%r8647, %r8631, %r49393;
	shr.u32 	%r49394, %r8631, 8;
	and.b32  	%r49395, %r49394, 31;
	mov.b32 	%r49396, 1;
	shl.b32 	%r49397, %r49396, %r49395;
	not.b32 	%r49398, %r49397;
	and.b32  	%r49399, %r8583, %r49398;
	or.b32  	%r49400, %r49397, %r8583;
	xor.b32  	%r49401, %r49397, %r8583;
	st.local.v4.u32 	[%rd6], {%r8583, %r49399, %r49400, %r49401};
	shl.b32 	%r49402, %r8631, 2;
	cvt.u64.u32 	%rd1336, %r49402;
	and.b64  	%rd1337, %rd1336, 12;
	add.s64 	%rd1338, %rd6, %rd1337;
	ld.local.u32 	%r49403, [%rd1338];
	shf.l.wrap.b32 	%r49404, %r49403, %r49403, 26;
	shf.l.wrap.b32 	%r49405, %r49403, %r49403, 21;
	xor.b32  	%r49406, %r49404, %r49405;
	shf.l.wrap.b32 	%r49407, %r49403, %r49403, 7;
	xor.b32  	%r49408, %r49406, %r49407;
	add.s32 	%r49409, %r8600, %r7657;
	add.s32 	%r49410, %r49409, %r8124;
	add.s32 	%r49411, %r49410, %r8632;
	add.s32 	%r8652, %r49411, %r49408;
	shr.u32 	%r49412, %r8647, 4;
	xor.b32  	%r8653, %r49412, %r8647;
	shr.u32 	%r49413, %r8653, 24;
	and.b32  	%r8654, %r49413, 15;
	shf.r.wrap.b32 	%r49414, %r8647, %r8647, %r8654;
	xor.b32  	%r8655, %r49414, %r8635;
	shr.u32 	%r49415, %r8655, 16;
	xor.b32  	%r49416, %r49415, %r8655;
	shr.u32 	%r49417, %r49416, 12;
	shr.u32 	%r49418, %r49416, 4;
	shr.u32 	%r49419, %r49416, 8;
	xor.b32  	%r49420, %r49418, %r49417;
	xor.b32  	%r49421, %r49420, %r49419;
	xor.b32  	%r49422, %r49421, %r49416;
	shr.u32 	%r49423, %r49422, 2;
	xor.b32  	%r49424, %r49423, %r49422;
	cvt.u16.u32 	%rs2026, %r49424;
	and.b16  	%rs2025, %rs2026, 3;
	setp.gt.s16 	%p3038, %rs2025, 1;
	@%p3038 bra 	$L__BB0_7088;
	setp.eq.s16 	%p3040, %rs2025, 0;
	@%p3040 bra 	$L__BB0_7091;
	not.b32 	%r49439, %r8647;
	shr.u32 	%r49440, %r8653, 16;
	and.b32  	%r49441, %r49440, 15;
	add.s32 	%r49442, %r49441, 1;
	shr.u32 	%r49443, %r49439, %r49442;
	xor.b32  	%r49444, %r49441, 31;
	shl.b32 	%r49445, %r49439, %r49444;
	or.b32  	%r49446, %r49443, %r49445;
	add.s32 	%r56998, %r49446, %r56996;
	bra.uni 	$L__BB0_7092;
$L__BB0_7088:
	setp.eq.s16 	%p3039, %rs2025, 2;
	@%p3039 bra 	$L__BB0_7090;
	and.b32  	%r49425, %r8653, 15;
	add.s32 	%r49426, %r49425, 1;
	shr.u32 	%r49427, %r8647, %r49426;
	xor.b32  	%r49428, %r49425, 31;
	shl.b32 	%r49429, %r8647, %r49428;
	or.b32  	%r49430, %r49427, %r49429;
	xor.b32  	%r56998, %r49430, %r56996;
	bra.uni 	$L__BB0_7092;
$L__BB0_7090:
	not.b32 	%r49431, %r8647;
	shr.u32 	%r49432, %r8653, 8;
	and.b32  	%r49433, %r49432, 15;
	add.s32 	%r49434, %r49433, 1;
	shr.u32 	%r49435, %r49431, %r49434;
	xor.b32  	%r49436, %r49433, 31;
	shl.b32 	%r49437, %r49431, %r49436;
	or.b32  	%r49438, %r49435, %r49437;
	and.b32  	%r56998, %r49438, %r56996;
	bra.uni 	$L__BB0_7092;
$L__BB0_7091:
	add.s32 	%r49447, %r8654, 1;
	shr.u32 	%r49448, %r8647, %r49447;
	xor.b32  	%r49449, %r8654, 31;
	shl.b32 	%r49450, %r8647, %r49449;
	or.b32  	%r49451, %r49448, %r49450;
	xor.b32  	%r56998, %r49451, %r56996;
$L__BB0_7092:
	xor.b32  	%r8661, %r56998, %r8655;
	shr.u32 	%r49452, %r8661, 16;
	xor.b32  	%r49453, %r49452, %r8661;
	shr.u32 	%r49454, %r49453, 12;
	shr.u32 	%r49455, %r49453, 4;
	shr.u32 	%r49456, %r49453, 8;
	xor.b32  	%r49457, %r49455, %r49454;
	xor.b32  	%r49458, %r49457, %r49456;
	xor.b32  	%r49459, %r49458, %r49453;
	shr.u32 	%r49460, %r49459, 2;
	xor.b32  	%r49461, %r49460, %r49459;
	cvt.u16.u32 	%rs2028, %r49461;
	and.b16  	%rs2027, %rs2028, 3;
	setp.gt.s16 	%p3041, %rs2027, 1;
	@%p3041 bra 	$L__BB0_7095;
	setp.eq.s16 	%p3043, %rs2027, 0;
	@%p3043 bra 	$L__BB0_7098;
	not.b32 	%r49470, %r8647;
	shr.u32 	%r49471, %r8653, 16;
	and.b32  	%r49472, %r49471, 15;
	add.s32 	%r49473, %r49472, 2;
	shf.r.wrap.b32 	%r49474, %r49470, %r49470, %r49473;
	add.s32 	%r56999, %r49474, %r56997;
	bra.uni 	$L__BB0_7099;
$L__BB0_7095:
	setp.eq.s16 	%p3042, %rs2027, 2;
	@%p3042 bra 	$L__BB0_7097;
	and.b32  	%r49462, %r8653, 15;
	add.s32 	%r49463, %r49462, 2;
	shf.r.wrap.b32 	%r49464, %r8647, %r8647, %r49463;
	xor.b32  	%r56999, %r49464, %r56997;
	bra.uni 	$L__BB0_7099;
$L__BB0_7097:
	not.b32 	%r49465, %r8647;
	shr.u32 	%r49466, %r8653, 8;
	and.b32  	%r49467, %r49466, 15;
	add.s32 	%r49468, %r49467, 2;
	shf.r.wrap.b32 	%r49469, %r49465, %r49465, %r49468;
	and.b32  	%r56999, %r49469, %r56997;
	bra.uni 	$L__BB0_7099;
$L__BB0_7098:
	add.s32 	%r49475, %r8654, 2;
	shf.r.wrap.b32 	%r49476, %r8647, %r8647, %r49475;
	xor.b32  	%r56999, %r49476, %r56997;
$L__BB0_7099:
	add.s32 	%r49477, %r8661, %r56999;
	xor.b32  	%r8667, %r8647, %r49477;
	shr.u32 	%r49478, %r8647, 8;
	and.b32  	%r49479, %r49478, 31;
	mov.b32 	%r49480, 1;
	shl.b32 	%r49481, %r49480, %r49479;
	not.b32 	%r49482, %r49481;
	and.b32  	%r49483, %r8276, %r49482;
	or.b32  	%r49484, %r49481, %r8276;
	xor.b32  	%r49485, %r49481, %r8276;
	st.local.v4.u32 	[%rd5], {%r8276, %r49483, %r49484, %r49485};
	shl.b32 	%r49486, %r8647, 2;
	cvt.u64.u32 	%rd1339, %r49486;
	and.b64  	%rd1340, %rd1339, 12;
	add.s64 	%rd1341, %rd5, %rd1340;
	ld.local.u32 	%r8668, [%rd1341];
	shr.u32 	%r49487, %r8667, 4;
	xor.b32  	%r8669, %r49487, %r8667;
	shr.u32 	%r49488, %r8669, 24;
	and.b32  	%r8670, %r49488, 15;
	shf.r.wrap.b32 	%r49489, %r8667, %r8667, %r8670;
	xor.b32  	%r8671, %r49489, %r8655;
	shr.u32 	%r49490, %r8671, 16;
	xor.b32  	%r49491, %r49490, %r8671;
	shr.u32 	%r49492, %r49491, 12;
	shr.u32 	%r49493, %r49491, 4;
	shr.u32 	%r49494, %r49491, 8;
	xor.b32  	%r49495, %r49493, %r49492;
	xor.b32  	%r49496, %r49495, %r49494;
	xor.b32  	%r49497, %r49496, %r49491;
	shr.u32 	%r49498, %r49497, 2;
	xor.b32  	%r49499, %r49498, %r49497;
	cvt.u16.u32 	%rs2030, %r49499;
	and.b16  	%rs2029, %rs2030, 3;
	setp.gt.s16 	%p3044, %rs2029, 1;
	@%p3044 bra 	$L__BB0_7102;
	setp.eq.s16 	%p3046, %rs2029, 0;
	@%p3046 bra 	$L__BB0_7105;
	not.b32 	%r49514, %r8667;
	shr.u32 	%r49515, %r8669, 16;
	and.b32  	%r49516, %r49515, 15;
	add.s32 	%r49517, %r49516, 1;
	shr.u32 	%r49518, %r49514, %r49517;
	xor.b32  	%r49519, %r49516, 31;
	shl.b32 	%r49520, %r49514, %r49519;
	or.b32  	%r49521, %r49518, %r49520;
	add.s32 	%r57000, %r49521, %r56998;
	bra.uni 	$L__BB0_7106;
$L__BB0_7102:
	setp.eq.s16 	%p3045, %rs2029, 2;
	@%p3045 bra 	$L__BB0_7104;
	and.b32  	%r49500, %r8669, 15;
	add.s32 	%r49501, %r49500, 1;
	shr.u32 	%r49502, %r8667, %r49501;
	xor.b32  	%r49503, %r49500, 31;
	shl.b32 	%r49504, %r8667, %r49503;
	or.b32  	%r49505, %r49502, %r49504;
	xor.b32  	%r57000, %r49505, %r56998;
	bra.uni 	$L__BB0_7106;
$L__BB0_7104:
	not.b32 	%r49506, %r8667;
	shr.u32 	%r49507, %r8669, 8;
	and.b32  	%r49508, %r49507, 15;
	add.s32 	%r49509, %r49508, 1;
	shr.u32 	%r49510, %r49506, %r49509;
	xor.b32  	%r49511, %r49508, 31;
	shl.b32 	%r49512, %r49506, %r49511;
	or.b32  	%r49513, %r49510, %r49512;
	and.b32  	%r57000, %r49513, %r56998;
	bra.uni 	$L__BB0_7106;
$L__BB0_7105:
	add.s32 	%r49522, %r8670, 1;
	shr.u32 	%r49523, %r8667, %r49522;
	xor.b32  	%r49524, %r8670, 31;
	shl.b32 	%r49525, %r8667, %r49524;
	or.b32  	%r49526, %r49523, %r49525;
	xor.b32  	%r57000, %r49526, %r56998;
$L__BB0_7106:
	xor.b32  	%r8677, %r57000, %r8671;
	shr.u32 	%r49527, %r8677, 16;
	xor.b32  	%r49528, %r49527, %r8677;
	shr.u32 	%r49529, %r49528, 12;
	shr.u32 	%r49530, %r49528, 4;
	shr.u32 	%r49531, %r49528, 8;
	xor.b32  	%r49532, %r49530, %r49529;
	xor.b32  	%r49533, %r49532, %r49531;
	xor.b32  	%r49534, %r49533, %r49528;
	shr.u32 	%r49535, %r49534, 2;
	xor.b32  	%r49536, %r49535, %r49534;
	cvt.u16.u32 	%rs2032, %r49536;
	and.b16  	%rs2031, %rs2032, 3;
	setp.gt.s16 	%p3047, %rs2031, 1;
	@%p3047 bra 	$L__BB0_7109;
	setp.eq.s16 	%p3049, %rs2031, 0;
	@%p3049 bra 	$L__BB0_7112;
	not.b32 	%r49545, %r8667;
	shr.u32 	%r49546, %r8669, 16;
	and.b32  	%r49547, %r49546, 15;
	add.s32 	%r49548, %r49547, 2;
	shf.r.wrap.b32 	%r49549, %r49545, %r49545, %r49548;
	add.s32 	%r57001, %r49549, %r56999;
	bra.uni 	$L__BB0_7113;
$L__BB0_7109:
	setp.eq.s16 	%p3048, %rs2031, 2;
	@%p3048 bra 	$L__BB0_7111;
	and.b32  	%r49537, %r8669, 15;
	add.s32 	%r49538, %r49537, 2;
	shf.r.wrap.b32 	%r49539, %r8667, %r8667, %r49538;
	xor.b32  	%r57001, %r49539, %r56999;
	bra.uni 	$L__BB0_7113;
$L__BB0_7111:
	not.b32 	%r49540, %r8667;
	shr.u32 	%r49541, %r8669, 8;
	and.b32  	%r49542, %r49541, 15;
	add.s32 	%r49543, %r49542, 2;
	shf.r.wrap.b32 	%r49544, %r49540, %r49540, %r49543;
	and.b32  	%r57001, %r49544, %r56999;
	bra.uni 	$L__BB0_7113;
$L__BB0_7112:
	add.s32 	%r49550, %r8670, 2;
	shf.r.wrap.b32 	%r49551, %r8667, %r8667, %r49550;
	xor.b32  	%r57001, %r49551, %r56999;
$L__BB0_7113:
	add.s32 	%r49552, %r8677, %r57001;
	xor.b32  	%r8683, %r8667, %r49552;
	shr.u32 	%r49553, %r8667, 8;
	and.b32  	%r49554, %r49553, 31;
	mov.b32 	%r49555, 1;
	shl.b32 	%r49556, %r49555, %r49554;
	not.b32 	%r49557, %r49556;
	and.b32  	%r49558, %r8429, %r49557;
	or.b32  	%r49559, %r49556, %r8429;
	xor.b32  	%r49560, %r49556, %r8429;
	st.local.v4.u32 	[%rd4], {%r8429, %r49558, %r49559, %r49560};
	shl.b32 	%r49561, %r8667, 2;
	cvt.u64.u32 	%rd1342, %r49561;
	and.b64  	%rd1343, %rd1342, 12;
	add.s64 	%rd1344, %rd4, %rd1343;
	ld.local.u32 	%r8684, [%rd1344];
	shr.u32 	%r49562, %r8683, 4;
	xor.b32  	%r8685, %r49562, %r8683;
	shr.u32 	%r49563, %r8685, 24;
	and.b32  	%r8686, %r49563, 15;
	shf.r.wrap.b32 	%r49564, %r8683, %r8683, %r8686;
	xor.b32  	%r8687, %r49564, %r8671;
	shr.u32 	%r49565, %r8687, 16;
	xor.b32  	%r49566, %r49565, %r8687;
	shr.u32 	%r49567, %r49566, 12;
	shr.u32 	%r49568, %r49566, 4;
	shr.u32 	%r49569, %r49566, 8;
	xor.b32  	%r49570, %r49568, %r49567;
	xor.b32  	%r49571, %r49570, %r49569;
	xor.b32  	%r49572, %r49571, %r49566;
	shr.u32 	%r49573, %r49572, 2;
	xor.b32  	%r49574, %r49573, %r49572;
	cvt.u16.u32 	%rs2034, %r49574;
	and.b16  	%rs2033, %rs2034, 3;
	setp.gt.s16 	%p3050, %rs2033, 1;
	@%p3050 bra 	$L__BB0_7116;
	setp.eq.s16 	%p3052, %rs2033, 0;
	@%p3052 bra 	$L__BB0_7119;
	not.b32 	%r49589, %r8683;
	shr.u32 	%r49590, %r8685, 16;
	and.b32  	%r49591, %r49590, 15;
	add.s32 	%r49592, %r49591, 1;
	shr.u32 	%r49593, %r49589, %r49592;
	xor.b32  	%r49594, %r49591, 31;
	shl.b32 	%r49595, %r49589, %r49594;
	or.b32  	%r49596, %r49593, %r49595;
	add.s32 	%r57002, %r49596, %r57000;
	bra.uni 	$L__BB0_7120;
$L__BB0_7116:
	setp.eq.s16 	%p3051, %rs2033, 2;
	@%p3051 bra 	$L__BB0_7118;
	and.b32  	%r49575, %r8685, 15;
	add.s32 	%r49576, %r49575, 1;
	shr.u32 	%r49577, %r8683, %r49576;
	xor.b32  	%r49578, %r49575, 31;
	shl.b32 	%r49579, %r8683, %r49578;
	or.b32  	%r49580, %r49577, %r49579;
	xor.b32  	%r57002, %r49580, %r57000;
	bra.uni 	$L__BB0_7120;
$L__BB0_7118:
	not.b32 	%r49581, %r8683;
	shr.u32 	%r49582, %r8685, 8;
	and.b32  	%r49583, %r49582, 15;
	add.s32 	%r49584, %r49583, 1;
	shr.u32 	%r49585, %r49581, %r49584;
	xor.b32  	%r49586, %r49583, 31;
	shl.b32 	%r49587, %r49581, %r49586;
	or.b32  	%r49588, %r49585, %r49587;
	and.b32  	%r57002, %r49588, %r57000;
	bra.uni 	$L__BB0_7120;
$L__BB0_7119:
	add.s32 	%r49597, %r8686, 1;
	shr.u32 	%r49598, %r8683, %r49597;
	xor.b32  	%r49599, %r8686, 31;
	shl.b32 	%r49600, %r8683, %r49599;
	or.b32  	%r49601, %r49598, %r49600;
	xor.b32  	%r57002, %r49601, %r57000;
$L__BB0_7120:
	xor.b32  	%r8693, %r57002, %r8687;
	shr.u32 	%r49602, %r8693, 16;
	xor.b32  	%r49603, %r49602, %r8693;
	shr.u32 	%r49604, %r49603, 12;
	shr.u32 	%r49605, %r49603, 4;
	shr.u32 	%r49606, %r49603, 8;
	xor.b32  	%r49607, %r49605, %r49604;
	xor.b32  	%r49608, %r49607, %r49606;
	xor.b32  	%r49609, %r49608, %r49603;
	shr.u32 	%r49610, %r49609, 2;
	xor.b32  	%r49611, %r49610, %r49609;
	cvt.u16.u32 	%rs2036, %r49611;
	and.b16  	%rs2035, %rs2036, 3;
	setp.gt.s16 	%p3053, %rs2035, 1;
	@%p3053 bra 	$L__BB0_7123;
	setp.eq.s16 	%p3055, %rs2035, 0;
	@%p3055 bra 	$L__BB0_7126;
	not.b32 	%r49620, %r8683;
	shr.u32 	%r49621, %r8685, 16;
	and.b32  	%r49622, %r49621, 15;
	add.s32 	%r49623, %r49622, 2;
	shf.r.wrap.b32 	%r49624, %r49620, %r49620, %r49623;
	add.s32 	%r57003, %r49624, %r57001;
	bra.uni 	$L__BB0_7127;
$L__BB0_7123:
	setp.eq.s16 	%p3054, %rs2035, 2;
	@%p3054 bra 	$L__BB0_7125;
	and.b32  	%r49612, %r8685, 15;
	add.s32 	%r49613, %r49612, 2;
	shf.r.wrap.b32 	%r49614, %r8683, %r8683, %r49613;
	xor.b32  	%r57003, %r49614, %r57001;
	bra.uni 	$L__BB0_7127;
$L__BB0_7125:
	not.b32 	%r49615, %r8683;
	shr.u32 	%r49616, %r8685, 8;
	and.b32  	%r49617, %r49616, 15;
	add.s32 	%r49618, %r49617, 2;
	shf.r.wrap.b32 	%r49619, %r49615, %r49615, %r49618;
	and.b32  	%r57003, %r49619, %r57001;
	bra.uni 	$L__BB0_7127;
$L__BB0_7126:
	add.s32 	%r49625, %r8686, 2;
	shf.r.wrap.b32 	%r49626, %r8683, %r8683, %r49625;
	xor.b32  	%r57003, %r49626, %r57001;
$L__BB0_7127:
	add.s32 	%r49627, %r8693, %r57003;
	xor.b32  	%r8699, %r8683, %r49627;
	shr.u32 	%r49628, %r8683, 8;
	and.b32  	%r49629, %r49628, 31;
	mov.b32 	%r49630, 1;
	shl.b32 	%r49631, %r49630, %r49629;
	not.b32 	%r49632, %r49631;
	and.b32  	%r49633, %r8582, %r49632;
	or.b32  	%r49634, %r49631, %r8582;
	xor.b32  	%r49635, %r49631, %r8582;
	st.local.v4.u32 	[%rd3], {%r8582, %r49633, %r49634, %r49635};
	shl.b32 	%r49636, %r8683, 2;
	cvt.u64.u32 	%rd1345, %r49636;
	and.b64  	%rd1346, %rd1345, 12;
	add.s64 	%rd1347, %rd3, %rd1346;
	ld.local.u32 	%r49637, [%rd1347];
	or.b32  	%r49638, %r8684, %r8668;
	and.b32  	%r49639, %r49637, %r49638;
	and.b32  	%r49640, %r8684, %r8668;
	or.b32  	%r8704, %r49639, %r49640;
	shr.u32 	%r49641, %r8699, 4;
	xor.b32  	%r8705, %r49641, %r8699;
	shr.u32 	%r49642, %r8705, 24;
	and.b32  	%r8706, %r49642, 15;
	shf.r.wrap.b32 	%r49643, %r8699, %r8699, %r8706;
	xor.b32  	%r8707, %r49643, %r8687;
	shr.u32 	%r49644, %r8707, 16;
	xor.b32  	%r49645, %r49644, %r8707;
	shr.u32 	%r49646, %r49645, 12;
	shr.u32 	%r49647, %r49645, 4;
	shr.u32 	%r49648, %r49645, 8;
	xor.b32  	%r49649, %r49647, %r49646;
	xor.b32  	%r49650, %r49649, %r49648;
	xor.b32  	%r49651, %r49650, %r49645;
	shr.u32 	%r49652, %r49651, 2;
	xor.b32  	%r49653, %r49652, %r49651;
	cvt.u16.u32 	%rs2038, %r49653;
	and.b16  	%rs2037, %rs2038, 3;
	setp.gt.s16 	%p3056, %rs2037, 1;
	@%p3056 bra 	$L__BB0_7130;
	setp.eq.s16 	%p3058, %rs2037, 0;
	@%p3058 bra 	$L__BB0_7133;
	not.b32 	%r49668, %r8699;
	shr.u32 	%r49669, %r8705, 16;
	and.b32  	%r49670, %r49669, 15;
	add.s32 	%r49671, %r49670, 1;
	shr.u32 	%r49672, %r49668, %r49671;
	xor.b32  	%r49673, %r49670, 31;
	shl.b32 	%r49674, %r49668, %r49673;
	or.b32  	%r49675, %r49672, %r49674;
	add.s32 	%r57004, %r49675, %r57002;
	bra.uni 	$L__BB0_7134;
$L__BB0_7130:
	setp.eq.s16 	%p3057, %rs2037, 2;
	@%p3057 bra 	$L__BB0_7132;
	and.b32  	%r49654, %r8705, 15;
	add.s32 	%r49655, %r49654, 1;
	shr.u32 	%r49656, %r8699, %r49655;
	xor.b32  	%r49657, %r49654, 31;
	shl.b32 	%r49658, %r8699, %r49657;
	or.b32  	%r49659, %r49656, %r49658;
	xor.b32  	%r57004, %r49659, %r57002;
	bra.uni 	$L__BB0_7134;
$L__BB0_7132:
	not.b32 	%r49660, %r8699;
	shr.u32 	%r49661, %r8705, 8;
	and.b32  	%r49662, %r49661, 15;
	add.s32 	%r49663, %r49662, 1;
	shr.u32 	%r49664, %r49660, %r49663;
	xor.b32  	%r49665, %r49662, 31;
	shl.b32 	%r49666, %r49660, %r49665;
	or.b32  	%r49667, %r49664, %r49666;
	and.b32  	%r57004, %r49667, %r57002;
	bra.uni 	$L__BB0_7134;
$L__BB0_7133:
	add.s32 	%r49676, %r8706, 1;
	shr.u32 	%r49677, %r8699, %r49676;
	xor.b32  	%r49678, %r8706, 31;
	shl.b32 	%r49679, %r8699, %r49678;
	or.b32  	%r49680, %r49677, %r49679;
	xor.b32  	%r57004, %r49680, %r57002;
$L__BB0_7134:
	xor.b32  	%r8713, %r57004, %r8707;
	shr.u32 	%r49681, %r8713, 16;
	xor.b32  	%r49682, %r49681, %r8713;
	shr.u32 	%r49683, %r49682, 12;
	shr.u32 	%r49684, %r49682, 4;
	shr.u32 	%r49685, %r49682, 8;
	xor.b32  	%r49686, %r49684, %r49683;
	xor.b32  	%r49687, %r49686, %r49685;
	xor.b32  	%r49688, %r49687, %r49682;
	shr.u32 	%r49689, %r49688, 2;
	xor.b32  	%r49690, %r49689, %r49688;
	cvt.u16.u32 	%rs2040, %r49690;
	and.b16  	%rs2039, %rs2040, 3;
	setp.gt.s16 	%p3059, %rs2039, 1;
	@%p3059 bra 	$L__BB0_7137;
	setp.eq.s16 	%p3061, %rs2039, 0;
	@%p3061 bra 	$L__BB0_7140;
	not.b32 	%r49699, %r8699;
	shr.u32 	%r49700, %r8705, 16;
	and.b32  	%r49701, %r49700, 15;
	add.s32 	%r49702, %r49701, 2;
	shf.r.wrap.b32 	%r49703, %r49699, %r49699, %r49702;
	add.s32 	%r57005, %r49703, %r57003;
	bra.uni 	$L__BB0_7141;
$L__BB0_7137:
	setp.eq.s16 	%p3060, %rs2039, 2;
	@%p3060 bra 	$L__BB0_7139;
	and.b32  	%r49691, %r8705, 15;
	add.s32 	%r49692, %r49691, 2;
	shf.r.wrap.b32 	%r49693, %r8699, %r8699, %r49692;
	xor.b32  	%r57005, %r49693, %r57003;
	bra.uni 	$L__BB0_7141;
$L__BB0_7139:
	not.b32 	%r49694, %r8699;
	shr.u32 	%r49695, %r8705, 8;
	and.b32  	%r49696, %r49695, 15;
	add.s32 	%r49697, %r49696, 2;
	shf.r.wrap.b32 	%r49698, %r49694, %r49694, %r49697;
	and.b32  	%r57005, %r49698, %r57003;
	bra.uni 	$L__BB0_7141;
$L__BB0_7140:
	add.s32 	%r49704, %r8706, 2;
	shf.r.wrap.b32 	%r49705, %r8699, %r8699, %r49704;
	xor.b32  	%r57005, %r49705, %r57003;
$L__BB0_7141:
	add.s32 	%r49706, %r8713, %r57005;
	xor.b32  	%r8719, %r8699, %r49706;
	shr.u32 	%r49707, %r8699, 8;
	and.b32  	%r49708, %r49707, 31;
	mov.b32 	%r49709, 1;
	shl.b32 	%r49710, %r49709, %r49708;
	not.b32 	%r49711, %r49710;
	and.b32  	%r49712, %r8582, %r49711;
	or.b32  	%r49713, %r49710, %r8582;
	xor.b32  	%r49714, %r49710, %r8582;
	st.local.v4.u32 	[%rd2], {%r8582, %r49712, %r49713, %r49714};
	shl.b32 	%r49715, %r8699, 2;
	cvt.u64.u32 	%rd1348, %r49715;
	and.b64  	%rd1349, %rd1348, 12;
	add.s64 	%rd1350, %rd2, %rd1349;
	ld.local.u32 	%r8720, [%rd1350];
	shr.u32 	%r49716, %r8719, 4;
	xor.b32  	%r8721, %r49716, %r8719;
	shr.u32 	%r49717, %r8721, 24;
	and.b32  	%r8722, %r49717, 15;
	shf.r.wrap.b32 	%r49718, %r8719, %r8719, %r8722;
	xor.b32  	%r8723, %r49718, %r8707;
	shr.u32 	%r49719, %r8723, 16;
	xor.b32  	%r49720, %r49719, %r8723;
	shr.u32 	%r49721, %r49720, 12;
	shr.u32 	%r49722, %r49720, 4;
	shr.u32 	%r49723, %r49720, 8;
	xor.b32  	%r49724, %r49722, %r49721;
	xor.b32  	%r49725, %r49724, %r49723;
	xor.b32  	%r49726, %r49725, %r49720;
	shr.u32 	%r49727, %r49726, 2;
	xor.b32  	%r49728, %r49727, %r49726;
	cvt.u16.u32 	%rs2042, %r49728;
	and.b16  	%rs2041, %rs2042, 3;
	setp.gt.s16 	%p3062, %rs2041, 1;
	@%p3062 bra 	$L__BB0_7144;
	setp.eq.s16 	%p3064, %rs2041, 0;
	@%p3064 bra 	$L__BB0_7147;
	not.b32 	%r49743, %r8719;
	shr.u32 	%r49744, %r8721, 16;
	and.b32  	%r49745, %r49744, 15;
	add.s32 	%r49746, %r49745, 1;
	shr.u32 	%r49747, %r49743, %r49746;
	xor.b32  	%r49748, %r49745, 31;
	shl.b32 	%r49749, %r49743, %r49748;
	or.b32  	%r49750, %r49747, %r49749;
	add.s32 	%r57006, %r49750, %r57004;
	bra.uni 	$L__BB0_7148;
$L__BB0_7144:
	setp.eq.s16 	%p3063, %rs2041, 2;
	@%p3063 bra 	$L__BB0_7146;
	and.b32  	%r49729, %r8721, 15;
	add.s32 	%r49730, %r49729, 1;
	shr.u32 	%r49731, %r8719, %r49730;
	xor.b32  	%r49732, %r49729, 31;
	shl.b32 	%r49733, %r8719, %r49732;
	or.b32  	%r49734, %r49731, %r49733;
	xor.b32  	%r57006, %r49734, %r57004;
	bra.uni 	$L__BB0_7148;
$L__BB0_7146:
	not.b32 	%r49735, %r8719;
	shr.u32 	%r49736, %r8721, 8;
	and.b32  	%r49737, %r49736, 15;
	add.s32 	%r49738, %r49737, 1;
	shr.u32 	%r49739, %r49735, %r49738;
	xor.b32  	%r49740, %r49737, 31;
	shl.b32 	%r49741, %r49735, %r49740;
	or.b32  	%r49742, %r49739, %r49741;
	and.b32  	%r57006, %r49742, %r57004;
	bra.uni 	$L__BB0_7148;
$L__BB0_7147:
	add.s32 	%r49751, %r8722, 1;
	shr.u32 	%r49752, %r8719, %r49751;
	xor.b32  	%r49753, %r8722, 31;
	shl.b32 	%r49754, %r8719, %r49753;
	or.b32  	%r49755, %r49752, %r49754;
	xor.b32  	%r57006, %r49755, %r57004;
$L__BB0_7148:
	xor.b32  	%r8729, %r57006, %r8723;
	shr.u32 	%r49756, %r8729, 16;
	xor.b32  	%r49757, %r49756, %r8729;
	shr.u32 	%r49758, %r49757, 12;
	shr.u32 	%r49759, %r49757, 4;
	shr.u32 	%r49760, %r49757, 8;
	xor.b32  	%r49761, %r49759, %r49758;
	xor.b32  	%r49762, %r49761, %r49760;
	xor.b32  	%r49763, %r49762, %r49757;
	shr.u32 	%r49764, %r49763, 2;
	xor.b32  	%r49765, %r49764, %r49763;
	cvt.u16.u32 	%rs2044, %r49765;
	and.b16  	%rs2043, %rs2044, 3;
	setp.gt.s16 	%p3065, %rs2043, 1;
	@%p3065 bra 	$L__BB0_7151;
	setp.eq.s16 	%p3067, %rs2043, 0;
	@%p3067 bra 	$L__BB0_7154;
	not.b32 	%r49774, %r8719;
	shr.u32 	%r49775, %r8721, 16;
	and.b32  	%r49776, %r49775, 15;
	add.s32 	%r49777, %r49776, 2;
	shf.r.wrap.b32 	%r49778, %r49774, %r49774, %r49777;
	add.s32 	%r57007, %r49778, %r57005;
	bra.uni 	$L__BB0_7155;
$L__BB0_7151:
	setp.eq.s16 	%p3066, %rs2043, 2;
	@%p3066 bra 	$L__BB0_7153;
	and.b32  	%r49766, %r8721, 15;
	add.s32 	%r49767, %r49766, 2;
	shf.r.wrap.b32 	%r49768, %r8719, %r8719, %r49767;
	xor.b32  	%r57007, %r49768, %r57005;
	bra.uni 	$L__BB0_7155;
$L__BB0_7153:
	not.b32 	%r49769, %r8719;
	shr.u32 	%r49770, %r8721, 8;
	and.b32  	%r49771, %r49770, 15;
	add.s32 	%r49772, %r49771, 2;
	shf.r.wrap.b32 	%r49773, %r49769, %r49769, %r49772;
	and.b32  	%r57007, %r49773, %r57005;
	bra.uni 	$L__BB0_7155;
$L__BB0_7154:
	add.s32 	%r49779, %r8722, 2;
	shf.r.wrap.b32 	%r49780, %r8719, %r8719, %r49779;
	xor.b32  	%r57007, %r49780, %r57005;
$L__BB0_7155:
	add.s32 	%r49781, %r8729, %r57007;
	shr.u32 	%r49782, %r8719, 8;
	and.b32  	%r49783, %r49782, 31;
	mov.b32 	%r49784, 1;
	shl.b32 	%r49785, %r49784, %r49783;
	not.b32 	%r49786, %r49785;
	and.b32  	%r49787, %r8652, %r49786;
	or.b32  	%r49788, %r49785, %r8652;
	xor.b32  	%r49789, %r49785, %r8652;
	st.local.v4.u32 	[%rd1], {%r8652, %r49787, %r49788, %r49789};
	shl.b32 	%r49790, %r8719, 2;
	cvt.u64.u32 	%rd1351, %r49790;
	and.b64  	%rd1352, %rd1351, 12;
	add.s64 	%rd1353, %rd1, %rd1352;
	ld.local.u32 	%r49791, [%rd1353];
	add.s32 	%r49792, %r8704, %r8652;
	shf.l.wrap.b32 	%r49793, %r8720, %r8720, 10;
	shf.l.wrap.b32 	%r49794, %r8720, %r8720, 19;
	shf.l.wrap.b32 	%r49795, %r8720, %r8720, 30;
	xor.b32  	%r49796, %r49795, %r49794;
	xor.b32  	%r49797, %r49796, %r49793;
	add.s32 	%r8735, %r49792, %r49797;
	add.s32 	%r8736, %r8123, %r49791;
	add.s32 	%r49798, %r8277, %r8276;
	xor.b32  	%r49799, %r49781, %r49798;
	xor.b32  	%r8737, %r49799, %r8719;
	shr.u32 	%r49800, %r8737, 4;
	xor.b32  	%r8738, %r49800, %r8737;
	shr.u32 	%r49801, %r8738, 24;
	and.b32  	%r8739, %r49801, 15;
	shf.r.wrap.b32 	%r49802, %r8737, %r8737, %r8739;
	xor.b32  	%r8740, %r49802, %r8723;
	shr.u32 	%r49803, %r8740, 16;
	xor.b32  	%r49804, %r49803, %r8740;
	shr.u32 	%r49805, %r49804, 12;
	shr.u32 	%r49806, %r49804, 4;
	shr.u32 	%r49807, %r49804, 8;
	xor.b32  	%r49808, %r49806, %r49805;
	xor.b32  	%r49809, %r49808, %r49807;
	xor.b32  	%r49810, %r49809, %r49804;
	shr.u32 	%r49811, %r49810, 2;
	xor.b32  	%r49812, %r49811, %r49810;
	cvt.u16.u32 	%rs2046, %r49812;
	and.b16  	%rs2045, %rs2046, 3;
	setp.gt.s16 	%p3068, %rs2045, 1;
	@%p3068 bra 	$L__BB0_7158;
	setp.eq.s16 	%p3070, %rs2045, 0;
	@%p3070 bra 	$L__BB0_7161;
	not.b32 	%r49827, %r8737;
	shr.u32 	%r49828, %r8738, 16;
	and.b32  	%r49829, %r49828, 15;
	add.s32 	%r49830, %r49829, 1;
	shr.u32 	%r49831, %r49827, %r49830;
	xor.b32  	%r49832, %r49829, 31;
	shl.b32 	%r49833, %r49827, %r49832;
	or.b32  	%r49834, %r49831, %r49833;
	add.s32 	%r57008, %r49834, %r57006;
	bra.uni 	$L__BB0_7162;
$L__BB0_7158:
	setp.eq.s16 	%p3069, %rs2045, 2;
	@%p3069 bra 	$L__BB0_7160;
	and.b32  	%r49813, %r8738, 15;
	add.s32 	%r49814, %r49813, 1;
	shr.u32 	%r49815, %r8737, %r49814;
	xor.b32  	%r49816, %r49813, 31;
	shl.b32 	%r49817, %r8737, %r49816;
	or.b32  	%r49818, %r49815, %r49817;
	xor.b32  	%r57008, %r49818, %r57006;
	bra.uni 	$L__BB0_7162;
$L__BB0_7160:
	not.b32 	%r49819, %r8737;
	shr.u32 	%r49820, %r8738, 8;
	and.b32  	%r49821, %r49820, 15;
	add.s32 	%r49822, %r49821, 1;
	shr.u32 	%r49823, %r49819, %r49822;
	xor.b32  	%r49824, %r49821, 31;
	shl.b32 	%r49825, %r49819, %r49824;
	or.b32  	%r49826, %r49823, %r49825;
	and.b32  	%r57008, %r49826, %r57006;
	bra.uni 	$L__BB0_7162;
$L__BB0_7161:
	add.s32 	%r49835, %r8739, 1;
	shr.u32 	%r49836, %r8737, %r49835;
	xor.b32  	%r49837, %r8739, 31;
	shl.b32 	%r49838, %r8737, %r49837;
	or.b32  	%r49839, %r49836, %r49838;
	xor.b32  	%r57008, %r49839, %r57006;
$L__BB0_7162:
	xor.b32  	%r8746, %r57008, %r8740;
	shr.u32 	%r49840, %r8746, 16;
	xor.b32  	%r49841, %r49840, %r8746;
	shr.u32 	%r49842, %r49841, 12;
	shr.u32 	%r49843, %r49841, 4;
	shr.u32 	%r49844, %r49841, 8;
	xor.b32  	%r49845, %r49843, %r49842;
	xor.b32  	%r49846, %r49845, %r49844;
	xor.b32  	%r49847, %r49846, %r49841;
	shr.u32 	%r49848, %r49847, 2;
	xor.b32  	%r49849, %r49848, %r49847;
	cvt.u16.u32 	%rs2048, %r49849;
	and.b16  	%rs2047, %rs2048, 3;
	setp.gt.s16 	%p3071, %rs2047, 1;
	@%p3071 bra 	$L__BB0_7165;
	setp.eq.s16 	%p3073, %rs2047, 0;
	@%p3073 bra 	$L__BB0_7168;
	not.b32 	%r49858, %r8737;
	shr.u32 	%r49859, %r8738, 16;
	and.b32  	%r49860, %r49859, 15;
	add.s32 	%r49861, %r49860, 2;
	shf.r.wrap.b32 	%r49862, %r49858, %r49858, %r49861;
	add.s32 	%r57009, %r49862, %r57007;
	bra.uni 	$L__BB0_7169;
$L__BB0_7165:
	setp.eq.s16 	%p3072, %rs2047, 2;
	@%p3072 bra 	$L__BB0_7167;
	and.b32  	%r49850, %r8738, 15;
	add.s32 	%r49851, %r49850, 2;
	shf.r.wrap.b32 	%r49852, %r8737, %r8737, %r49851;
	xor.b32  	%r57009, %r49852, %r57007;
	bra.uni 	$L__BB0_7169;
$L__BB0_7167:
	not.b32 	%r49853, %r8737;
	shr.u32 	%r49854, %r8738, 8;
	and.b32  	%r49855, %r49854, 15;
	add.s32 	%r49856, %r49855, 2;
	shf.r.wrap.b32 	%r49857, %r49853, %r49853, %r49856;
	and.b32  	%r57009, %r49857, %r57007;
	bra.uni 	$L__BB0_7169;
$L__BB0_7168:
	add.s32 	%r49863, %r8739, 2;
	shf.r.wrap.b32 	%r49864, %r8737, %r8737, %r49863;
	xor.b32  	%r57009, %r49864, %r57007;
$L__BB0_7169:
	add.s32 	%r49865, %r8746, %r57009;
	xor.b32  	%r8752, %r8737, %r49865;
	ld.const.u32 	%r8753, [hefty_gpu_constantTable+220];
	shr.u32 	%r49866, %r8752, 4;
	xor.b32  	%r8754, %r49866, %r8752;
	shr.u32 	%r49867, %r8754, 24;
	and.b32  	%r8755, %r49867, 15;
	shf.r.wrap.b32 	%r49868, %r8752, %r8752, %r8755;
	xor.b32  	%r8756, %r49868, %r8740;
	shr.u32 	%r49869, %r8756, 16;
	xor.b32  	%r49870, %r49869, %r8756;
	shr.u32 	%r49871, %r49870, 12;
	shr.u32 	%r49872, %r49870, 4;
	shr.u32 	%r49873, %r49870, 8;
	xor.b32  	%r49874, %r49872, %r49871;
	xor.b32  	%r49875, %r49874, %r49873;
	xor.b32  	%r49876, %r49875, %r49870;
	shr.u32 	%r49877, %r49876, 2;
	xor.b32  	%r49878, %r49877, %r49876;
	cvt.u16.u32 	%rs2050, %r49878;
	and.b16  	%rs2049, %rs2050, 3;
	setp.gt.s16 	%p3074, %rs2049, 1;
	@%p3074 bra 	$L__BB0_7172;
	setp.eq.s16 	%p3076, %rs2049, 0;
	@%p3076 bra 	$L__BB0_7175;
	not.b32 	%r49893, %r8752;
	shr.u32 	%r49894, %r8754, 16;
	and.b32  	%r49895, %r49894, 15;
	add.s32 	%r49896, %r49895, 1;
	shr.u32 	%r49897, %r49893, %r49896;
	xor.b32  	%r49898, %r49895, 31;
	shl.b32 	%r49899, %r49893, %r49898;
	or.b32  	%r49900, %r49897, %r49899;
	add.s32 	%r57010, %r49900, %r57008;
	bra.uni 	$L__BB0_7176;
$L__BB0_7172:
	setp.eq.s16 	%p3075, %rs2049, 2;
	@%p3075 bra 	$L__BB0_7174;
	and.b32  	%r49879, %r8754, 15;
	add.s32 	%r49880, %r49879, 1;
	shr.u32 	%r49881, %r8752, %r49880;
	xor.b32  	%r49882, %r49879, 31;
	shl.b32 	%r49883, %r8752, %r49882;
	or.b32  	%r49884, %r49881, %r49883;
	xor.b32  	%r57010, %r49884, %r57008;
	bra.uni 	$L__BB0_7176;
$L__BB0_7174:
	not.b32 	%r49885, %r8752;
	shr.u32 	%r49886, %r8754, 8;
	and.b32  	%r49887, %r49886, 15;
	add.s32 	%r49888, %r49887, 1;
	shr.u32 	%r49889, %r49885, %r49888;
	xor.b32  	%r49890, %r49887, 31;
	shl.b32 	%r49891, %r49885, %r49890;
	or.b32  	%r49892, %r49889, %r49891;
	and.b32  	%r57010, %r49892, %r57008;
	bra.uni 	$L__BB0_7176;
$L__BB0_7175:
	add.s32 	%r49901, %r8755, 1;
	shr.u32 	%r49902, %r8752, %r49901;
	xor.b32  	%r49903, %r8755, 31;
	shl.b32 	%r49904, %r8752, %r49903;
	or.b32  	%r49905, %r49902, %r49904;
	xor.b32  	%r57010, %r49905, %r57008;
$L__BB0_7176:
	xor.b32  	%r8762, %r57010, %r8756;
	shr.u32 	%r49906, %r8762, 16;
	xor.b32  	%r49907, %r49906, %r8762;
	shr.u32 	%r49908, %r49907, 12;
	shr.u32 	%r49909, %r49907, 4;
	shr.u32 	%r49910, %r49907, 8;
	xor.b32  	%r49911, %r49909, %r49908;
	xor.b32  	%r49912, %r49911, %r49910;
	xor.b32  	%r49913, %r49912, %r49907;
	shr.u32 	%r49914, %r49913, 2;
	xor.b32  	%r49915, %r49914, %r49913;
	cvt.u16.u32 	%rs2052, %r49915;
	and.b16  	%rs2051, %rs2052, 3;
	setp.gt.s16 	%p3077, %rs2051, 1;
	@%p3077 bra 	$L__BB0_7179;
	setp.eq.s16 	%p3079, %rs2051, 0;
	@%p3079 bra 	$L__BB0_7182;
	not.b32 	%r49924, %r8752;
	shr.u32 	%r49925, %r8754, 16;
	and.b32  	%r49926, %r49925, 15;
	add.s32 	%r49927, %r49926, 2;
	shf.r.wrap.b32 	%r49928, %r49924, %r49924, %r49927;
	add.s32 	%r57011, %r49928, %r57009;
	bra.uni 	$L__BB0_7183;
$L__BB0_7179:
	setp.eq.s16 	%p3078, %rs2051, 2;
	@%p3078 bra 	$L__BB0_7181;
	and.b32  	%r49916, %r8754, 15;
	add.s32 	%r49917, %r49916, 2;
	shf.r.wrap.b32 	%r49918, %r8752, %r8752, %r49917;
	xor.b32  	%r57011, %r49918, %r57009;
	bra.uni 	$L__BB0_7183;
$L__BB0_7181:
	not.b32 	%r49919, %r8752;
	shr.u32 	%r49920, %r8754, 8;
	and.b32  	%r49921, %r49920, 15;
	add.s32 	%r49922, %r49921, 2;
	shf.r.wrap.b32 	%r49923, %r49919, %r49919, %r49922;
	and.b32  	%r57011, %r49923, %r57009;
	bra.uni 	$L__BB0_7183;
$L__BB0_7182:
	add.s32 	%r49929, %r8755, 2;
	shf.r.wrap.b32 	%r49930, %r8752, %r8752, %r49929;
	xor.b32  	%r57011, %r49930, %r57009;
$L__BB0_7183:
	add.s32 	%r49931, %r8762, %r57011;
	xor.b32  	%r8768, %r8752, %r49931;
	shr.u32 	%r49932, %r8752, 8;
	and.b32  	%r49933, %r49932, 31;
	mov.b32 	%r49934, 1;
	shl.b32 	%r49935, %r49934, %r49933;
	not.b32 	%r49936, %r49935;
	and.b32  	%r49937, %r8430, %r49936;
	or.b32  	%r49938, %r49935, %r8430;
	xor.b32  	%r49939, %r49935, %r8430;
	st.local.v4.u32 	[%rd8], {%r8430, %r49937, %r49938, %r49939};
	shl.b32 	%r49940, %r8752, 2;
	cvt.u64.u32 	%rd1354, %r49940;
	and.b64  	%rd1355, %rd1354, 12;
	add.s64 	%rd1356, %rd8, %rd1355;
	ld.local.u32 	%r8769, [%rd1356];
	shr.u32 	%r49941, %r8768, 4;
	xor.b32  	%r8770, %r49941, %r8768;
	shr.u32 	%r49942, %r8770, 24;
	and.b32  	%r8771, %r49942, 15;
	shf.r.wrap.b32 	%r49943, %r8768, %r8768, %r8771;
	xor.b32  	%r8772, %r49943, %r8756;
	shr.u32 	%r49944, %r8772, 16;
	xor.b32  	%r49945, %r49944, %r8772;
	shr.u32 	%r49946, %r49945, 12;
	shr.u32 	%r49947, %r49945, 4;
	shr.u32 	%r49948, %r49945, 8;
	xor.b32  	%r49949, %r49947, %r49946;
	xor.b32  	%r49950, %r49949, %r49948;
	xor.b32  	%r49951, %r49950, %r49945;
	shr.u32 	%r49952, %r49951, 2;
	xor.b32  	%r49953, %r49952, %r49951;
	cvt.u16.u32 	%rs2054, %r49953;
	and.b16  	%rs2053, %rs2054, 3;
	setp.gt.s16 	%p3080, %rs2053, 1;
	@%p3080 bra 	$L__BB0_7186;
	setp.eq.s16 	%p3082, %rs2053, 0;
	@%p3082 bra 	$L__BB0_7189;
	not.b32 	%r49968, %r8768;
	shr.u32 	%r49969, %r8770, 16;
	and.b32  	%r49970, %r49969, 15;
	add.s32 	%r49971, %r49970, 1;
	shr.u32 	%r49972, %r49968, %r49971;
	xor.b32  	%r49973, %r49970, 31;
	shl.b32 	%r49974, %r49968, %r49973;
	or.b32  	%r49975, %r49972, %r49974;
	add.s32 	%r57012, %r49975, %r57010;
	bra.uni 	$L__BB0_7190;
$L__BB0_7186:
	setp.eq.s16 	%p3081, %rs2053, 2;
	@%p3081 bra 	$L__BB0_7188;
	and.b32  	%r49954, %r8770, 15;
	add.s32 	%r49955, %r49954, 1;
	shr.u32 	%r49956, %r8768, %r49955;
	xor.b32  	%r49957, %r49954, 31;
	shl.b32 	%r49958, %r8768, %r49957;
	or.b32  	%r49959, %r49956, %r49958;
	xor.b32  	%r57012, %r49959, %r57010;
	bra.uni 	$L__BB0_7190;
$L__BB0_7188:
	not.b32 	%r49960, %r8768;
	shr.u32 	%r49961, %r8770, 8;
	and.b32  	%r49962, %r49961, 15;
	add.s32 	%r49963, %r49962, 1;
	shr.u32 	%r49964, %r49960, %r49963;
	xor.b32  	%r49965, %r49962, 31;
	shl.b32 	%r49966, %r49960, %r49965;
	or.b32  	%r49967, %r49964, %r49966;
	and.b32  	%r57012, %r49967, %r57010;
	bra.uni 	$L__BB0_7190;
$L__BB0_7189:
	add.s32 	%r49976, %r8771, 1;
	shr.u32 	%r49977, %r8768, %r49976;
	xor.b32  	%r49978, %r8771, 31;
	shl.b32 	%r49979, %r8768, %r49978;
	or.b32  	%r49980, %r49977, %r49979;
	xor.b32  	%r57012, %r49980, %r57010;
$L__BB0_7190:
	xor.b32  	%r8778, %r57012, %r8772;
	shr.u32 	%r49981, %r8778, 16;
	xor.b32  	%r49982, %r49981, %r8778;
	shr.u32 	%r49983, %r49982, 12;
	shr.u32 	%r49984, %r49982, 4;
	shr.u32 	%r49985, %r49982, 8;
	xor.b32  	%r49986, %r49984, %r49983;
	xor.b32  	%r49987, %r49986, %r49985;
	xor.b32  	%r49988, %r49987, %r49982;
	shr.u32 	%r49989, %r49988, 2;
	xor.b32  	%r49990, %r49989, %r49988;
	cvt.u16.u32 	%rs2056, %r49990;
	and.b16  	%rs2055, %rs2056, 3;
	setp.gt.s16 	%p3083, %rs2055, 1;
	@%p3083 bra 	$L__BB0_7193;
	setp.eq.s16 	%p3085, %rs2055, 0;
	@%p3085 bra 	$L__BB0_7196;
	not.b32 	%r49999, %r8768;
	shr.u32 	%r50000, %r8770, 16;
	and.b32  	%r50001, %r50000, 15;
	add.s32 	%r50002, %r50001, 2;
	shf.r.wrap.b32 	%r50003, %r49999, %r49999, %r50002;
	add.s32 	%r57013, %r50003, %r57011;
	bra.uni 	$L__BB0_7197;
$L__BB0_7193:
	setp.eq.s16 	%p3084, %rs2055, 2;
	@%p3084 bra 	$L__BB0_7195;
	and.b32  	%r49991, %r8770, 15;
	add.s32 	%r49992, %r49991, 2;
	shf.r.wrap.b32 	%r49993, %r8768, %r8768, %r49992;
	xor.b32  	%r57013, %r49993, %r57011;
	bra.uni 	$L__BB0_7197;
$L__BB0_7195:
	not.b32 	%r49994, %r8768;
	shr.u32 	%r49995, %r8770, 8;
	and.b32  	%r49996, %r49995, 15;
	add.s32 	%r49997, %r49996, 2;
	shf.r.wrap.b32 	%r49998, %r49994, %r49994, %r49997;
	and.b32  	%r57013, %r49998, %r57011;
	bra.uni 	$L__BB0_7197;
$L__BB0_7196:
	add.s32 	%r50004, %r8771, 2;
	shf.r.wrap.b32 	%r50005, %r8768, %r8768, %r50004;
	xor.b32  	%r57013, %r50005, %r57011;
$L__BB0_7197:
	add.s32 	%r50006, %r8778, %r57013;
	xor.b32  	%r8784, %r8768, %r50006;
	shr.u32 	%r50007, %r8768, 8;
	and.b32  	%r50008, %r50007, 31;
	mov.b32 	%r50009, 1;
	shl.b32 	%r50010, %r50009, %r50008;
	not.b32 	%r50011, %r50010;
	and.b32  	%r50012, %r8583, %r50011;
	or.b32  	%r50013, %r50010, %r8583;
	xor.b32  	%r50014, %r50010, %r8583;
	st.local.v4.u32 	[%rd7], {%r8583, %r50012, %r50013, %r50014};
	shl.b32 	%r50015, %r8768, 2;
	cvt.u64.u32 	%rd1357, %r50015;
	and.b64  	%rd1358, %rd1357, 12;
	add.s64 	%rd1359, %rd7, %rd1358;
	ld.local.u32 	%r50016, [%rd1359];
	xor.b32  	%r50017, %r50016, %r8769;
	and.b32  	%r50018, %r8736, %r50017;
	xor.b32  	%r8785, %r50018, %r8769;
	shr.u32 	%r50019, %r8784, 4;
	xor.b32  	%r8786, %r50019, %r8784;
	shr.u32 	%r50020, %r8786, 24;
	and.b32  	%r8787, %r50020, 15;
	shf.r.wrap.b32 	%r50021, %r8784, %r8784, %r8787;
	xor.b32  	%r8788, %r50021, %r8772;
	shr.u32 	%r50022, %r8788, 16;
	xor.b32  	%r50023, %r50022, %r8788;
	shr.u32 	%r50024, %r50023, 12;
	shr.u32 	%r50025, %r50023, 4;
	shr.u32 	%r50026, %r50023, 8;
	xor.b32  	%r50027, %r50025, %r50024;
	xor.b32  	%r50028, %r50027, %r50026;
	xor.b32  	%r50029, %r50028, %r50023;
	shr.u32 	%r50030, %r50029, 2;
	xor.b32  	%r50031, %r50030, %r50029;
	cvt.u16.u32 	%rs2058, %r50031;
	and.b16  	%rs2057, %rs2058, 3;
	setp.gt.s16 	%p3086, %rs2057, 1;
	@%p3086 bra 	$L__BB0_7200;
	setp.eq.s16 	%p3088, %rs2057, 0;
	@%p3088 bra 	$L__BB0_7203;
	not.b32 	%r50046, %r8784;
	shr.u32 	%r50047, %r8786, 16;
	and.b32  	%r50048, %r50047, 15;
	add.s32 	%r50049, %r50048, 1;
	shr.u32 	%r50050, %r50046, %r50049;
	xor.b32  	%r50051, %r50048, 31;
	shl.b32 	%r50052, %r50046, %r50051;
	or.b32  	%r50053, %r50050, %r50052;
	add.s32 	%r57014, %r50053, %r57012;
	bra.uni 	$L__BB0_7204;
$L__BB0_7200:
	setp.eq.s16 	%p3087, %rs2057, 2;
	@%p3087 bra 	$L__BB0_7202;
	and.b32  	%r50032, %r8786, 15;
	add.s32 	%r50033, %r50032, 1;
	shr.u32 	%r50034, %r8784, %r50033;
	xor.b32  	%r50035, %r50032, 31;
	shl.b32 	%r50036, %r8784, %r50035;
	or.b32  	%r50037, %r50034, %r50036;
	xor.b32  	%r57014, %r50037, %r57012;
	bra.uni 	$L__BB0_7204;
$L__BB0_7202:
	not.b32 	%r50038, %r8784;
	shr.u32 	%r50039, %r8786, 8;
	and.b32  	%r50040, %r50039, 15;
	add.s32 	%r50041, %r50040, 1;
	shr.u32 	%r50042, %r50038, %r50041;
	xor.b32  	%r50043, %r50040, 31;
	shl.b32 	%r50044, %r50038, %r50043;
	or.b32  	%r50045, %r50042, %r50044;
	and.b32  	%r57014, %r50045, %r57012;
	bra.uni 	$L__BB0_7204;
$L__BB0_7203:
	add.s32 	%r50054, %r8787, 1;
	shr.u32 	%r50055, %r8784, %r50054;
	xor.b32  	%r50056, %r8787, 31;
	shl.b32 	%r50057, %r8784, %r50056;
	or.b32  	%r50058, %r50055, %r50057;
	xor.b32  	%r57014, %r50058, %r57012;
$L__BB0_7204:
	xor.b32  	%r8794, %r57014, %r8788;
	shr.u32 	%r50059, %r8794, 16;
	xor.b32  	%r50060, %r50059, %r8794;
	shr.u32 	%r50061, %r50060, 12;
	shr.u32 	%r50062, %r50060, 4;
	shr.u32 	%r50063, %r50060, 8;
	xor.b32  	%r50064, %r50062, %r50061;
	xor.b32  	%r50065, %r50064, %r50063;
	xor.b32  	%r50066, %r50065, %r50060;
	shr.u32 	%r50067, %r50066, 2;
	xor.b32  	%r50068, %r50067, %r50066;
	cvt.u16.u32 	%rs2060, %r50068;
	and.b16  	%rs2059, %rs2060, 3;
	setp.gt.s16 	%p3089, %rs2059, 1;
	@%p3089 bra 	$L__BB0_7207;
	setp.eq.s16 	%p3091, %rs2059, 0;
	@%p3091 bra 	$L__BB0_7210;
	not.b32 	%r50077, %r8784;
	shr.u32 	%r50078, %r8786, 16;
	and.b32  	%r50079, %r50078, 15;
	add.s32 	%r50080, %r50079, 2;
	shf.r.wrap.b32 	%r50081, %r50077, %r50077, %r50080;
	add.s32 	%r57015, %r50081, %r57013;
	bra.uni 	$L__BB0_7211;
$L__BB0_7207:
	setp.eq.s16 	%p3090, %rs2059, 2;
	@%p3090 bra 	$L__BB0_7209;
	and.b32  	%r50069, %r8786, 15;
	add.s32 	%r50070, %r50069, 2;
	shf.r.wrap.b32 	%r50071, %r8784, %r8784, %r50070;
	xor.b32  	%r57015, %r50071, %r57013;
	bra.uni 	$L__BB0_7211;
$L__BB0_7209:
	not.b32 	%r50072, %r8784;
	shr.u32 	%r50073, %r8786, 8;
	and.b32  	%r50074, %r50073, 15;
	add.s32 	%r50075, %r50074, 2;
	shf.r.wrap.b32 	%r50076, %r50072, %r50072, %r50075;
	and.b32  	%r57015, %r50076, %r57013;
	bra.uni 	$L__BB0_7211;
$L__BB0_7210:
	add.s32 	%r50082, %r8787, 2;
	shf.r.wrap.b32 	%r50083, %r8784, %r8784, %r50082;
	xor.b32  	%r57015, %r50083, %r57013;
$L__BB0_7211:
	add.s32 	%r50084, %r8794, %r57015;
	xor.b32  	%r8800, %r8784, %r50084;
	shr.u32 	%r50085, %r8784, 8;
	and.b32  	%r50086, %r50085, 31;
	mov.b32 	%r50087, 1;
	shl.b32 	%r50088, %r50087, %r50086;
	not.b32 	%r50089, %r50088;
	and.b32  	%r50090, %r8736, %r50089;
	or.b32  	%r50091, %r50088, %r8736;
	xor.b32  	%r50092, %r50088, %r8736;
	st.local.v4.u32 	[%rd6], {%r8736, %r50090, %r50091, %r50092};
	shl.b32 	%r50093, %r8784, 2;
	cvt.u64.u32 	%rd1360, %r50093;
	and.b64  	%rd1361, %rd1360, 12;
	add.s64 	%rd1362, %rd6, %rd1361;
	ld.local.u32 	%r50094, [%rd1362];
	shf.l.wrap.b32 	%r50095, %r50094, %r50094, 26;
	shf.l.wrap.b32 	%r50096, %r50094, %r50094, 21;
	xor.b32  	%r50097, %r50095, %r50096;
	shf.l.wrap.b32 	%r50098, %r50094, %r50094, 7;
	xor.b32  	%r50099, %r50097, %r50098;
	add.s32 	%r50100, %r8753, %r7658;
	add.s32 	%r50101, %r50100, %r8277;
	add.s32 	%r50102, %r50101, %r8785;
	add.s32 	%r8805, %r50102, %r50099;
	shr.u32 	%r50103, %r8800, 4;
	xor.b32  	%r8806, %r50103, %r8800;
	shr.u32 	%r50104, %r8806, 24;
	and.b32  	%r8807, %r50104, 15;
	shf.r.wrap.b32 	%r50105, %r8800, %r8800, %r8807;
	xor.b32  	%r8808, %r50105, %r8788;
	shr.u32 	%r50106, %r8808, 16;
	xor.b32  	%r50107, %r50106, %r8808;
	shr.u32 	%r50108, %r50107, 12;
	shr.u32 	%r50109, %r50107, 4;
	shr.u32 	%r50110, %r50107, 8;
	xor.b32  	%r50111, %r50109, %r50108;
	xor.b32  	%r50112, %r50111, %r50110;
	xor.b32  	%r50113, %r50112, %r50107;
	shr.u32 	%r50114, %r50113, 2;
	xor.b32  	%r50115, %r50114, %r50113;
	cvt.u16.u32 	%rs2062, %r50115;
	and.b16  	%rs2061, %rs2062, 3;
	setp.gt.s16 	%p3092, %rs2061, 1;
	@%p3092 bra 	$L__BB0_7214;
	setp.eq.s16 	%p3094, %rs2061, 0;
	@%p3094 bra 	$L__BB0_7217;
	not.b32 	%r50130, %r8800;
	shr.u32 	%r50131, %r8806, 16;
	and.b32  	%r50132, %r50131, 15;
	add.s32 	%r50133, %r50132, 1;
	shr.u32 	%r50134, %r50130, %r50133;
	xor.b32  	%r50135, %r50132, 31;
	shl.b32 	%r50136, %r50130, %r50135;
	or.b32  	%r50137, %r50134, %r50136;
	add.s32 	%r57016, %r50137, %r57014;
	bra.uni 	$L__BB0_7218;
$L__BB0_7214:
	setp.eq.s16 	%p3093, %rs2061, 2;
	@%p3093 bra 	$L__BB0_7216;
	and.b32  	%r50116, %r8806, 15;
	add.s32 	%r50117, %r50116, 1;
	shr.u32 	%r50118, %r8800, %r50117;
	xor.b32  	%r50119, %r50116, 31;
	shl.b32 	%r50120, %r8800, %r50119;
	or.b32  	%r50121, %r50118, %r50120;
	xor.b32  	%r57016, %r50121, %r57014;
	bra.uni 	$L__BB0_7218;
$L__BB0_7216:
	not.b32 	%r50122, %r8800;
	shr.u32 	%r50123, %r8806, 8;
	and.b32  	%r50124, %r50123, 15;
	add.s32 	%r50125, %r50124, 1;
	shr.u32 	%r50126, %r50122, %r50125;
	xor.b32  	%r50127, %r50124, 31;
	shl.b32 	%r50128, %r50122, %r50127;
	or.b32  	%r50129, %r50126, %r50128;
	and.b32  	%r57016, %r50129, %r57014;
	bra.uni 	$L__BB0_7218;
$L__BB0_7217:
	add.s32 	%r50138, %r8807, 1;
	shr.u32 	%r50139, %r8800, %r50138;
	xor.b32  	%r50140, %r8807, 31;
	shl.b32 	%r50141, %r8800, %r50140;
	or.b32  	%r50142, %r50139, %r50141;
	xor.b32  	%r57016, %r50142, %r57014;
$L__BB0_7218:
	xor.b32  	%r8814, %r57016, %r8808;
	shr.u32 	%r50143, %r8814, 16;
	xor.b32  	%r50144, %r50143, %r8814;
	shr.u32 	%r50145, %r50144, 12;
	shr.u32 	%r50146, %r50144, 4;
	shr.u32 	%r50147, %r50144, 8;
	xor.b32  	%r50148, %r50146, %r50145;
	xor.b32  	%r50149, %r50148, %r50147;
	xor.b32  	%r50150, %r50149, %r50144;
	shr.u32 	%r50151, %r50150, 2;
	xor.b32  	%r50152, %r50151, %r50150;
	cvt.u16.u32 	%rs2064, %r50152;
	and.b16  	%rs2063, %rs2064, 3;
	setp.gt.s16 	%p3095, %rs2063, 1;
	@%p3095 bra 	$L__BB0_7221;
	setp.eq.s16 	%p3097, %rs2063, 0;
	@%p3097 bra 	$L__BB0_7224;
	not.b32 	%r50161, %r8800;
	shr.u32 	%r50162, %r8806, 16;
	and.b32  	%r50163, %r50162, 15;
	add.s32 	%r50164, %r50163, 2;
	shf.r.wrap.b32 	%r50165, %r50161, %r50161, %r50164;
	add.s32 	%r57017, %r50165, %r57015;
	bra.uni 	$L__BB0_7225;
$L__BB0_7221:
	setp.eq.s16 	%p3096, %rs2063, 2;
	@%p3096 bra 	$L__BB0_7223;
	and.b32  	%r50153, %r8806, 15;
	add.s32 	%r50154, %r50153, 2;
	shf.r.wrap.b32 	%r50155, %r8800, %r8800, %r50154;
	xor.b32  	%r57017, %r50155, %r57015;
	bra.uni 	$L__BB0_7225;
$L__BB0_7223:
	not.b32 	%r50156, %r8800;
	shr.u32 	%r50157, %r8806, 8;
	and.b32  	%r50158, %r50157, 15;
	add.s32 	%r50159, %r50158, 2;
	shf.r.wrap.b32 	%r50160, %r50156, %r50156, %r50159;
	and.b32  	%r57017, %r50160, %r57015;
	bra.uni 	$L__BB0_7225;
$L__BB0_7224:
	add.s32 	%r50166, %r8807, 2;
	shf.r.wrap.b32 	%r50167, %r8800, %r8800, %r50166;
	xor.b32  	%r57017, %r50167, %r57015;
$L__BB0_7225:
	add.s32 	%r50168, %r8814, %r57017;
	xor.b32  	%r8820, %r8800, %r50168;
	shr.u32 	%r50169, %r8800, 8;
	and.b32  	%r50170, %r50169, 31;
	mov.b32 	%r50171, 1;
	shl.b32 	%r50172, %r50171, %r50170;
	not.b32 	%r50173, %r50172;
	and.b32  	%r50174, %r8429, %r50173;
	or.b32  	%r50175, %r50172, %r8429;
	xor.b32  	%r50176, %r50172, %r8429;
	st.local.v4.u32 	[%rd5], {%r8429, %r50174, %r50175, %r50176};
	shl.b32 	%r50177, %r8800, 2;
	cvt.u64.u32 	%rd1363, %r50177;
	and.b64  	%rd1364, %rd1363, 12;
	add.s64 	%rd1365, %rd5, %rd1364;
	ld.local.u32 	%r8821, [%rd1365];
	shr.u32 	%r50178, %r8820, 4;
	xor.b32  	%r8822, %r50178, %r8820;
	shr.u32 	%r50179, %r8822, 24;
	and.b32  	%r8823, %r50179, 15;
	shf.r.wrap.b32 	%r50180, %r8820, %r8820, %r8823;
	xor.b32  	%r8824, %r50180, %r8808;
	shr.u32 	%r50181, %r8824, 16;
	xor.b32  	%r50182, %r50181, %r8824;
	shr.u32 	%r50183, %r50182, 12;
	shr.u32 	%r50184, %r50182, 4;
	shr.u32 	%r50185, %r50182, 8;
	xor.b32  	%r50186, %r50184, %r50183;
	xor.b32  	%r50187, %r50186, %r50185;
	xor.b32  	%r50188, %r50187, %r50182;
	shr.u32 	%r50189, %r50188, 2;
	xor.b32  	%r50190, %r50189, %r50188;
	cvt.u16.u32 	%rs2066, %r50190;
	and.b16  	%rs2065, %rs2066, 3;
	setp.gt.s16 	%p3098, %rs2065, 1;
	@%p3098 bra 	$L__BB0_7228;
	setp.eq.s16 	%p3100, %rs2065, 0;
	@%p3100 bra 	$L__BB0_7231;
	not.b32 	%r50205, %r8820;
	shr.u32 	%r50206, %r8822, 16;
	and.b32  	%r50207, %r50206, 15;
	add.s32 	%r50208, %r50207, 1;
	shr.u32 	%r50209, %r50205, %r50208;
	xor.b32  	%r50210, %r50207, 31;
	shl.b32 	%r50211, %r50205, %r50210;
	or.b32  	%r50212, %r50209, %r50211;
	add.s32 	%r57018, %r50212, %r57016;
	bra.uni 	$L__BB0_7232;
$L__BB0_7228:
	setp.eq.s16 	%p3099, %rs2065, 2;
	@%p3099 bra 	$L__BB0_7230;
	and.b32  	%r50191, %r8822, 15;
	add.s32 	%r50192, %r50191, 1;
	shr.u32 	%r50193, %r8820, %r50192;
	xor.b32  	%r50194, %r50191, 31;
	shl.b32 	%r50195, %r8820, %r50194;
	or.b32  	%r50196, %r50193, %r50195;
	xor.b32  	%r57018, %r50196, %r57016;
	bra.uni 	$L__BB0_7232;
$L__BB0_7230:
	not.b32 	%r50197, %r8820;
	shr.u32 	%r50198, %r8822, 8;
	and.b32  	%r50199, %r50198, 15;
	add.s32 	%r50200, %r50199, 1;
	shr.u32 	%r50201, %r50197, %r50200;
	xor.b32  	%r50202, %r50199, 31;
	shl.b32 	%r50203, %r50197, %r50202;
	or.b32  	%r50204, %r50201, %r50203;
	and.b32  	%r57018, %r50204, %r57016;
	bra.uni 	$L__BB0_7232;
$L__BB0_7231:
	add.s32 	%r50213, %r8823, 1;
	shr.u32 	%r50214, %r8820, %r50213;
	xor.b32  	%r50215, %r8823, 31;
	shl.b32 	%r50216, %r8820, %r50215;
	or.b32  	%r50217, %r50214, %r50216;
	xor.b32  	%r57018, %r50217, %r57016;
$L__BB0_7232:
	xor.b32  	%r8830, %r57018, %r8824;
	shr.u32 	%r50218, %r8830, 16;
	xor.b32  	%r50219, %r50218, %r8830;
	shr.u32 	%r50220, %r50219, 12;
	shr.u32 	%r50221, %r50219, 4;
	shr.u32 	%r50222, %r50219, 8;
	xor.b32  	%r50223, %r50221, %r50220;
	xor.b32  	%r50224, %r50223, %r50222;
	xor.b32  	%r50225, %r50224, %r50219;
	shr.u32 	%r50226, %r50225, 2;
	xor.b32  	%r50227, %r50226, %r50225;
	cvt.u16.u32 	%rs2068, %r50227;
	and.b16  	%rs2067, %rs2068, 3;
	setp.gt.s16 	%p3101, %rs2067, 1;
	@%p3101 bra 	$L__BB0_7235;
	setp.eq.s16 	%p3103, %rs2067, 0;
	@%p3103 bra 	$L__BB0_7238;
	not.b32 	%r50236, %r8820;
	shr.u32 	%r50237, %r8822, 16;
	and.b32  	%r50238, %r50237, 15;
	add.s32 	%r50239, %r50238, 2;
	shf.r.wrap.b32 	%r50240, %r50236, %r50236, %r50239;
	add.s32 	%r57019, %r50240, %r57017;
	bra.uni 	$L__BB0_7239;
$L__BB0_7235:
	setp.eq.s16 	%p3102, %rs2067, 2;
	@%p3102 bra 	$L__BB0_7237;
	and.b32  	%r50228, %r8822, 15;
	add.s32 	%r50229, %r50228, 2;
	shf.r.wrap.b32 	%r50230, %r8820, %r8820, %r50229;
	xor.b32  	%r57019, %r50230, %r57017;
	bra.uni 	$L__BB0_7239;
$L__BB0_7237:
	not.b32 	%r50231, %r8820;
	shr.u32 	%r50232, %r8822, 8;
	and.b32  	%r50233, %r50232, 15;
	add.s32 	%r50234, %r50233, 2;
	shf.r.wrap.b32 	%r50235, %r50231, %r50231, %r50234;
	and.b32  	%r57019, %r50235, %r57017;
	bra.uni 	$L__BB0_7239;
$L__BB0_7238:
	add.s32 	%r50241, %r8823, 2;
	shf.r.wrap.b32 	%r50242, %r8820, %r8820, %r50241;
	xor.b32  	%r57019, %r50242, %r57017;
$L__BB0_7239:
	add.s32 	%r50243, %r8830, %r57019;
	xor.b32  	%r8836, %r8820, %r50243;
	shr.u32 	%r50244, %r8820, 8;
	and.b32  	%r50245, %r50244, 31;
	mov.b32 	%r50246, 1;
	shl.b32 	%r50247, %r50246, %r50245;
	not.b32 	%r50248, %r50247;
	and.b32  	%r50249, %r8582, %r50248;
	or.b32  	%r50250, %r50247, %r8582;
	xor.b32  	%r50251, %r50247, %r8582;
	st.local.v4.u32 	[%rd4], {%r8582, %r50249, %r50250, %r50251};
	shl.b32 	%r50252, %r8820, 2;
	cvt.u64.u32 	%rd1366, %r50252;
	and.b64  	%rd1367, %rd1366, 12;
	add.s64 	%rd1368, %rd4, %rd1367;
	ld.local.u32 	%r8837, [%rd1368];
	shr.u32 	%r50253, %r8836, 4;
	xor.b32  	%r8838, %r50253, %r8836;
	shr.u32 	%r50254, %r8838, 24;
	and.b32  	%r8839, %r50254, 15;
	shf.r.wrap.b32 	%r50255, %r8836, %r8836, %r8839;
	xor.b32  	%r8840, %r50255, %r8824;
	shr.u32 	%r50256, %r8840, 16;
	xor.b32  	%r50257, %r50256, %r8840;
	shr.u32 	%r50258, %r50257, 12;
	shr.u32 	%r50259, %r50257, 4;
	shr.u32 	%r50260, %r50257, 8;
	xor.b32  	%r50261, %r50259, %r50258;
	xor.b32  	%r50262, %r50261, %r50260;
	xor.b32  	%r50263, %r50262, %r50257;
	shr.u32 	%r50264, %r50263, 2;
	xor.b32  	%r50265, %r50264, %r50263;
	cvt.u16.u32 	%rs2070, %r50265;
	and.b16  	%rs2069, %rs2070, 3;
	setp.gt.s16 	%p3104, %rs2069, 1;
	@%p3104 bra 	$L__BB0_7242;
	setp.eq.s16 	%p3106, %rs2069, 0;
	@%p3106 bra 	$L__BB0_7245;
	not.b32 	%r50280, %r8836;
	shr.u32 	%r50281, %r8838, 16;
	and.b32  	%r50282, %r50281, 15;
	add.s32 	%r50283, %r50282, 1;
	shr.u32 	%r50284, %r50280, %r50283;
	xor.b32  	%r50285, %r50282, 31;
	shl.b32 	%r50286, %r50280, %r50285;
	or.b32  	%r50287, %r50284, %r50286;
	add.s32 	%r57020, %r50287, %r57018;
	bra.uni 	$L__BB0_7246;
$L__BB0_7242:
	setp.eq.s16 	%p3105, %rs2069, 2;
	@%p3105 bra 	$L__BB0_7244;
	and.b32  	%r50266, %r8838, 15;
	add.s32 	%r50267, %r50266, 1;
	shr.u32 	%r50268, %r8836, %r50267;
	xor.b32  	%r50269, %r50266, 31;
	shl.b32 	%r50270, %r8836, %r50269;
	or.b32  	%r50271, %r50268, %r50270;
	xor.b32  	%r57020, %r50271, %r57018;
	bra.uni 	$L__BB0_7246;
$L__BB0_7244:
	not.b32 	%r50272, %r8836;
	shr.u32 	%r50273, %r8838, 8;
	and.b32  	%r50274, %r50273, 15;
	add.s32 	%r50275, %r50274, 1;
	shr.u32 	%r50276, %r50272, %r50275;
	xor.b32  	%r50277, %r50274, 31;
	shl.b32 	%r50278, %r50272, %r50277;
	or.b32  	%r50279, %r50276, %r50278;
	and.b32  	%r57020, %r50279, %r57018;
	bra.uni 	$L__BB0_7246;
$L__BB0_7245:
	add.s32 	%r50288, %r8839, 1;
	shr.u32 	%r50289, %r8836, %r50288;
	xor.b32  	%r50290, %r8839, 31;
	shl.b32 	%r50291, %r8836, %r50290;
	or.b32  	%r50292, %r50289, %r50291;
	xor.b32  	%r57020, %r50292, %r57018;
$L__BB0_7246:
	xor.b32  	%r8846, %r57020, %r8840;
	shr.u32 	%r50293, %r8846, 16;
	xor.b32  	%r50294, %r50293, %r8846;
	shr.u32 	%r50295, %r50294, 12;
	shr.u32 	%r50296, %r50294, 4;
	shr.u32 	%r50297, %r50294, 8;
	xor.b32  	%r50298, %r50296, %r50295;
	xor.b32  	%r50299, %r50298, %r50297;
	xor.b32  	%r50300, %r50299, %r50294;
	shr.u32 	%r50301, %r50300, 2;
	xor.b32  	%r50302, %r50301, %r50300;
	cvt.u16.u32 	%rs2072, %r50302;
	and.b16  	%rs2071, %rs2072, 3;
	setp.gt.s16 	%p3107, %rs2071, 1;
	@%p3107 bra 	$L__BB0_7249;
	setp.eq.s16 	%p3109, %rs2071, 0;
	@%p3109 bra 	$L__BB0_7252;
	not.b32 	%r50311, %r8836;
	shr.u32 	%r50312, %r8838, 16;
	and.b32  	%r50313, %r50312, 15;
	add.s32 	%r50314, %r50313, 2;
	shf.r.wrap.b32 	%r50315, %r50311, %r50311, %r50314;
	add.s32 	%r57021, %r50315, %r57019;
	bra.uni 	$L__BB0_7253;
$L__BB0_7249:
	setp.eq.s16 	%p3108, %rs2071, 2;
	@%p3108 bra 	$L__BB0_7251;
	and.b32  	%r50303, %r8838, 15;
	add.s32 	%r50304, %r50303, 2;
	shf.r.wrap.b32 	%r50305, %r8836, %r8836, %r50304;
	xor.b32  	%r57021, %r50305, %r57019;
	bra.uni 	$L__BB0_7253;
$L__BB0_7251:
	not.b32 	%r50306, %r8836;
	shr.u32 	%r50307, %r8838, 8;
	and.b32  	%r50308, %r50307, 15;
	add.s32 	%r50309, %r50308, 2;
	shf.r.wrap.b32 	%r50310, %r50306, %r50306, %r50309;
	and.b32  	%r57021, %r50310, %r57019;
	bra.uni 	$L__BB0_7253;
$L__BB0_7252:
	add.s32 	%r50316, %r8839, 2;
	shf.r.wrap.b32 	%r50317, %r8836, %r8836, %r50316;
	xor.b32  	%r57021, %r50317, %r57019;
$L__BB0_7253:
	add.s32 	%r50318, %r8846, %r57021;
	xor.b32  	%r8852, %r8836, %r50318;
	shr.u32 	%r50319, %r8836, 8;
	and.b32  	%r50320, %r50319, 31;
	mov.b32 	%r50321, 1;
	shl.b32 	%r50322, %r50321, %r50320;
	not.b32 	%r50323, %r50322;
	and.b32  	%r50324, %r8735, %r50323;
	or.b32  	%r50325, %r50322, %r8735;
	xor.b32  	%r50326, %r50322, %r8735;
	st.local.v4.u32 	[%rd3], {%r8735, %r50324, %r50325, %r50326};
	shl.b32 	%r50327, %r8836, 2;
	cvt.u64.u32 	%rd1369, %r50327;
	and.b64  	%rd1370, %rd1369, 12;
	add.s64 	%rd1371, %rd3, %rd1370;
	ld.local.u32 	%r50328, [%rd1371];
	or.b32  	%r50329, %r8837, %r8821;
	and.b32  	%r50330, %r50328, %r50329;
	and.b32  	%r50331, %r8837, %r8821;
	or.b32  	%r8857, %r50330, %r50331;
	shr.u32 	%r50332, %r8852, 4;
	xor.b32  	%r8858, %r50332, %r8852;
	shr.u32 	%r50333, %r8858, 24;
	and.b32  	%r8859, %r50333, 15;
	shf.r.wrap.b32 	%r50334, %r8852, %r8852, %r8859;
	xor.b32  	%r8860, %r50334, %r8840;
	shr.u32 	%r50335, %r8860, 16;
	xor.b32  	%r50336, %r50335, %r8860;
	shr.u32 	%r50337, %r50336, 12;
	shr.u32 	%r50338, %r50336, 4;
	shr.u32 	%r50339, %r50336, 8;
	xor.b32  	%r50340, %r50338, %r50337;
	xor.b32  	%r50341, %r50340, %r50339;
	xor.b32  	%r50342, %r50341, %r50336;
	shr.u32 	%r50343, %r50342, 2;
	xor.b32  	%r50344, %r50343, %r50342;
	cvt.u16.u32 	%rs2074, %r50344;
	and.b16  	%rs2073, %rs2074, 3;
	setp.gt.s16 	%p3110, %rs2073, 1;
	@%p3110 bra 	$L__BB0_7256;
	setp.eq.s16 	%p3112, %rs2073, 0;
	@%p3112 bra 	$L__BB0_7259;
	not.b32 	%r50359, %r8852;
	shr.u32 	%r50360, %r8858, 16;
	and.b32  	%r50361, %r50360, 15;
	add.s32 	%r50362, %r50361, 1;
	shr.u32 	%r50363, %r50359, %r50362;
	xor.b32  	%r50364, %r50361, 31;
	shl.b32 	%r50365, %r50359, %r50364;
	or.b32  	%r50366, %r50363, %r50365;
	add.s32 	%r57022, %r50366, %r57020;
	bra.uni 	$L__BB0_7260;
$L__BB0_7256:
	setp.eq.s16 	%p3111, %rs2073, 2;
	@%p3111 bra 	$L__BB0_7258;
	and.b32  	%r50345, %r8858, 15;
	add.s32 	%r50346, %r50345, 1;
	shr.u32 	%r50347, %r8852, %r50346;
	xor.b32  	%r50348, %r50345, 31;
	shl.b32 	%r50349, %r8852, %r50348;
	or.b32  	%r50350, %r50347, %r50349;
	xor.b32  	%r57022, %r50350, %r57020;
	bra.uni 	$L__BB0_7260;
$L__BB0_7258:
	not.b32 	%r50351, %r8852;
	shr.u32 	%r50352, %r8858, 8;
	and.b32  	%r50353, %r50352, 15;
	add.s32 	%r50354, %r50353, 1;
	shr.u32 	%r50355, %r50351, %r50354;
	xor.b32  	%r50356, %r50353, 31;
	shl.b32 	%r50357, %r50351, %r50356;
	or.b32  	%r50358, %r50355, %r50357;
	and.b32  	%r57022, %r50358, %r57020;
	bra.uni 	$L__BB0_7260;
$L__BB0_7259:
	add.s32 	%r50367, %r8859, 1;
	shr.u32 	%r50368, %r8852, %r50367;
	xor.b32  	%r50369, %r8859, 31;
	shl.b32 	%r50370, %r8852, %r50369;
	or.b32  	%r50371, %r50368, %r50370;
	xor.b32  	%r57022, %r50371, %r57020;
$L__BB0_7260:
	xor.b32  	%r8866, %r57022, %r8860;
	shr.u32 	%r50372, %r8866, 16;
	xor.b32  	%r50373, %r50372, %r8866;
	shr.u32 	%r50374, %r50373, 12;
	shr.u32 	%r50375, %r50373, 4;
	shr.u32 	%r50376, %r50373, 8;
	xor.b32  	%r50377, %r50375, %r50374;
	xor.b32  	%r50378, %r50377, %r50376;
	xor.b32  	%r50379, %r50378, %r50373;
	shr.u32 	%r50380, %r50379, 2;
	xor.b32  	%r50381, %r50380, %r50379;
	cvt.u16.u32 	%rs2076, %r50381;
	and.b16  	%rs2075, %rs2076, 3;
	setp.gt.s16 	%p3113, %rs2075, 1;
	@%p3113 bra 	$L__BB0_7263;
	setp.eq.s16 	%p3115, %rs2075, 0;
	@%p3115 bra 	$L__BB0_7266;
	not.b32 	%r50390, %r8852;
	shr.u32 	%r50391, %r8858, 16;
	and.b32  	%r50392, %r50391, 15;
	add.s32 	%r50393, %r50392, 2;
	shf.r.wrap.b32 	%r50394, %r50390, %r50390, %r50393;
	add.s32 	%r57023, %r50394, %r57021;
	bra.uni 	$L__BB0_7267;
$L__BB0_7263:
	setp.eq.s16 	%p3114, %rs2075, 2;
	@%p3114 bra 	$L__BB0_7265;
	and.b32  	%r50382, %r8858, 15;
	add.s32 	%r50383, %r50382, 2;
	shf.r.wrap.b32 	%r50384, %r8852, %r8852, %r50383;
	xor.b32  	%r57023, %r50384, %r57021;
	bra.uni 	$L__BB0_7267;
$L__BB0_7265:
	not.b32 	%r50385, %r8852;
	shr.u32 	%r50386, %r8858, 8;
	and.b32  	%r50387, %r50386, 15;
	add.s32 	%r50388, %r50387, 2;
	shf.r.wrap.b32 	%r50389, %r50385, %r50385, %r50388;
	and.b32  	%r57023, %r50389, %r57021;
	bra.uni 	$L__BB0_7267;
$L__BB0_7266:
	add.s32 	%r50395, %r8859, 2;
	shf.r.wrap.b32 	%r50396, %r8852, %r8852, %r50395;
	xor.b32  	%r57023, %r50396, %r57021;
$L__BB0_7267:
	add.s32 	%r50397, %r8866, %r57023;
	xor.b32  	%r8872, %r8852, %r50397;
	shr.u32 	%r50398, %r8852, 8;
	and.b32  	%r50399, %r50398, 31;
	mov.b32 	%r50400, 1;
	shl.b32 	%r50401, %r50400, %r50399;
	not.b32 	%r50402, %r50401;
	and.b32  	%r50403, %r8735, %r50402;
	or.b32  	%r50404, %r50401, %r8735;
	xor.b32  	%r50405, %r50401, %r8735;
	st.local.v4.u32 	[%rd2], {%r8735, %r50403, %r50404, %r50405};
	shl.b32 	%r50406, %r8852, 2;
	cvt.u64.u32 	%rd1372, %r50406;
	and.b64  	%rd1373, %rd1372, 12;
	add.s64 	%rd1374, %rd2, %rd1373;
	ld.local.u32 	%r8873, [%rd1374];
	shr.u32 	%r50407, %r8872, 4;
	xor.b32  	%r8874, %r50407, %r8872;
	shr.u32 	%r50408, %r8874, 24;
	and.b32  	%r8875, %r50408, 15;
	shf.r.wrap.b32 	%r50409, %r8872, %r8872, %r8875;
	xor.b32  	%r8876, %r50409, %r8860;
	shr.u32 	%r50410, %r8876, 16;
	xor.b32  	%r50411, %r50410, %r8876;
	shr.u32 	%r50412, %r50411, 12;
	shr.u32 	%r50413, %r50411, 4;
	shr.u32 	%r50414, %r50411, 8;
	xor.b32  	%r50415, %r50413, %r50412;
	xor.b32  	%r50416, %r50415, %r50414;
	xor.b32  	%r50417, %r50416, %r50411;
	shr.u32 	%r50418, %r50417, 2;
	xor.b32  	%r50419, %r50418, %r50417;
	cvt.u16.u32 	%rs2078, %r50419;
	and.b16  	%rs2077, %rs2078, 3;
	setp.gt.s16 	%p3116, %rs2077, 1;
	@%p3116 bra 	$L__BB0_7270;
	setp.eq.s16 	%p3118, %rs2077, 0;
	@%p3118 bra 	$L__BB0_7273;
	not.b32 	%r50434, %r8872;
	shr.u32 	%r50435, %r8874, 16;
	and.b32  	%r50436, %r50435, 15;
	add.s32 	%r50437, %r50436, 1;
	shr.u32 	%r50438, %r50434, %r50437;
	xor.b32  	%r50439, %r50436, 31;
	shl.b32 	%r50440, %r50434, %r50439;
	or.b32  	%r50441, %r50438, %r50440;
	add.s32 	%r57024, %r50441, %r57022;
	bra.uni 	$L__BB0_7274;
$L__BB0_7270:
	setp.eq.s16 	%p3117, %rs2077, 2;
	@%p3117 bra 	$L__BB0_7272;
	and.b32  	%r50420, %r8874, 15;
	add.s32 	%r50421, %r50420, 1;
	shr.u32 	%r50422, %r8872, %r50421;
	xor.b32  	%r50423, %r50420, 31;
	shl.b32 	%r50424, %r8872, %r50423;
	or.b32  	%r50425, %r50422, %r50424;
	xor.b32  	%r57024, %r50425, %r57022;
	bra.uni 	$L__BB0_7274;
$L__BB0_7272:
	not.b32 	%r50426, %r8872;
	shr.u32 	%r50427, %r8874, 8;
	and.b32  	%r50428, %r50427, 15;
	add.s32 	%r50429, %r50428, 1;
	shr.u32 	%r50430, %r50426, %r50429;
	xor.b32  	%r50431, %r50428, 31;
	shl.b32 	%r50432, %r50426, %r50431;
	or.b32  	%r50433, %r50430, %r50432;
	and.b32  	%r57024, %r50433, %r57022;
	bra.uni 	$L__BB0_7274;
$L__BB0_7273:
	add.s32 	%r50442, %r8875, 1;
	shr.u32 	%r50443, %r8872, %r50442;
	xor.b32  	%r50444, %r8875, 31;
	shl.b32 	%r50445, %r8872, %r50444;
	or.b32  	%r50446, %r50443, %r50445;
	xor.b32  	%r57024, %r50446, %r57022;
$L__BB0_7274:
	xor.b32  	%r8882, %r57024, %r8876;
	shr.u32 	%r50447, %r8882, 16;
	xor.b32  	%r50448, %r50447, %r8882;
	shr.u32 	%r50449, %r50448, 12;
	shr.u32 	%r50450, %r50448, 4;
	shr.u32 	%r50451, %r50448, 8;
	xor.b32  	%r50452, %r50450, %r50449;
	xor.b32  	%r50453, %r50452, %r50451;
	xor.b32  	%r50454, %r50453, %r50448;
	shr.u32 	%r50455, %r50454, 2;
	xor.b32  	%r50456, %r50455, %r50454;
	cvt.u16.u32 	%rs2080, %r50456;
	and.b16  	%rs2079, %rs2080, 3;
	setp.gt.s16 	%p3119, %rs2079, 1;
	@%p3119 bra 	$L__BB0_7277;
	setp.eq.s16 	%p3121, %rs2079, 0;
	@%p3121 bra 	$L__BB0_7280;
	not.b32 	%r50465, %r8872;
	shr.u32 	%r50466, %r8874, 16;
	and.b32  	%r50467, %r50466, 15;
	add.s32 	%r50468, %r50467, 2;
	shf.r.wrap.b32 	%r50469, %r50465, %r50465, %r50468;
	add.s32 	%r57025, %r50469, %r57023;
	bra.uni 	$L__BB0_7281;
$L__BB0_7277:
	setp.eq.s16 	%p3120, %rs2079, 2;
	@%p3120 bra 	$L__BB0_7279;
	and.b32  	%r50457, %r8874, 15;
	add.s32 	%r50458, %r50457, 2;
	shf.r.wrap.b32 	%r50459, %r8872, %r8872, %r50458;
	xor.b32  	%r57025, %r50459, %r57023;
	bra.uni 	$L__BB0_7281;
$L__BB0_7279:
	not.b32 	%r50460, %r8872;
	shr.u32 	%r50461, %r8874, 8;
	and.b32  	%r50462, %r50461, 15;
	add.s32 	%r50463, %r50462, 2;
	shf.r.wrap.b32 	%r50464, %r50460, %r50460, %r50463;
	and.b32  	%r57025, %r50464, %r57023;
	bra.uni 	$L__BB0_7281;
$L__BB0_7280:
	add.s32 	%r50470, %r8875, 2;
	shf.r.wrap.b32 	%r50471, %r8872, %r8872, %r50470;
	xor.b32  	%r57025, %r50471, %r57023;
$L__BB0_7281:
	add.s32 	%r50472, %r8882, %r57025;
	shr.u32 	%r50473, %r8872, 8;
	and.b32  	%r50474, %r50473, 31;
	mov.b32 	%r50475, 1;
	shl.b32 	%r50476, %r50475, %r50474;
	not.b32 	%r50477, %r50476;
	and.b32  	%r50478, %r8805, %r50477;
	or.b32  	%r50479, %r50476, %r8805;
	xor.b32  	%r50480, %r50476, %r8805;
	st.local.v4.u32 	[%rd1], {%r8805, %r50478, %r50479, %r50480};
	shl.b32 	%r50481, %r8872, 2;
	cvt.u64.u32 	%rd1375, %r50481;
	and.b64  	%rd1376, %rd1375, 12;
	add.s64 	%rd1377, %rd1, %rd1376;
	ld.local.u32 	%r50482, [%rd1377];
	add.s32 	%r50483, %r8857, %r8805;
	shf.l.wrap.b32 	%r50484, %r8873, %r8873, 10;
	shf.l.wrap.b32 	%r50485, %r8873, %r8873, 19;
	shf.l.wrap.b32 	%r50486, %r8873, %r8873, 30;
	xor.b32  	%r50487, %r50486, %r50485;
	xor.b32  	%r50488, %r50487, %r50484;
	add.s32 	%r8888, %r50483, %r50488;
	add.s32 	%r8889, %r8276, %r50482;
	add.s32 	%r50489, %r8430, %r8429;
	xor.b32  	%r50490, %r50472, %r50489;
	xor.b32  	%r8890, %r50490, %r8872;
	shr.u32 	%r50491, %r8890, 4;
	xor.b32  	%r8891, %r50491, %r8890;
	shr.u32 	%r50492, %r8891, 24;
	and.b32  	%r8892, %r50492, 15;
	shf.r.wrap.b32 	%r50493, %r8890, %r8890, %r8892;
	xor.b32  	%r8893, %r50493, %r8876;
	shr.u32 	%r50494, %r8893, 16;
	xor.b32  	%r50495, %r50494, %r8893;
	shr.u32 	%r50496, %r50495, 12;
	shr.u32 	%r50497, %r50495, 4;
	shr.u32 	%r50498, %r50495, 8;
	xor.b32  	%r50499, %r50497, %r50496;
	xor.b32  	%r50500, %r50499, %r50498;
	xor.b32  	%r50501, %r50500, %r50495;
	shr.u32 	%r50502, %r50501, 2;
	xor.b32  	%r50503, %r50502, %r50501;
	cvt.u16.u32 	%rs2082, %r50503;
	and.b16  	%rs2081, %rs2082, 3;
	setp.gt.s16 	%p3122, %rs2081, 1;
	@%p3122 bra 	$L__BB0_7284;
	setp.eq.s16 	%p3124, %rs2081, 0;
	@%p3124 bra 	$L__BB0_7287;
	not.b32 	%r50518, %r8890;
	shr.u32 	%r50519, %r8891, 16;
	and.b32  	%r50520, %r50519, 15;
	add.s32 	%r50521, %r50520, 1;
	shr.u32 	%r50522, %r50518, %r50521;
	xor.b32  	%r50523, %r50520, 31;
	shl.b32 	%r50524, %r50518, %r50523;
	or.b32  	%r50525, %r50522, %r50524;
	add.s32 	%r57026, %r50525, %r57024;
	bra.uni 	$L__BB0_7288;
$L__BB0_7284:
	setp.eq.s16 	%p3123, %rs2081, 2;
	@%p3123 bra 	$L__BB0_7286;
	and.b32  	%r50504, %r8891, 15;
	add.s32 	%r50505, %r50504, 1;
	shr.u32 	%r50506, %r8890, %r50505;
	xor.b32  	%r50507, %r50504, 31;
	shl.b32 	%r50508, %r8890, %r50507;
	or.b32  	%r50509, %r50506, %r50508;
	xor.b32  	%r57026, %r50509, %r57024;
	bra.uni 	$L__BB0_7288;
$L__BB0_7286:
	not.b32 	%r50510, %r8890;
	shr.u32 	%r50511, %r8891, 8;
	and.b32  	%r50512, %r50511, 15;
	add.s32 	%r50513, %r50512, 1;
	shr.u32 	%r50514, %r50510, %r50513;
	xor.b32  	%r50515, %r50512, 31;
	shl.b32 	%r50516, %r50510, %r50515;
	or.b32  	%r50517, %r50514, %r50516;
	and.b32  	%r57026, %r50517, %r57024;
	bra.uni 	$L__BB0_7288;
$L__BB0_7287:
	add.s32 	%r50526, %r8892, 1;
	shr.u32 	%r50527, %r8890, %r50526;
	xor.b32  	%r50528, %r8892, 31;
	shl.b32 	%r50529, %r8890, %r50528;
	or.b32  	%r50530, %r50527, %r50529;
	xor.b32  	%r57026, %r50530, %r57024;
$L__BB0_7288:
	xor.b32  	%r8899, %r57026, %r8893;
	shr.u32 	%r50531, %r8899, 16;
	xor.b32  	%r50532, %r50531, %r8899;
	shr.u32 	%r50533, %r50532, 12;
	shr.u32 	%r50534, %r50532, 4;
	shr.u32 	%r50535, %r50532, 8;
	xor.b32  	%r50536, %r50534, %r50533;
	xor.b32  	%r50537, %r50536, %r50535;
	xor.b32  	%r50538, %r50537, %r50532;
	shr.u32 	%r50539, %r50538, 2;
	xor.b32  	%r50540, %r50539, %r50538;
	cvt.u16.u32 	%rs2084, %r50540;
	and.b16  	%rs2083, %rs2084, 3;
	setp.gt.s16 	%p3125, %rs2083, 1;
	@%p3125 bra 	$L__BB0_7291;
	setp.eq.s16 	%p3127, %rs2083, 0;
	@%p3127 bra 	$L__BB0_7294;
	not.b32 	%r50549, %r8890;
	shr.u32 	%r50550, %r8891, 16;
	and.b32  	%r50551, %r50550, 15;
	add.s32 	%r50552, %r50551, 2;
	shf.r.wrap.b32 	%r50553, %r50549, %r50549, %r50552;
	add.s32 	%r57027, %r50553, %r57025;
	bra.uni 	$L__BB0_7295;
$L__BB0_7291:
	setp.eq.s16 	%p3126, %rs2083, 2;
	@%p3126 bra 	$L__BB0_7293;
	and.b32  	%r50541, %r8891, 15;
	add.s32 	%r50542, %r50541, 2;
	shf.r.wrap.b32 	%r50543, %r8890, %r8890, %r50542;
	xor.b32  	%r57027, %r50543, %r57025;
	bra.uni 	$L__BB0_7295;
$L__BB0_7293:
	not.b32 	%r50544, %r8890;
	shr.u32 	%r50545, %r8891, 8;
	and.b32  	%r50546, %r50545, 15;
	add.s32 	%r50547, %r50546, 2;
	shf.r.wrap.b32 	%r50548, %r50544, %r50544, %r50547;
	and.b32  	%r57027, %r50548, %r57025;
	bra.uni 	$L__BB0_7295;
$L__BB0_7294:
	add.s32 	%r50554, %r8892, 2;
	shf.r.wrap.b32 	%r50555, %r8890, %r8890, %r50554;
	xor.b32  	%r57027, %r50555, %r57025;
$L__BB0_7295:
	add.s32 	%r50556, %r8899, %r57027;
	xor.b32  	%r8905, %r8890, %r50556;
	ld.const.u32 	%r8906, [hefty_gpu_constantTable+224];
	shr.u32 	%r50557, %r8905, 4;
	xor.b32  	%r8907, %r50557, %r8905;
	shr.u32 	%r50558, %r8907, 24;
	and.b32  	%r8908, %r50558, 15;
	shf.r.wrap.b32 	%r50559, %r8905, %r8905, %r8908;
	xor.b32  	%r8909, %r50559, %r8893;
	shr.u32 	%r50560, %r8909, 16;
	xor.b32  	%r50561, %r50560, %r8909;
	shr.u32 	%r50562, %r50561, 12;
	shr.u32 	%r50563, %r50561, 4;
	shr.u32 	%r50564, %r50561, 8;
	xor.b32  	%r50565, %r50563, %r50562;
	xor.b32  	%r50566, %r50565, %r50564;
	xor.b32  	%r50567, %r50566, %r50561;
	shr.u32 	%r50568, %r50567, 2;
	xor.b32  	%r50569, %r50568, %r50567;
	cvt.u16.u32 	%rs2086, %r50569;
	and.b16  	%rs2085, %rs2086, 3;
	setp.gt.s16 	%p3128, %rs2085, 1;
	@%p3128 bra 	$L__BB0_7298;
	setp.eq.s16 	%p3130, %rs2085, 0;
	@%p3130 bra 	$L__BB0_7301;
	not.b32 	%r50584, %r8905;
	shr.u32 	%r50585, %r8907, 16;
	and.b32  	%r50586, %r50585, 15;
	add.s32 	%r50587, %r50586, 1;
	shr.u32 	%r50588, %r50584, %r50587;
	xor.b32  	%r50589, %r50586, 31;
	shl.b32 	%r50590, %r50584, %r50589;
	or.b32  	%r50591, %r50588, %r50590;
	add.s32 	%r57028, %r50591, %r57026;
	bra.uni 	$L__BB0_7302;
$L__BB0_7298:
	setp.eq.s16 	%p3129, %rs2085, 2;
	@%p3129 bra 	$L__BB0_7300;
	and.b32  	%r50570, %r8907, 15;
	add.s32 	%r50571, %r50570, 1;
	shr.u32 	%r50572, %r8905, %r50571;
	xor.b32  	%r50573, %r50570, 31;
	shl.b32 	%r50574, %r8905, %r50573;
	or.b32  	%r50575, %r50572, %r50574;
	xor.b32  	%r57028, %r50575, %r57026;
	bra.uni 	$L__BB0_7302;
$L__BB0_7300:
	not.b32 	%r50576, %r8905;
	shr.u32 	%r50577, %r8907, 8;
	and.b32  	%r50578, %r50577, 15;
	add.s32 	%r50579, %r50578, 1;
	shr.u32 	%r50580, %r50576, %r50579;
	xor.b32  	%r50581, %r50578, 31;
	shl.b32 	%r50582, %r50576, %r50581;
	or.b32  	%r50583, %r50580, %r50582;
	and.b32  	%r57028, %r50583, %r57026;
	bra.uni 	$L__BB0_7302;
$L__BB0_7301:
	add.s32 	%r50592, %r8908, 1;
	shr.u32 	%r50593, %r8905, %r50592;
	xor.b32  	%r50594, %r8908, 31;
	shl.b32 	%r50595, %r8905, %r50594;
	or.b32  	%r50596, %r50593, %r50595;
	xor.b32  	%r57028, %r50596, %r57026;
$L__BB0_7302:
	xor.b32  	%r8915, %r57028, %r8909;
	shr.u32 	%r50597, %r8915, 16;
	xor.b32  	%r50598, %r50597, %r8915;
	shr.u32 	%r50599, %r50598, 12;
	shr.u32 	%r50600, %r50598, 4;
	shr.u32 	%r50601, %r50598, 8;
	xor.b32  	%r50602, %r50600, %r50599;
	xor.b32  	%r50603, %r50602, %r50601;
	xor.b32  	%r50604, %r50603, %r50598;
	shr.u32 	%r50605, %r50604, 2;
	xor.b32  	%r50606, %r50605, %r50604;
	cvt.u16.u32 	%rs2088, %r50606;
	and.b16  	%rs2087, %rs2088, 3;
	setp.gt.s16 	%p3131, %rs2087, 1;
	@%p3131 bra 	$L__BB0_7305;
	setp.eq.s16 	%p3133, %rs2087, 0;
	@%p3133 bra 	$L__BB0_7308;
	not.b32 	%r50615, %r8905;
	shr.u32 	%r50616, %r8907, 16;
	and.b32  	%r50617, %r50616, 15;
	add.s32 	%r50618, %r50617, 2;
	shf.r.wrap.b32 	%r50619, %r50615, %r50615, %r50618;
	add.s32 	%r57029, %r50619, %r57027;
	bra.uni 	$L__BB0_7309;
$L__BB0_7305:
	setp.eq.s16 	%p3132, %rs2087, 2;
	@%p3132 bra 	$L__BB0_7307;
	and.b32  	%r50607, %r8907, 15;
	add.s32 	%r50608, %r50607, 2;
	shf.r.wrap.b32 	%r50609, %r8905, %r8905, %r50608;
	xor.b32  	%r57029, %r50609, %r57027;
	bra.uni 	$L__BB0_7309;
$L__BB0_7307:
	not.b32 	%r50610, %r8905;
	shr.u32 	%r50611, %r8907, 8;
	and.b32  	%r50612, %r50611, 15;
	add.s32 	%r50613, %r50612, 2;
	shf.r.wrap.b32 	%r50614, %r50610, %r50610, %r50613;
	and.b32  	%r57029, %r50614, %r57027;
	bra.uni 	$L__BB0_7309;
$L__BB0_7308:
	add.s32 	%r50620, %r8908, 2;
	shf.r.wrap.b32 	%r50621, %r8905, %r8905, %r50620;
	xor.b32  	%r57029, %r50621, %r57027;
$L__BB0_7309:
	add.s32 	%r50622, %r8915, %r57029;
	xor.b32  	%r8921, %r8905, %r50622;
	shr.u32 	%r50623, %r8905, 8;
	and.b32  	%r50624, %r50623, 31;
	mov.b32 	%r50625, 1;
	shl.b32 	%r50626, %r50625, %r50624;
	not.b32 	%r50627, %r50626;
	and.b32  	%r50628, %r8583, %r50627;
	or.b32  	%r50629, %r50626, %r8583;
	xor.b32  	%r50630, %r50626, %r8583;
	st.local.v4.u32 	[%rd8], {%r8583, %r50628, %r50629, %r50630};
	shl.b32 	%r50631, %r8905, 2;
	cvt.u64.u32 	%rd1378, %r50631;
	and.b64  	%rd1379, %rd1378, 12;
	add.s64 	%rd1380, %rd8, %rd1379;
	ld.local.u32 	%r8922, [%rd1380];
	shr.u32 	%r50632, %r8921, 4;
	xor.b32  	%r8923, %r50632, %r8921;
	shr.u32 	%r50633, %r8923, 24;
	and.b32  	%r8924, %r50633, 15;
	shf.r.wrap.b32 	%r50634, %r8921, %r8921, %r8924;
	xor.b32  	%r8925, %r50634, %r8909;
	shr.u32 	%r50635, %r8925, 16;
	xor.b32  	%r50636, %r50635, %r8925;
	shr.u32 	%r50637, %r50636, 12;
	shr.u32 	%r50638, %r50636, 4;
	shr.u32 	%r50639, %r50636, 8;
	xor.b32  	%r50640, %r50638, %r50637;
	xor.b32  	%r50641, %r50640, %r50639;
	xor.b32  	%r50642, %r50641, %r50636;
	shr.u32 	%r50643, %r50642, 2;
	xor.b32  	%r50644, %r50643, %r50642;
	cvt.u16.u32 	%rs2090, %r50644;
	and.b16  	%rs2089, %rs2090, 3;
	setp.gt.s16 	%p3134, %rs2089, 1;
	@%p3134 bra 	$L__BB0_7312;
	setp.eq.s16 	%p3136, %rs2089, 0;
	@%p3136 bra 	$L__BB0_7315;
	not.b32 	%r50659, %r8921;
	shr.u32 	%r50660, %r8923, 16;
	and.b32  	%r50661, %r50660, 15;
	add.s32 	%r50662, %r50661, 1;
	shr.u32 	%r50663, %r50659, %r50662;
	xor.b32  	%r50664, %r50661, 31;
	shl.b32 	%r50665, %r50659, %r50664;
	or.b32  	%r50666, %r50663, %r50665;
	add.s32 	%r57030, %r50666, %r57028;
	bra.uni 	$L__BB0_7316;
$L__BB0_7312:
	setp.eq.s16 	%p3135, %rs2089, 2;
	@%p3135 bra 	$L__BB0_7314;
	and.b32  	%r50645, %r8923, 15;
	add.s32 	%r50646, %r50645, 1;
	shr.u32 	%r50647, %r8921, %r50646;
	xor.b32  	%r50648, %r50645, 31;
	shl.b32 	%r50649, %r8921, %r50648;
	or.b32  	%r50650, %r50647, %r50649;
	xor.b32  	%r57030, %r50650, %r57028;
	bra.uni 	$L__BB0_7316;
$L__BB0_7314:
	not.b32 	%r50651, %r8921;
	shr.u32 	%r50652, %r8923, 8;
	and.b32  	%r50653, %r50652, 15;
	add.s32 	%r50654, %r50653, 1;
	shr.u32 	%r50655, %r50651, %r50654;
	xor.b32  	%r50656, %r50653, 31;
	shl.b32 	%r50657, %r50651, %r50656;
	or.b32  	%r50658, %r50655, %r50657;
	and.b32  	%r57030, %r50658, %r57028;
	bra.uni 	$L__BB0_7316;
$L__BB0_7315:
	add.s32 	%r50667, %r8924, 1;
	shr.u32 	%r50668, %r8921, %r50667;
	xor.b32  	%r50669, %r8924, 31;
	shl.b32 	%r50670, %r8921, %r50669;
	or.b32  	%r50671, %r50668, %r50670;
	xor.b32  	%r57030, %r50671, %r57028;
$L__BB0_7316:
	xor.b32  	%r8931, %r57030, %r8925;
	shr.u32 	%r50672, %r8931, 16;
	xor.b32  	%r50673, %r50672, %r8931;
	shr.u32 	%r50674, %r50673, 12;
	shr.u32 	%r50675, %r50673, 4;
	shr.u32 	%r50676, %r50673, 8;
	xor.b32  	%r50677, %r50675, %r50674;
	xor.b32  	%r50678, %r50677, %r50676;
	xor.b32  	%r50679, %r50678, %r50673;
	shr.u32 	%r50680, %r50679, 2;
	xor.b32  	%r50681, %r50680, %r50679;
	cvt.u16.u32 	%rs2092, %r50681;
	and.b16  	%rs2091, %rs2092, 3;
	setp.gt.s16 	%p3137, %rs2091, 1;
	@%p3137 bra 	$L__BB0_7319;
	setp.eq.s16 	%p3139, %rs2091, 0;
	@%p3139 bra 	$L__BB0_7322;
	not.b32 	%r50690, %r8921;
	shr.u32 	%r50691, %r8923, 16;
	and.b32  	%r50692, %r50691, 15;
	add.s32 	%r50693, %r50692, 2;
	shf.r.wrap.b32 	%r50694, %r50690, %r50690, %r50693;
	add.s32 	%r57031, %r50694, %r57029;
	bra.uni 	$L__BB0_7323;
$L__BB0_7319:
	setp.eq.s16 	%p3138, %rs2091, 2;
	@%p3138 bra 	$L__BB0_7321;
	and.b32  	%r50682, %r8923, 15;
	add.s32 	%r50683, %r50682, 2;
	shf.r.wrap.b32 	%r50684, %r8921, %r8921, %r50683;
	xor.b32  	%r57031, %r50684, %r57029;
	bra.uni 	$L__BB0_7323;
$L__BB0_7321:
	not.b32 	%r50685, %r8921;
	shr.u32 	%r50686, %r8923, 8;
	and.b32  	%r50687, %r50686, 15;
	add.s32 	%r50688, %r50687, 2;
	shf.r.wrap.b32 	%r50689, %r50685, %r50685, %r50688;
	and.b32  	%r57031, %r50689, %r57029;
	bra.uni 	$L__BB0_7323;
$L__BB0_7322:
	add.s32 	%r50695, %r8924, 2;
	shf.r.wrap.b32 	%r50696, %r8921, %r8921, %r50695;
	xor.b32  	%r57031, %r50696, %r57029;
$L__BB0_7323:
	add.s32 	%r50697, %r8931, %r57031;
	xor.b32  	%r8937, %r8921, %r50697;
	shr.u32 	%r50698, %r8921, 8;
	and.b32  	%r50699, %r50698, 31;
	mov.b32 	%r50700, 1;
	shl.b32 	%r50701, %r50700, %r50699;
	not.b32 	%r50702, %r50701;
	and.b32  	%r50703, %r8736, %r50702;
	or.b32  	%r50704, %r50701, %r8736;
	xor.b32  	%r50705, %r50701, %r8736;
	st.local.v4.u32 	[%rd7], {%r8736, %r50703, %r50704, %r50705};
	shl.b32 	%r50706, %r8921, 2;
	cvt.u64.u32 	%rd1381, %r50706;
	and.b64  	%rd1382, %rd1381, 12;
	add.s64 	%rd1383, %rd7, %rd1382;
	ld.local.u32 	%r50707, [%rd1383];
	xor.b32  	%r50708, %r50707, %r8922;
	and.b32  	%r50709, %r8889, %r50708;
	xor.b32  	%r8938, %r50709, %r8922;
	shr.u32 	%r50710, %r8937, 4;
	xor.b32  	%r8939, %r50710, %r8937;
	shr.u32 	%r50711, %r8939, 24;
	and.b32  	%r8940, %r50711, 15;
	shf.r.wrap.b32 	%r50712, %r8937, %r8937, %r8940;
	xor.b32  	%r8941, %r50712, %r8925;
	shr.u32 	%r50713, %r8941, 16;
	xor.b32  	%r50714, %r50713, %r8941;
	shr.u32 	%r50715, %r50714, 12;
	shr.u32 	%r50716, %r50714, 4;
	shr.u32 	%r50717, %r50714, 8;
	xor.b32  	%r50718, %r50716, %r50715;
	xor.b32  	%r50719, %r50718, %r50717;
	xor.b32  	%r50720, %r50719, %r50714;
	shr.u32 	%r50721, %r50720, 2;
	xor.b32  	%r50722, %r50721, %r50720;
	cvt.u16.u32 	%rs2094, %r50722;
	and.b16  	%rs2093, %rs2094, 3;
	setp.gt.s16 	%p3140, %rs2093, 1;
	@%p3140 bra 	$L__BB0_7326;
	setp.eq.s16 	%p3142, %rs2093, 0;
	@%p3142 bra 	$L__BB0_7329;
	not.b32 	%r50737, %r8937;
	shr.u32 	%r50738, %r8939, 16;
	and.b32  	%r50739, %r50738, 15;
	add.s32 	%r50740, %r50739, 1;
	shr.u32 	%r50741, %r50737, %r50740;
	xor.b32  	%r50742, %r50739, 31;
	shl.b32 	%r50743, %r50737, %r50742;
	or.b32  	%r50744, %r50741, %r50743;
	add.s32 	%r57032, %r50744, %r57030;
	bra.uni 	$L__BB0_7330;
$L__BB0_7326:
	setp.eq.s16 	%p3141, %rs2093, 2;
	@%p3141 bra 	$L__BB0_7328;
	and.b32  	%r50723, %r8939, 15;
	add.s32 	%r50724, %r50723, 1;
	shr.u32 	%r50725, %r8937, %r50724;
	xor.b32  	%r50726, %r50723, 31;
	shl.b32 	%r50727, %r8937, %r50726;
	or.b32  	%r50728, %r50725, %r50727;
	xor.b32  	%r57032, %r50728, %r57030;
	bra.uni 	$L__BB0_7330;
$L__BB0_7328:
	not.b32 	%r50729, %r8937;
	shr.u32 	%r50730, %r8939, 8;
	and.b32  	%r50731, %r50730, 15;
	add.s32 	%r50732, %r50731, 1;
	shr.u32 	%r50733, %r50729, %r50732;
	xor.b32  	%r50734, %r50731, 31;
	shl.b32 	%r50735, %r50729, %r50734;
	or.b32  	%r50736, %r50733, %r50735;
	and.b32  	%r57032, %r50736, %r57030;
	bra.uni 	$L__BB0_7330;
$L__BB0_7329:
	add.s32 	%r50745, %r8940, 1;
	shr.u32 	%r50746, %r8937, %r50745;
	xor.b32  	%r50747, %r8940, 31;
	shl.b32 	%r50748, %r8937, %r50747;
	or.b32  	%r50749, %r50746, %r50748;
	xor.b32  	%r57032, %r50749, %r57030;
$L__BB0_7330:
	xor.b32  	%r8947, %r57032, %r8941;
	shr.u32 	%r50750, %r8947, 16;
	xor.b32  	%r50751, %r50750, %r8947;
	shr.u32 	%r50752, %r50751, 12;
	shr.u32 	%r50753, %r50751, 4;
	shr.u32 	%r50754, %r50751, 8;
	xor.b32  	%r50755, %r50753, %r50752;
	xor.b32  	%r50756, %r50755, %r50754;
	xor.b32  	%r50757, %r50756, %r50751;
	shr.u32 	%r50758, %r50757, 2;
	xor.b32  	%r50759, %r50758, %r50757;
	cvt.u16.u32 	%rs2096, %r50759;
	and.b16  	%rs2095, %rs2096, 3;
	setp.gt.s16 	%p3143, %rs2095, 1;
	@%p3143 bra 	$L__BB0_7333;
	setp.eq.s16 	%p3145, %rs2095, 0;
	@%p3145 bra 	$L__BB0_7336;
	not.b32 	%r50768, %r8937;
	shr.u32 	%r50769, %r8939, 16;
	and.b32  	%r50770, %r50769, 15;
	add.s32 	%r50771, %r50770, 2;
	shf.r.wrap.b32 	%r50772, %r50768, %r50768, %r50771;
	add.s32 	%r57033, %r50772, %r57031;
	bra.uni 	$L__BB0_7337;
$L__BB0_7333:
	setp.eq.s16 	%p3144, %rs2095, 2;
	@%p3144 bra 	$L__BB0_7335;
	and.b32  	%r50760, %r8939, 15;
	add.s32 	%r50761, %r50760, 2;
	shf.r.wrap.b32 	%r50762, %r8937, %r8937, %r50761;
	xor.b32  	%r57033, %r50762, %r57031;
	bra.uni 	$L__BB0_7337;
$L__BB0_7335:
	not.b32 	%r50763, %r8937;
	shr.u32 	%r50764, %r8939, 8;
	and.b32  	%r50765, %r50764, 15;
	add.s32 	%r50766, %r50765, 2;
	shf.r.wrap.b32 	%r50767, %r50763, %r50763, %r50766;
	and.b32  	%r57033, %r50767, %r57031;
	bra.uni 	$L__BB0_7337;
$L__BB0_7336:
	add.s32 	%r50773, %r8940, 2;
	shf.r.wrap.b32 	%r50774, %r8937, %r8937, %r50773;
	xor.b32  	%r57033, %r50774, %r57031;
$L__BB0_7337:
	add.s32 	%r50775, %r8947, %r57033;
	xor.b32  	%r8953, %r8937, %r50775;
	shr.u32 	%r50776, %r8937, 8;
	and.b32  	%r50777, %r50776, 31;
	mov.b32 	%r50778, 1;
	shl.b32 	%r50779, %r50778, %r50777;
	not.b32 	%r50780, %r50779;
	and.b32  	%r50781, %r8889, %r50780;
	or.b32  	%r50782, %r50779, %r8889;
	xor.b32  	%r50783, %r50779, %r8889;
	st.local.v4.u32 	[%rd6], {%r8889, %r50781, %r50782, %r50783};
	shl.b32 	%r50784, %r8937, 2;
	cvt.u64.u32 	%rd1384, %r50784;
	and.b64  	%rd1385, %rd1384, 12;
	add.s64 	%rd1386, %rd6, %rd1385;
	ld.local.u32 	%r50785, [%rd1386];
	shf.l.wrap.b32 	%r50786, %r50785, %r50785, 26;
	shf.l.wrap.b32 	%r50787, %r50785, %r50785, 21;
	xor.b32  	%r50788, %r50786, %r50787;
	shf.l.wrap.b32 	%r50789, %r50785, %r50785, 7;
	xor.b32  	%r50790, %r50788, %r50789;
	add.s32 	%r50791, %r8906, %r7659;
	add.s32 	%r50792, %r50791, %r8430;
	add.s32 	%r50793, %r50792, %r8938;
	add.s32 	%r8958, %r50793, %r50790;
	shr.u32 	%r50794, %r8953, 4;
	xor.b32  	%r8959, %r50794, %r8953;
	shr.u32 	%r50795, %r8959, 24;
	and.b32  	%r8960, %r50795, 15;
	shf.r.wrap.b32 	%r50796, %r8953, %r8953, %r8960;
	xor.b32  	%r8961, %r50796, %r8941;
	shr.u32 	%r50797, %r8961, 16;
	xor.b32  	%r50798, %r50797, %r8961;
	shr.u32 	%r50799, %r50798, 12;
	shr.u32 	%r50800, %r50798, 4;
	shr.u32 	%r50801, %r50798, 8;
	xor.b32  	%r50802, %r50800, %r50799;
	xor.b32  	%r50803, %r50802, %r50801;
	xor.b32  	%r50804, %r50803, %r50798;
	shr.u32 	%r50805, %r50804, 2;
	xor.b32  	%r50806, %r50805, %r50804;
	cvt.u16.u32 	%rs2098, %r50806;
	and.b16  	%rs2097, %rs2098, 3;
	setp.gt.s16 	%p3146, %rs2097, 1;
	@%p3146 bra 	$L__BB0_7340;
	setp.eq.s16 	%p3148, %rs2097, 0;
	@%p3148 bra 	$L__BB0_7343;
	not.b32 	%r50821, %r8953;
	shr.u32 	%r50822, %r8959, 16;
	and.b32  	%r50823, %r50822, 15;
	add.s32 	%r50824, %r50823, 1;
	shr.u32 	%r50825, %r50821, %r50824;
	xor.b32  	%r50826, %r50823, 31;
	shl.b32 	%r50827, %r50821, %r50826;
	or.b32  	%r50828, %r50825, %r50827;
	add.s32 	%r57034, %r50828, %r57032;
	bra.uni 	$L__BB0_7344;
$L__BB0_7340:
	setp.eq.s16 	%p3147, %rs2097, 2;
	@%p3147 bra 	$L__BB0_7342;
	and.b32  	%r50807, %r8959, 15;
	add.s32 	%r50808, %r50807, 1;
	shr.u32 	%r50809, %r8953, %r50808;
	xor.b32  	%r50810, %r50807, 31;
	shl.b32 	%r50811, %r8953, %r50810;
	or.b32  	%r50812, %r50809, %r50811;
	xor.b32  	%r57034, %r50812, %r57032;
	bra.uni 	$L__BB0_7344;
$L__BB0_7342:
	not.b32 	%r50813, %r8953;
	shr.u32 	%r50814, %r8959, 8;
	and.b32  	%r50815, %r50814, 15;
	add.s32 	%r50816, %r50815, 1;
	shr.u32 	%r50817, %r50813, %r50816;
	xor.b32  	%r50818, %r50815, 31;
	shl.b32 	%r50819, %r50813, %r50818;
	or.b32  	%r50820, %r50817, %r50819;
	and.b32  	%r57034, %r50820, %r57032;
	bra.uni 	$L__BB0_7344;
$L__BB0_7343:
	add.s32 	%r50829, %r8960, 1;
	shr.u32 	%r50830, %r8953, %r50829;
	xor.b32  	%r50831, %r8960, 31;
	shl.b32 	%r50832, %r8953, %r50831;
	or.b32  	%r50833, %r50830, %r50832;
	xor.b32  	%r57034, %r50833, %r57032;
$L__BB0_7344:
	xor.b32  	%r8967, %r57034, %r8961;
	shr.u32 	%r50834, %r8967, 16;
	xor.b32  	%r50835, %r50834, %r8967;
	shr.u32 	%r50836, %r50835, 12;
	shr.u32 	%r50837, %r50835, 4;
	shr.u32 	%r50838, %r50835, 8;
	xor.b32  	%r50839, %r50837, %r50836;
	xor.b32  	%r50840, %r50839, %r50838;
	xor.b32  	%r50841, %r50840, %r50835;
	shr.u32 	%r50842, %r50841, 2;
	xor.b32  	%r50843, %r50842, %r50841;
	cvt.u16.u32 	%rs2100, %r50843;
	and.b16  	%rs2099, %rs2100, 3;
	setp.gt.s16 	%p3149, %rs2099, 1;
	@%p3149 bra 	$L__BB0_7347;
	setp.eq.s16 	%p3151, %rs2099, 0;
	@%p3151 bra 	$L__BB0_7350;
	not.b32 	%r50852, %r8953;
	shr.u32 	%r50853, %r8959, 16;
	and.b32  	%r50854, %r50853, 15;
	add.s32 	%r50855, %r50854, 2;
	shf.r.wrap.b32 	%r50856, %r50852, %r50852, %r50855;
	add.s32 	%r57035, %r50856, %r57033;
	bra.uni 	$L__BB0_7351;
$L__BB0_7347:
	setp.eq.s16 	%p3150, %rs2099, 2;
	@%p3150 bra 	$L__BB0_7349;
	and.b32  	%r50844, %r8959, 15;
	add.s32 	%r50845, %r50844, 2;
	shf.r.wrap.b32 	%r50846, %r8953, %r8953, %r50845;
	xor.b32  	%r57035, %r50846, %r57033;
	bra.uni 	$L__BB0_7351;
$L__BB0_7349:
	not.b32 	%r50847, %r8953;
	shr.u32 	%r50848, %r8959, 8;
	and.b32  	%r50849, %r50848, 15;
	add.s32 	%r50850, %r50849, 2;
	shf.r.wrap.b32 	%r50851, %r50847, %r50847, %r50850;
	and.b32  	%r57035, %r50851, %r57033;
	bra.uni 	$L__BB0_7351;
$L__BB0_7350:
	add.s32 	%r50857, %r8960, 2;
	shf.r.wrap.b32 	%r50858, %r8953, %r8953, %r50857;
	xor.b32  	%r57035, %r50858, %r57033;
$L__BB0_7351:
	add.s32 	%r50859, %r8967, %r57035;
	xor.b32  	%r8973, %r8953, %r50859;
	shr.u32 	%r50860, %r8953, 8;
	and.b32  	%r50861, %r50860, 31;
	mov.b32 	%r50862, 1;
	shl.b32 	%r50863, %r50862, %r50861;
	not.b32 	%r50864, %r50863;
	and.b32  	%r50865, %r8582, %r50864;
	or.b32  	%r50866, %r50863, %r8582;
	xor.b32  	%r50867, %r50863, %r8582;
	st.local.v4.u32 	[%rd5], {%r8582, %r50865, %r50866, %r50867};
	shl.b32 	%r50868, %r8953, 2;
	cvt.u64.u32 	%rd1387, %r50868;
	and.b64  	%rd1388, %rd1387, 12;
	add.s64 	%rd1389, %rd5, %rd1388;
	ld.local.u32 	%r8974, [%rd1389];
	shr.u32 	%r50869, %r8973, 4;
	xor.b32  	%r8975, %r50869, %r8973;
	shr.u32 	%r50870, %r8975, 24;
	and.b32  	%r8976, %r50870, 15;
	shf.r.wrap.b32 	%r50871, %r8973, %r8973, %r8976;
	xor.b32  	%r8977, %r50871, %r8961;
	shr.u32 	%r50872, %r8977, 16;
	xor.b32  	%r50873, %r50872, %r8977;
	shr.u32 	%r50874, %r50873, 12;
	shr.u32 	%r50875, %r50873, 4;
	shr.u32 	%r50876, %r50873, 8;
	xor.b32  	%r50877, %r50875, %r50874;
	xor.b32  	%r50878, %r50877, %r50876;
	xor.b32  	%r50879, %r50878, %r50873;
	shr.u32 	%r50880, %r50879, 2;
	xor.b32  	%r50881, %r50880, %r50879;
	cvt.u16.u32 	%rs2102, %r50881;
	and.b16  	%rs2101, %rs2102, 3;
	setp.gt.s16 	%p3152, %rs2101, 1;
	@%p3152 bra 	$L__BB0_7354;
	setp.eq.s16 	%p3154, %rs2101, 0;
	@%p3154 bra 	$L__BB0_7357;
	not.b32 	%r50896, %r8973;
	shr.u32 	%r50897, %r8975, 16;
	and.b32  	%r50898, %r50897, 15;
	add.s32 	%r50899, %r50898, 1;
	shr.u32 	%r50900, %r50896, %r50899;
	xor.b32  	%r50901, %r50898, 31;
	shl.b32 	%r50902, %r50896, %r50901;
	or.b32  	%r50903, %r50900, %r50902;
	add.s32 	%r57036, %r50903, %r57034;
	bra.uni 	$L__BB0_7358;
$L__BB0_7354:
	setp.eq.s16 	%p3153, %rs2101, 2;
	@%p3153 bra 	$L__BB0_7356;
	and.b32  	%r50882, %r8975, 15;
	add.s32 	%r50883, %r50882, 1;
	shr.u32 	%r50884, %r8973, %r50883;
	xor.b32  	%r50885, %r50882, 31;
	shl.b32 	%r50886, %r8973, %r50885;
	or.b32  	%r50887, %r50884, %r50886;
	xor.b32  	%r57036, %r50887, %r57034;
	bra.uni 	$L__BB0_7358;
$L__BB0_7356:
	not.b32 	%r50888, %r8973;
	shr.u32 	%r50889, %r8975, 8;
	and.b32  	%r50890, %r50889, 15;
	add.s32 	%r50891, %r50890, 1;
	shr.u32 	%r50892, %r50888, %r50891;
	xor.b32  	%r50893, %r50890, 31;
	shl.b32 	%r50894, %r50888, %r50893;
	or.b32  	%r50895, %r50892, %r50894;
	and.b32  	%r57036, %r50895, %r57034;
	bra.uni 	$L__BB0_7358;
$L__BB0_7357:
	add.s32 	%r50904, %r8976, 1;
	shr.u32 	%r50905, %r8973, %r50904;
	xor.b32  	%r50906, %r8976, 31;
	shl.b32 	%r50907, %r8973, %r50906;
	or.b32  	%r50908, %r50905, %r50907;
	xor.b32  	%r57036, %r50908, %r57034;
$L__BB0_7358:
	xor.b32  	%r8983, %r57036, %r8977;
	shr.u32 	%r50909, %r8983, 16;
	xor.b32  	%r50910, %r50909, %r8983;
	shr.u32 	%r50911, %r50910, 12;
	shr.u32 	%r50912, %r50910, 4;
	shr.u32 	%r50913, %r50910, 8;
	xor.b32  	%r50914, %r50912, %r50911;
	xor.b32  	%r50915, %r50914, %r50913;
	xor.b32  	%r50916, %r50915, %r50910;
	shr.u32 	%r50917, %r50916, 2;
	xor.b32  	%r50918, %r50917, %r50916;
	cvt.u16.u32 	%rs2104, %r50918;
	and.b16  	%rs2103, %rs2104, 3;
	setp.gt.s16 	%p3155, %rs2103, 1;
	@%p3155 bra 	$L__BB0_7361;
	setp.eq.s16 	%p3157, %rs2103, 0;
	@%p3157 bra 	$L__BB0_7364;
	not.b32 	%r50927, %r8973;
	shr.u32 	%r50928, %r8975, 16;
	and.b32  	%r50929, %r50928, 15;
	add.s32 	%r50930, %r50929, 2;
	shf.r.wrap.b32 	%r50931, %r50927, %r50927, %r50930;
	add.s32 	%r57037, %r50931, %r57035;
	bra.uni 	$L__BB0_7365;
$L__BB0_7361:
	setp.eq.s16 	%p3156, %rs2103, 2;
	@%p3156 bra 	$L__BB0_7363;
	and.b32  	%r50919, %r8975, 15;
	add.s32 	%r50920, %r50919, 2;
	shf.r.wrap.b32 	%r50921, %r8973, %r8973, %r50920;
	xor.b32  	%r57037, %r50921, %r57035;
	bra.uni 	$L__BB0_7365;
$L__BB0_7363:
	not.b32 	%r50922, %r8973;
	shr.u32 	%r50923, %r8975, 8;
	and.b32  	%r50924, %r50923, 15;
	add.s32 	%r50925, %r50924, 2;
	shf.r.wrap.b32 	%r50926, %r50922, %r50922, %r50925;
	and.b32  	%r57037, %r50926, %r57035;
	bra.uni 	$L__BB0_7365;
$L__BB0_7364:
	add.s32 	%r50932, %r8976, 2;
	shf.r.wrap.b32 	%r50933, %r8973, %r8973, %r50932;
	xor.b32  	%r57037, %r50933, %r57035;
$L__BB0_7365:
	add.s32 	%r50934, %r8983, %r57037;
	xor.b32  	%r8989, %r8973, %r50934;
	shr.u32 	%r50935, %r8973, 8;
	and.b32  	%r50936, %r50935, 31;
	mov.b32 	%r50937, 1;
	shl.b32 	%r50938, %r50937, %r50936;
	not.b32 	%r50939, %r50938;
	and.b32  	%r50940, %r8735, %r50939;
	or.b32  	%r50941, %r50938, %r8735;
	xor.b32  	%r50942, %r50938, %r8735;
	st.local.v4.u32 	[%rd4], {%r8735, %r50940, %r50941, %r50942};
	shl.b32 	%r50943, %r8973, 2;
	cvt.u64.u32 	%rd1390, %r50943;
	and.b64  	%rd1391, %rd1390, 12;
	add.s64 	%rd1392, %rd4, %rd1391;
	ld.local.u32 	%r8990, [%rd1392];
	shr.u32 	%r50944, %r8989, 4;
	xor.b32  	%r8991, %r50944, %r8989;
	shr.u32 	%r50945, %r8991, 24;
	and.b32  	%r8992, %r50945, 15;
	shf.r.wrap.b32 	%r50946, %r8989, %r8989, %r8992;
	xor.b32  	%r8993, %r50946, %r8977;
	shr.u32 	%r50947, %r8993, 16;
	xor.b32  	%r50948, %r50947, %r8993;
	shr.u32 	%r50949, %r50948, 12;
	shr.u32 	%r50950, %r50948, 4;
	shr.u32 	%r50951, %r50948, 8;
	xor.b32  	%r50952, %r50950, %r50949;
	xor.b32  	%r50953, %r50952, %r50951;
	xor.b32  	%r50954, %r50953, %r50948;
	shr.u32 	%r50955, %r50954, 2;
	xor.b32  	%r50956, %r50955, %r50954;
	cvt.u16.u32 	%rs2106, %r50956;
	and.b16  	%rs2105, %rs2106, 3;
	setp.gt.s16 	%p3158, %rs2105, 1;
	@%p3158 bra 	$L__BB0_7368;
	setp.eq.s16 	%p3160, %rs2105, 0;
	@%p3160 bra 	$L__BB0_7371;
	not.b32 	%r50971, %r8989;
	shr.u32 	%r50972, %r8991, 16;
	and.b32  	%r50973, %r50972, 15;
	add.s32 	%r50974, %r50973, 1;
	shr.u32 	%r50975, %r50971, %r50974;
	xor.b32  	%r50976, %r50973, 31;
	shl.b32 	%r50977, %r50971, %r50976;
	or.b32  	%r50978, %r50975, %r50977;
	add.s32 	%r57038, %r50978, %r57036;
	bra.uni 	$L__BB0_7372;
$L__BB0_7368:
	setp.eq.s16 	%p3159, %rs2105, 2;
	@%p3159 bra 	$L__BB0_7370;
	and.b32  	%r50957, %r8991, 15;
	add.s32 	%r50958, %r50957, 1;
	shr.u32 	%r50959, %r8989, %r50958;
	xor.b32  	%r50960, %r50957, 31;
	shl.b32 	%r50961, %r8989, %r50960;
	or.b32  	%r50962, %r50959, %r50961;
	xor.b32  	%r57038, %r50962, %r57036;
	bra.uni 	$L__BB0_7372;
$L__BB0_7370:
	not.b32 	%r50963, %r8989;
	shr.u32 	%r50964, %r8991, 8;
	and.b32  	%r50965, %r50964, 15;
	add.s32 	%r50966, %r50965, 1;
	shr.u32 	%r50967, %r50963, %r50966;
	xor.b32  	%r50968, %r50965, 31;
	shl.b32 	%r50969, %r50963, %r50968;
	or.b32  	%r50970, %r50967, %r50969;
	and.b32  	%r57038, %r50970, %r57036;
	bra.uni 	$L__BB0_7372;
$L__BB0_7371:
	add.s32 	%r50979, %r8992, 1;
	shr.u32 	%r50980, %r8989, %r50979;
	xor.b32  	%r50981, %r8992, 31;
	shl.b32 	%r50982, %r8989, %r50981;
	or.b32  	%r50983, %r50980, %r50982;
	xor.b32  	%r57038, %r50983, %r57036;
$L__BB0_7372:
	xor.b32  	%r8999, %r57038, %r8993;
	shr.u32 	%r50984, %r8999, 16;
	xor.b32  	%r50985, %r50984, %r8999;
	shr.u32 	%r50986, %r50985, 12;
	shr.u32 	%r50987, %r50985, 4;
	shr.u32 	%r50988, %r50985, 8;
	xor.b32  	%r50989, %r50987, %r50986;
	xor.b32  	%r50990, %r50989, %r50988;
	xor.b32  	%r50991, %r50990, %r50985;
	shr.u32 	%r50992, %r50991, 2;
	xor.b32  	%r50993, %r50992, %r50991;
	cvt.u16.u32 	%rs2108, %r50993;
	and.b16  	%rs2107, %rs2108, 3;
	setp.gt.s16 	%p3161, %rs2107, 1;
	@%p3161 bra 	$L__BB0_7375;
	setp.eq.s16 	%p3163, %rs2107, 0;
	@%p3163 bra 	$L__BB0_7378;
	not.b32 	%r51002, %r8989;
	shr.u32 	%r51003, %r8991, 16;
	and.b32  	%r51004, %r51003, 15;
	add.s32 	%r51005, %r51004, 2;
	shf.r.wrap.b32 	%r51006, %r51002, %r51002, %r51005;
	add.s32 	%r57039, %r51006, %r57037;
	bra.uni 	$L__BB0_7379;
$L__BB0_7375:
	setp.eq.s16 	%p3162, %rs2107, 2;
	@%p3162 bra 	$L__BB0_7377;
	and.b32  	%r50994, %r8991, 15;
	add.s32 	%r50995, %r50994, 2;
	shf.r.wrap.b32 	%r50996, %r8989, %r8989, %r50995;
	xor.b32  	%r57039, %r50996, %r57037;
	bra.uni 	$L__BB0_7379;
$L__BB0_7377:
	not.b32 	%r50997, %r8989;
	shr.u32 	%r50998, %r8991, 8;
	and.b32  	%r50999, %r50998, 15;
	add.s32 	%r51000, %r50999, 2;
	shf.r.wrap.b32 	%r51001, %r50997, %r50997, %r51000;
	and.b32  	%r57039, %r51001, %r57037;
	bra.uni 	$L__BB0_7379;
$L__BB0_7378:
	add.s32 	%r51007, %r8992, 2;
	shf.r.wrap.b32 	%r51008, %r8989, %r8989, %r51007;
	xor.b32  	%r57039, %r51008, %r57037;
$L__BB0_7379:
	add.s32 	%r51009, %r8999, %r57039;
	xor.b32  	%r9005, %r8989, %r51009;
	shr.u32 	%r51010, %r8989, 8;
	and.b32  	%r51011, %r51010, 31;
	mov.b32 	%r51012, 1;
	shl.b32 	%r51013, %r51012, %r51011;
	not.b32 	%r51014, %r51013;
	and.b32  	%r51015, %r8888, %r51014;
	or.b32  	%r51016, %r51013, %r8888;
	xor.b32  	%r51017, %r51013, %r8888;
	st.local.v4.u32 	[%rd3], {%r8888, %r51015, %r51016, %r51017};
	shl.b32 	%r51018, %r8989, 2;
	cvt.u64.u32 	%rd1393, %r51018;
	and.b64  	%rd1394, %rd1393, 12;
	add.s64 	%rd1395, %rd3, %rd1394;
	ld.local.u32 	%r51019, [%rd1395];
	or.b32  	%r51020, %r8990, %r8974;
	and.b32  	%r51021, %r51019, %r51020;
	and.b32  	%r51022, %r8990, %r8974;
	or.b32  	%r9010, %r51021, %r51022;
	shr.u32 	%r51023, %r9005, 4;
	xor.b32  	%r9011, %r51023, %r9005;
	shr.u32 	%r51024, %r9011, 24;
	and.b32  	%r9012, %r51024, 15;
	shf.r.wrap.b32 	%r51025, %r9005, %r9005, %r9012;
	xor.b32  	%r9013, %r51025, %r8993;
	shr.u32 	%r51026, %r9013, 16;
	xor.b32  	%r51027, %r51026, %r9013;
	shr.u32 	%r51028, %r51027, 12;
	shr.u32 	%r51029, %r51027, 4;
	shr.u32 	%r51030, %r51027, 8;
	xor.b32  	%r51031, %r51029, %r51028;
	xor.b32  	%r51032, %r51031, %r51030;
	xor.b32  	%r51033, %r51032, %r51027;
	shr.u32 	%r51034, %r51033, 2;
	xor.b32  	%r51035, %r51034, %r51033;
	cvt.u16.u32 	%rs2110, %r51035;
	and.b16  	%rs2109, %rs2110, 3;
	setp.gt.s16 	%p3164, %rs2109, 1;
	@%p3164 bra 	$L__BB0_7382;
	setp.eq.s16 	%p3166, %rs2109, 0;
	@%p3166 bra 	$L__BB0_7385;
	not.b32 	%r51050, %r9005;
	shr.u32 	%r51051, %r9011, 16;
	and.b32  	%r51052, %r51051, 15;
	add.s32 	%r51053, %r51052, 1;
	shr.u32 	%r51054, %r51050, %r51053;
	xor.b32  	%r51055, %r51052, 31;
	shl.b32 	%r51056, %r51050, %r51055;
	or.b32  	%r51057, %r51054, %r51056;
	add.s32 	%r57040, %r51057, %r57038;
	bra.uni 	$L__BB0_7386;
$L__BB0_7382:
	setp.eq.s16 	%p3165, %rs2109, 2;
	@%p3165 bra 	$L__BB0_7384;
	and.b32  	%r51036, %r9011, 15;
	add.s32 	%r51037, %r51036, 1;
	shr.u32 	%r51038, %r9005, %r51037;
	xor.b32  	%r51039, %r51036, 31;
	shl.b32 	%r51040, %r9005, %r51039;
	or.b32  	%r51041, %r51038, %r51040;
	xor.b32  	%r57040, %r51041, %r57038;
	bra.uni 	$L__BB0_7386;
$L__BB0_7384:
	not.b32 	%r51042, %r9005;
	shr.u32 	%r51043, %r9011, 8;
	and.b32  	%r51044, %r51043, 15;
	add.s32 	%r51045, %r51044, 1;
	shr.u32 	%r51046, %r51042, %r51045;
	xor.b32  	%r51047, %r51044, 31;
	shl.b32 	%r51048, %r51042, %r51047;
	or.b32  	%r51049, %r51046, %r51048;
	and.b32  	%r57040, %r51049, %r57038;
	bra.uni 	$L__BB0_7386;
$L__BB0_7385:
	add.s32 	%r51058, %r9012, 1;
	shr.u32 	%r51059, %r9005, %r51058;
	xor.b32  	%r51060, %r9012, 31;
	shl.b32 	%r51061, %r9005, %r51060;
	or.b32  	%r51062, %r51059, %r51061;
	xor.b32  	%r57040, %r51062, %r57038;
$L__BB0_7386:
	xor.b32  	%r9019, %r57040, %r9013;
	shr.u32 	%r51063, %r9019, 16;
	xor.b32  	%r51064, %r51063, %r9019;
	shr.u32 	%r51065, %r51064, 12;
	shr.u32 	%r51066, %r51064, 4;
	shr.u32 	%r51067, %r51064, 8;
	xor.b32  	%r51068, %r51066, %r51065;
	xor.b32  	%r51069, %r51068, %r51067;
	xor.b32  	%r51070, %r51069, %r51064;
	shr.u32 	%r51071, %r51070, 2;
	xor.b32  	%r51072, %r51071, %r51070;
	cvt.u16.u32 	%rs2112, %r51072;
	and.b16  	%rs2111, %rs2112, 3;
	setp.gt.s16 	%p3167, %rs2111, 1;
	@%p3167 bra 	$L__BB0_7389;
	setp.eq.s16 	%p3169, %rs2111, 0;
	@%p3169 bra 	$L__BB0_7392;
	not.b32 	%r51081, %r9005;
	shr.u32 	%r51082, %r9011, 16;
	and.b32  	%r51083, %r51082, 15;
	add.s32 	%r51084, %r51083, 2;
	shf.r.wrap.b32 	%r51085, %r51081, %r51081, %r51084;
	add.s32 	%r57041, %r51085, %r57039;
	bra.uni 	$L__BB0_7393;
$L__BB0_7389:
	setp.eq.s16 	%p3168, %rs2111, 2;
	@%p3168 bra 	$L__BB0_7391;
	and.b32  	%r51073, %r9011, 15;
	add.s32 	%r51074, %r51073, 2;
	shf.r.wrap.b32 	%r51075, %r9005, %r9005, %r51074;
	xor.b32  	%r57041, %r51075, %r57039;
	bra.uni 	$L__BB0_7393;
$L__BB0_7391:
	not.b32 	%r51076, %r9005;
	shr.u32 	%r51077, %r9011, 8;
	and.b32  	%r51078, %r51077, 15;
	add.s32 	%r51079, %r51078, 2;
	shf.r.wrap.b32 	%r51080, %r51076, %r51076, %r51079;
	and.b32  	%r57041, %r51080, %r57039;
	bra.uni 	$L__BB0_7393;
$L__BB0_7392:
	add.s32 	%r51086, %r9012, 2;
	shf.r.wrap.b32 	%r51087, %r9005, %r9005, %r51086;
	xor.b32  	%r57041, %r51087, %r57039;
$L__BB0_7393:
	add.s32 	%r51088, %r9019, %r57041;
	xor.b32  	%r9025, %r9005, %r51088;
	shr.u32 	%r51089, %r9005, 8;
	and.b32  	%r51090, %r51089, 31;
	mov.b32 	%r51091, 1;
	shl.b32 	%r51092, %r51091, %r51090;
	not.b32 	%r51093, %r51092;
	and.b32  	%r51094, %r8888, %r51093;
	or.b32  	%r51095, %r51092, %r8888;
	xor.b32  	%r51096, %r51092, %r8888;
	st.local.v4.u32 	[%rd2], {%r8888, %r51094, %r51095, %r51096};
	shl.b32 	%r51097, %r9005, 2;
	cvt.u64.u32 	%rd1396, %r51097;
	and.b64  	%rd1397, %rd1396, 12;
	add.s64 	%rd1398, %rd2, %rd1397;
	ld.local.u32 	%r9026, [%rd1398];
	shr.u32 	%r51098, %r9025, 4;
	xor.b32  	%r9027, %r51098, %r9025;
	shr.u32 	%r51099, %r9027, 24;
	and.b32  	%r9028, %r51099, 15;
	shf.r.wrap.b32 	%r51100, %r9025, %r9025, %r9028;
	xor.b32  	%r9029, %r51100, %r9013;
	shr.u32 	%r51101, %r9029, 16;
	xor.b32  	%r51102, %r51101, %r9029;
	shr.u32 	%r51103, %r51102, 12;
	shr.u32 	%r51104, %r51102, 4;
	shr.u32 	%r51105, %r51102, 8;
	xor.b32  	%r51106, %r51104, %r51103;
	xor.b32  	%r51107, %r51106, %r51105;
	xor.b32  	%r51108, %r51107, %r51102;
	shr.u32 	%r51109, %r51108, 2;
	xor.b32  	%r51110, %r51109, %r51108;
	cvt.u16.u32 	%rs2114, %r51110;
	and.b16  	%rs2113, %rs2114, 3;
	setp.gt.s16 	%p3170, %rs2113, 1;
	@%p3170 bra 	$L__BB0_7396;
	setp.eq.s16 	%p3172, %rs2113, 0;
	@%p3172 bra 	$L__BB0_7399;
	not.b32 	%r51125, %r9025;
	shr.u32 	%r51126, %r9027, 16;
	and.b32  	%r51127, %r51126, 15;
	add.s32 	%r51128, %r51127, 1;
	shr.u32 	%r51129, %r51125, %r51128;
	xor.b32  	%r51130, %r51127, 31;
	shl.b32 	%r51131, %r51125, %r51130;
	or.b32  	%r51132, %r51129, %r51131;
	add.s32 	%r57042, %r51132, %r57040;
	bra.uni 	$L__BB0_7400;
$L__BB0_7396:
	setp.eq.s16 	%p3171, %rs2113, 2;
	@%p3171 bra 	$L__BB0_7398;
	and.b32  	%r51111, %r9027, 15;
	add.s32 	%r51112, %r51111, 1;
	shr.u32 	%r51113, %r9025, %r51112;
	xor.b32  	%r51114, %r51111, 31;
	shl.b32 	%r51115, %r9025, %r51114;
	or.b32  	%r51116, %r51113, %r51115;
	xor.b32  	%r57042, %r51116, %r57040;
	bra.uni 	$L__BB0_7400;
$L__BB0_7398:
	not.b32 	%r51117, %r9025;
	shr.u32 	%r51118, %r9027, 8;
	and.b32  	%r51119, %r51118, 15;
	add.s32 	%r51120, %r51119, 1;
	shr.u32 	%r51121, %r51117, %r51120;
	xor.b32  	%r51122, %r51119, 31;
	shl.b32 	%r51123, %r51117, %r51122;
	or.b32  	%r51124, %r51121, %r51123;
	and.b32  	%r57042, %r51124, %r57040;
	bra.uni 	$L__BB0_7400;
$L__BB0_7399:
	add.s32 	%r51133, %r9028, 1;
	shr.u32 	%r51134, %r9025, %r51133;
	xor.b32  	%r51135, %r9028, 31;
	shl.b32 	%r51136, %r9025, %r51135;
	or.b32  	%r51137, %r51134, %r51136;
	xor.b32  	%r57042, %r51137, %r57040;
$L__BB0_7400:
	xor.b32  	%r9035, %r57042, %r9029;
	shr.u32 	%r51138, %r9035, 16;
	xor.b32  	%r51139, %r51138, %r9035;
	shr.u32 	%r51140, %r51139, 12;
	shr.u32 	%r51141, %r51139, 4;
	shr.u32 	%r51142, %r51139, 8;
	xor.b32  	%r51143, %r51141, %r51140;
	xor.b32  	%r51144, %r51143, %r51142;
	xor.b32  	%r51145, %r51144, %r51139;
	shr.u32 	%r51146, %r51145, 2;
	xor.b32  	%r51147, %r51146, %r51145;
	cvt.u16.u32 	%rs2116, %r51147;
	and.b16  	%rs2115, %rs2116, 3;
	setp.gt.s16 	%p3173, %rs2115, 1;
	@%p3173 bra 	$L__BB0_7403;
	setp.eq.s16 	%p3175, %rs2115, 0;
	@%p3175 bra 	$L__BB0_7406;
	not.b32 	%r51156, %r9025;
	shr.u32 	%r51157, %r9027, 16;
	and.b32  	%r51158, %r51157, 15;
	add.s32 	%r51159, %r51158, 2;
	shf.r.wrap.b32 	%r51160, %r51156, %r51156, %r51159;
	add.s32 	%r57043, %r51160, %r57041;
	bra.uni 	$L__BB0_7407;
$L__BB0_7403:
	setp.eq.s16 	%p3174, %rs2115, 2;
	@%p3174 bra 	$L__BB0_7405;
	and.b32  	%r51148, %r9027, 15;
	add.s32 	%r51149, %r51148, 2;
	shf.r.wrap.b32 	%r51150, %r9025, %r9025, %r51149;
	xor.b32  	%r57043, %r51150, %r57041;
	bra.uni 	$L__BB0_7407;
$L__BB0_7405:
	not.b32 	%r51151, %r9025;
	shr.u32 	%r51152, %r9027, 8;
	and.b32  	%r51153, %r51152, 15;
	add.s32 	%r51154, %r51153, 2;
	shf.r.wrap.b32 	%r51155, %r51151, %r51151, %r51154;
	and.b32  	%r57043, %r51155, %r57041;
	bra.uni 	$L__BB0_7407;
$L__BB0_7406:
	add.s32 	%r51161, %r9028, 2;
	shf.r.wrap.b32 	%r51162, %r9025, %r9025, %r51161;
	xor.b32  	%r57043, %r51162, %r57041;
$L__BB0_7407:
	add.s32 	%r51163, %r9035, %r57043;
	shr.u32 	%r51164, %r9025, 8;
	and.b32  	%r51165, %r51164, 31;
	mov.b32 	%r51166, 1;
	shl.b32 	%r51167, %r51166, %r51165;
	not.b32 	%r51168, %r51167;
	and.b32  	%r51169, %r8958, %r51168;
	or.b32  	%r51170, %r51167, %r8958;
	xor.b32  	%r51171, %r51167, %r8958;
	st.local.v4.u32 	[%rd1], {%r8958, %r51169, %r51170, %r51171};
	shl.b32 	%r51172, %r9025, 2;
	cvt.u64.u32 	%rd1399, %r51172;
	and.b64  	%rd1400, %rd1399, 12;
	add.s64 	%rd1401, %rd1, %rd1400;
	ld.local.u32 	%r51173, [%rd1401];
	add.s32 	%r51174, %r9010, %r8958;
	shf.l.wrap.b32 	%r51175, %r9026, %r9026, 10;
	shf.l.wrap.b32 	%r51176, %r9026, %r9026, 19;
	shf.l.wrap.b32 	%r51177, %r9026, %r9026, 30;
	xor.b32  	%r51178, %r51177, %r51176;
	xor.b32  	%r51179, %r51178, %r51175;
	add.s32 	%r9041, %r51174, %r51179;
	add.s32 	%r9042, %r8429, %r51173;
	add.s32 	%r51180, %r8583, %r8582;
	xor.b32  	%r51181, %r51163, %r51180;
	xor.b32  	%r9043, %r51181, %r9025;
	shr.u32 	%r51182, %r9043, 4;
	xor.b32  	%r9044, %r51182, %r9043;
	shr.u32 	%r51183, %r9044, 24;
	and.b32  	%r9045, %r51183, 15;
	shf.r.wrap.b32 	%r51184, %r9043, %r9043, %r9045;
	xor.b32  	%r9046, %r51184, %r9029;
	shr.u32 	%r51185, %r9046, 16;
	xor.b32  	%r51186, %r51185, %r9046;
	shr.u32 	%r51187, %r51186, 12;
	shr.u32 	%r51188, %r51186, 4;
	shr.u32 	%r51189, %r51186, 8;
	xor.b32  	%r51190, %r51188, %r51187;
	xor.b32  	%r51191, %r51190, %r51189;
	xor.b32  	%r51192, %r51191, %r51186;
	shr.u32 	%r51193, %r51192, 2;
	xor.b32  	%r51194, %r51193, %r51192;
	cvt.u16.u32 	%rs2118, %r51194;
	and.b16  	%rs2117, %rs2118, 3;
	setp.gt.s16 	%p3176, %rs2117, 1;
	@%p3176 bra 	$L__BB0_7410;
	setp.eq.s16 	%p3178, %rs2117, 0;
	@%p3178 bra 	$L__BB0_7413;
	not.b32 	%r51209, %r9043;
	shr.u32 	%r51210, %r9044, 16;
	and.b32  	%r51211, %r51210, 15;
	add.s32 	%r51212, %r51211, 1;
	shr.u32 	%r51213, %r51209, %r51212;
	xor.b32  	%r51214, %r51211, 31;
	shl.b32 	%r51215, %r51209, %r51214;
	or.b32  	%r51216, %r51213, %r51215;
	add.s32 	%r57044, %r51216, %r57042;
	bra.uni 	$L__BB0_7414;
$L__BB0_7410:
	setp.eq.s16 	%p3177, %rs2117, 2;
	@%p3177 bra 	$L__BB0_7412;
	and.b32  	%r51195, %r9044, 15;
	add.s32 	%r51196, %r51195, 1;
	shr.u32 	%r51197, %r9043, %r51196;
	xor.b32  	%r51198, %r51195, 31;
	shl.b32 	%r51199, %r9043, %r51198;
	or.b32  	%r51200, %r51197, %r51199;
	xor.b32  	%r57044, %r51200, %r57042;
	bra.uni 	$L__BB0_7414;
$L__BB0_7412:
	not.b32 	%r51201, %r9043;
	shr.u32 	%r51202, %r9044, 8;
	and.b32  	%r51203, %r51202, 15;
	add.s32 	%r51204, %r51203, 1;
	shr.u32 	%r51205, %r51201, %r51204;
	xor.b32  	%r51206, %r51203, 31;
	shl.b32 	%r51207, %r51201, %r51206;
	or.b32  	%r51208, %r51205, %r51207;
	and.b32  	%r57044, %r51208, %r57042;
	bra.uni 	$L__BB0_7414;
$L__BB0_7413:
	add.s32 	%r51217, %r9045, 1;
	shr.u32 	%r51218, %r9043, %r51217;
	xor.b32  	%r51219, %r9045, 31;
	shl.b32 	%r51220, %r9043, %r51219;
	or.b32  	%r51221, %r51218, %r51220;
	xor.b32  	%r57044, %r51221, %r57042;
$L__BB0_7414:
	xor.b32  	%r9052, %r57044, %r9046;
	shr.u32 	%r51222, %r9052, 16;
	xor.b32  	%r51223, %r51222, %r9052;
	shr.u32 	%r51224, %r51223, 12;
	shr.u32 	%r51225, %r51223, 4;
	shr.u32 	%r51226, %r51223, 8;
	xor.b32  	%r51227, %r51225, %r51224;
	xor.b32  	%r51228, %r51227, %r51226;
	xor.b32  	%r51229, %r51228, %r51223;
	shr.u32 	%r51230, %r51229, 2;
	xor.b32  	%r51231, %r51230, %r51229;
	cvt.u16.u32 	%rs2120, %r51231;
	and.b16  	%rs2119, %rs2120, 3;
	setp.gt.s16 	%p3179, %rs2119, 1;
	@%p3179 bra 	$L__BB0_7417;
	setp.eq.s16 	%p3181, %rs2119, 0;
	@%p3181 bra 	$L__BB0_7420;
	not.b32 	%r51240, %r9043;
	shr.u32 	%r51241, %r9044, 16;
	and.b32  	%r51242, %r51241, 15;
	add.s32 	%r51243, %r51242, 2;
	shf.r.wrap.b32 	%r51244, %r51240, %r51240, %r51243;
	add.s32 	%r57045, %r51244, %r57043;
	bra.uni 	$L__BB0_7421;
$L__BB0_7417:
	setp.eq.s16 	%p3180, %rs2119, 2;
	@%p3180 bra 	$L__BB0_7419;
	and.b32  	%r51232, %r9044, 15;
	add.s32 	%r51233, %r51232, 2;
	shf.r.wrap.b32 	%r51234, %r9043, %r9043, %r51233;
	xor.b32  	%r57045, %r51234, %r57043;
	bra.uni 	$L__BB0_7421;
$L__BB0_7419:
	not.b32 	%r51235, %r9043;
	shr.u32 	%r51236, %r9044, 8;
	and.b32  	%r51237, %r51236, 15;
	add.s32 	%r51238, %r51237, 2;
	shf.r.wrap.b32 	%r51239, %r51235, %r51235, %r51238;
	and.b32  	%r57045, %r51239, %r57043;
	bra.uni 	$L__BB0_7421;
$L__BB0_7420:
	add.s32 	%r51245, %r9045, 2;
	shf.r.wrap.b32 	%r51246, %r9043, %r9043, %r51245;
	xor.b32  	%r57045, %r51246, %r57043;
$L__BB0_7421:
	add.s32 	%r51247, %r9052, %r57045;
	xor.b32  	%r9058, %r9043, %r51247;
	ld.const.u32 	%r9059, [hefty_gpu_constantTable+228];
	shr.u32 	%r51248, %r9058, 4;
	xor.b32  	%r9060, %r51248, %r9058;
	shr.u32 	%r51249, %r9060, 24;
	and.b32  	%r9061, %r51249, 15;
	shf.r.wrap.b32 	%r51250, %r9058, %r9058, %r9061;
	xor.b32  	%r9062, %r51250, %r9046;
	shr.u32 	%r51251, %r9062, 16;
	xor.b32  	%r51252, %r51251, %r9062;
	shr.u32 	%r51253, %r51252, 12;
	shr.u32 	%r51254, %r51252, 4;
	shr.u32 	%r51255, %r51252, 8;
	xor.b32  	%r51256, %r51254, %r51253;
	xor.b32  	%r51257, %r51256, %r51255;
	xor.b32  	%r51258, %r51257, %r51252;
	shr.u32 	%r51259, %r51258, 2;
	xor.b32  	%r51260, %r51259, %r51258;
	cvt.u16.u32 	%rs2122, %r51260;
	and.b16  	%rs2121, %rs2122, 3;
	setp.gt.s16 	%p3182, %rs2121, 1;
	@%p3182 bra 	$L__BB0_7424;
	setp.eq.s16 	%p3184, %rs2121, 0;
	@%p3184 bra 	$L__BB0_7427;
	not.b32 	%r51275, %r9058;
	shr.u32 	%r51276, %r9060, 16;
	and.b32  	%r51277, %r51276, 15;
	add.s32 	%r51278, %r51277, 1;
	shr.u32 	%r51279, %r51275, %r51278;
	xor.b32  	%r51280, %r51277, 31;
	shl.b32 	%r51281, %r51275, %r51280;
	or.b32  	%r51282, %r51279, %r51281;
	add.s32 	%r57046, %r51282, %r57044;
	bra.uni 	$L__BB0_7428;
$L__BB0_7424:
	setp.eq.s16 	%p3183, %rs2121, 2;
	@%p3183 bra 	$L__BB0_7426;
	and.b32  	%r51261, %r9060, 15;
	add.s32 	%r51262, %r51261, 1;
	shr.u32 	%r51263, %r9058, %r51262;
	xor.b32  	%r51264, %r51261, 31;
	shl.b32 	%r51265, %r9058, %r51264;
	or.b32  	%r51266, %r51263, %r51265;
	xor.b32  	%r57046, %r51266, %r57044;
	bra.uni 	$L__BB0_7428;
$L__BB0_7426:
	not.b32 	%r51267, %r9058;
	shr.u32 	%r51268, %r9060, 8;
	and.b32  	%r51269, %r51268, 15;
	add.s32 	%r51270, %r51269, 1;
	shr.u32 	%r51271, %r51267, %r51270;
	xor.b32  	%r51272, %r51269, 31;
	shl.b32 	%r51273, %r51267, %r51272;
	or.b32  	%r51274, %r51271, %r51273;
	and.b32  	%r57046, %r51274, %r57044;
	bra.uni 	$L__BB0_7428;
$L__BB0_7427:
	add.s32 	%r51283, %r9061, 1;
	shr.u32 	%r51284, %r9058, %r51283;
	xor.b32  	%r51285, %r9061, 31;
	shl.b32 	%r51286, %r9058, %r51285;
	or.b32  	%r51287, %r51284, %r51286;
	xor.b32  	%r57046, %r51287, %r57044;
$L__BB0_7428:
	xor.b32  	%r9068, %r57046, %r9062;
	shr.u32 	%r51288, %r9068, 16;
	xor.b32  	%r51289, %r51288, %r9068;
	shr.u32 	%r51290, %r51289, 12;
	shr.u32 	%r51291, %r51289, 4;
	shr.u32 	%r51292, %r51289, 8;
	xor.b32  	%r51293, %r51291, %r51290;
	xor.b32  	%r51294, %r51293, %r51292;
	xor.b32  	%r51295, %r51294, %r51289;
	shr.u32 	%r51296, %r51295, 2;
	xor.b32  	%r51297, %r51296, %r51295;
	cvt.u16.u32 	%rs2124, %r51297;
	and.b16  	%rs2123, %rs2124, 3;
	setp.gt.s16 	%p3185, %rs2123, 1;
	@%p3185 bra 	$L__BB0_7431;
	setp.eq.s16 	%p3187, %rs2123, 0;
	@%p3187 bra 	$L__BB0_7434;
	not.b32 	%r51306, %r9058;
	shr.u32 	%r51307, %r9060, 16;
	and.b32  	%r51308, %r51307, 15;
	add.s32 	%r51309, %r51308, 2;
	shf.r.wrap.b32 	%r51310, %r51306, %r51306, %r51309;
	add.s32 	%r57047, %r51310, %r57045;
	bra.uni 	$L__BB0_7435;
$L__BB0_7431:
	setp.eq.s16 	%p3186, %rs2123, 2;
	@%p3186 bra 	$L__BB0_7433;
	and.b32  	%r51298, %r9060, 15;
	add.s32 	%r51299, %r51298, 2;
	shf.r.wrap.b32 	%r51300, %r9058, %r9058, %r51299;
	xor.b32  	%r57047, %r51300, %r57045;
	bra.uni 	$L__BB0_7435;
$L__BB0_7433:
	not.b32 	%r51301, %r9058;
	shr.u32 	%r51302, %r9060, 8;
	and.b32  	%r51303, %r51302, 15;
	add.s32 	%r51304, %r51303, 2;
	shf.r.wrap.b32 	%r51305, %r51301, %r51301, %r51304;
	and.b32  	%r57047, %r51305, %r57045;
	bra.uni 	$L__BB0_7435;
$L__BB0_7434:
	add.s32 	%r51311, %r9061, 2;
	shf.r.wrap.b32 	%r51312, %r9058, %r9058, %r51311;
	xor.b32  	%r57047, %r51312, %r57045;
$L__BB0_7435:
	add.s32 	%r51313, %r9068, %r57047;
	xor.b32  	%r9074, %r9058, %r51313;
	shr.u32 	%r51314, %r9058, 8;
	and.b32  	%r51315, %r51314, 31;
	mov.b32 	%r51316, 1;
	shl.b32 	%r51317, %r51316, %r51315;
	not.b32 	%r51318, %r51317;
	and.b32  	%r51319, %r8736, %r51318;
	or.b32  	%r51320, %r51317, %r8736;
	xor.b32  	%r51321, %r51317, %r8736;
	st.local.v4.u32 	[%rd8], {%r8736, %r51319, %r51320, %r51321};
	shl.b32 	%r51322, %r9058, 2;
	cvt.u64.u32 	%rd1402, %r51322;
	and.b64  	%rd1403, %rd1402, 12;
	add.s64 	%rd1404, %rd8, %rd1403;
	ld.local.u32 	%r9075, [%rd1404];
	shr.u32 	%r51323, %r9074, 4;
	xor.b32  	%r9076, %r51323, %r9074;
	shr.u32 	%r51324, %r9076, 24;
	and.b32  	%r9077, %r51324, 15;
	shf.r.wrap.b32 	%r51325, %r9074, %r9074, %r9077;
	xor.b32  	%r9078, %r51325, %r9062;
	shr.u32 	%r51326, %r9078, 16;
	xor.b32  	%r51327, %r51326, %r9078;
	shr.u32 	%r51328, %r51327, 12;
	shr.u32 	%r51329, %r51327, 4;
	shr.u32 	%r51330, %r51327, 8;
	xor.b32  	%r51331, %r51329, %r51328;
	xor.b32  	%r51332, %r51331, %r51330;
	xor.b32  	%r51333, %r51332, %r51327;
	shr.u32 	%r51334, %r51333, 2;
	xor.b32  	%r51335, %r51334, %r51333;
	cvt.u16.u32 	%rs2126, %r51335;
	and.b16  	%rs2125, %rs2126, 3;
	setp.gt.s16 	%p3188, %rs2125, 1;
	@%p3188 bra 	$L__BB0_7438;
	setp.eq.s16 	%p3190, %rs2125, 0;
	@%p3190 bra 	$L__BB0_7441;
	not.b32 	%r51350, %r9074;
	shr.u32 	%r51351, %r9076, 16;
	and.b32  	%r51352, %r51351, 15;
	add.s32 	%r51353, %r51352, 1;
	shr.u32 	%r51354, %r51350, %r51353;
	xor.b32  	%r51355, %r51352, 31;
	shl.b32 	%r51356, %r51350, %r51355;
	or.b32  	%r51357, %r51354, %r51356;
	add.s32 	%r57048, %r51357, %r57046;
	bra.uni 	$L__BB0_7442;
$L__BB0_7438:
	setp.eq.s16 	%p3189, %rs2125, 2;
	@%p3189 bra 	$L__BB0_7440;
	and.b32  	%r51336, %r9076, 15;
	add.s32 	%r51337, %r51336, 1;
	shr.u32 	%r51338, %r9074, %r51337;
	xor.b32  	%r51339, %r51336, 31;
	shl.b32 	%r51340, %r9074, %r51339;
	or.b32  	%r51341, %r51338, %r51340;
	xor.b32  	%r57048, %r51341, %r57046;
	bra.uni 	$L__BB0_7442;
$L__BB0_7440:
	not.b32 	%r51342, %r9074;
	shr.u32 	%r51343, %r9076, 8;
	and.b32  	%r51344, %r51343, 15;
	add.s32 	%r51345, %r51344, 1;
	shr.u32 	%r51346, %r51342, %r51345;
	xor.b32  	%r51347, %r51344, 31;
	shl.b32 	%r51348, %r51342, %r51347;
	or.b32  	%r51349, %r51346, %r51348;
	and.b32  	%r57048, %r51349, %r57046;
	bra.uni 	$L__BB0_7442;
$L__BB0_7441:
	add.s32 	%r51358, %r9077, 1;
	shr.u32 	%r51359, %r9074, %r51358;
	xor.b32  	%r51360, %r9077, 31;
	shl.b32 	%r51361, %r9074, %r51360;
	or.b32  	%r51362, %r51359, %r51361;
	xor.b32  	%r57048, %r51362, %r57046;
$L__BB0_7442:
	xor.b32  	%r9084, %r57048, %r9078;
	shr.u32 	%r51363, %r9084, 16;
	xor.b32  	%r51364, %r51363, %r9084;
	shr.u32 	%r51365, %r51364, 12;
	shr.u32 	%r51366, %r51364, 4;
	shr.u32 	%r51367, %r51364, 8;
	xor.b32  	%r51368, %r51366, %r51365;
	xor.b32  	%r51369, %r51368, %r51367;
	xor.b32  	%r51370, %r51369, %r51364;
	shr.u32 	%r51371, %r51370, 2;
	xor.b32  	%r51372, %r51371, %r51370;
	cvt.u16.u32 	%rs2128, %r51372;
	and.b16  	%rs2127, %rs2128, 3;
	setp.gt.s16 	%p3191, %rs2127, 1;
	@%p3191 bra 	$L__BB0_7445;
	setp.eq.s16 	%p3193, %rs2127, 0;
	@%p3193 bra 	$L__BB0_7448;
	not.b32 	%r51381, %r9074;
	shr.u32 	%r51382, %r9076, 16;
	and.b32  	%r51383, %r51382, 15;
	add.s32 	%r51384, %r51383, 2;
	shf.r.wrap.b32 	%r51385, %r51381, %r51381, %r51384;
	add.s32 	%r57049, %r51385, %r57047;
	bra.uni 	$L__BB0_7449;
$L__BB0_7445:
	setp.eq.s16 	%p3192, %rs2127, 2;
	@%p3192 bra 	$L__BB0_7447;
	and.b32  	%r51373, %r9076, 15;
	add.s32 	%r51374, %r51373, 2;
	shf.r.wrap.b32 	%r51375, %r9074, %r9074, %r51374;
	xor.b32  	%r57049, %r51375, %r57047;
	bra.uni 	$L__BB0_7449;
$L__BB0_7447:
	not.b32 	%r51376, %r9074;
	shr.u32 	%r51377, %r9076, 8;
	and.b32  	%r51378, %r51377, 15;
	add.s32 	%r51379, %r51378, 2;
	shf.r.wrap.b32 	%r51380, %r51376, %r51376, %r51379;
	and.b32  	%r57049, %r51380, %r57047;
	bra.uni 	$L__BB0_7449;
$L__BB0_7448:
	add.s32 	%r51386, %r9077, 2;
	shf.r.wrap.b32 	%r51387, %r9074, %r9074, %r51386;
	xor.b32  	%r57049, %r51387, %r57047;
$L__BB0_7449:
	add.s32 	%r51388, %r9084, %r57049;
	xor.b32  	%r9090, %r9074, %r51388;
	shr.u32 	%r51389, %r9074, 8;
	and.b32  	%r51390, %r51389, 31;
	mov.b32 	%r51391, 1;
	shl.b32 	%r51392, %r51391, %r51390;
	not.b32 	%r51393, %r51392;
	and.b32  	%r51394, %r8889, %r51393;
	or.b32  	%r51395, %r51392, %r8889;
	xor.b32  	%r51396, %r51392, %r8889;
	st.local.v4.u32 	[%rd7], {%r8889, %r51394, %r51395, %r51396};
	shl.b32 	%r51397, %r9074, 2;
	cvt.u64.u32 	%rd1405, %r51397;
	and.b64  	%rd1406, %rd1405, 12;
	add.s64 	%rd1407, %rd7, %rd1406;
	ld.local.u32 	%r51398, [%rd1407];
	xor.b32  	%r51399, %r51398, %r9075;
	and.b32  	%r51400, %r9042, %r51399;
	xor.b32  	%r9091, %r51400, %r9075;
	shr.u32 	%r51401, %r9090, 4;
	xor.b32  	%r9092, %r51401, %r9090;
	shr.u32 	%r51402, %r9092, 24;
	and.b32  	%r9093, %r51402, 15;
	shf.r.wrap.b32 	%r51403, %r9090, %r9090, %r9093;
	xor.b32  	%r9094, %r51403, %r9078;
	shr.u32 	%r51404, %r9094, 16;
	xor.b32  	%r51405, %r51404, %r9094;
	shr.u32 	%r51406, %r51405, 12;
	shr.u32 	%r51407, %r51405, 4;
	shr.u32 	%r51408, %r51405, 8;
	xor.b32  	%r51409, %r51407, %r51406;
	xor.b32  	%r51410, %r51409, %r51408;
	xor.b32  	%r51411, %r51410, %r51405;
	shr.u32 	%r51412, %r51411, 2;
	xor.b32  	%r51413, %r51412, %r51411;
	cvt.u16.u32 	%rs2130, %r51413;
	and.b16  	%rs2129, %rs2130, 3;
	setp.gt.s16 	%p3194, %rs2129, 1;
	@%p3194 bra 	$L__BB0_7452;
	setp.eq.s16 	%p3196, %rs2129, 0;
	@%p3196 bra 	$L__BB0_7455;
	not.b32 	%r51428, %r9090;
	shr.u32 	%r51429, %r9092, 16;
	and.b32  	%r51430, %r51429, 15;
	add.s32 	%r51431, %r51430, 1;
	shr.u32 	%r51432, %r51428, %r51431;
	xor.b32  	%r51433, %r51430, 31;
	shl.b32 	%r51434, %r51428, %r51433;
	or.b32  	%r51435, %r51432, %r51434;
	add.s32 	%r57050, %r51435, %r57048;
	bra.uni 	$L__BB0_7456;
$L__BB0_7452:
	setp.eq.s16 	%p3195, %rs2129, 2;
	@%p3195 bra 	$L__BB0_7454;
	and.b32  	%r51414, %r9092, 15;
	add.s32 	%r51415, %r51414, 1;
	shr.u32 	%r51416, %r9090, %r51415;
	xor.b32  	%r51417, %r51414, 31;
	shl.b32 	%r51418, %r9090, %r51417;
	or.b32  	%r51419, %r51416, %r51418;
	xor.b32  	%r57050, %r51419, %r57048;
	bra.uni 	$L__BB0_7456;
$L__BB0_7454:
	not.b32 	%r51420, %r9090;
	shr.u32 	%r51421, %r9092, 8;
	and.b32  	%r51422, %r51421, 15;
	add.s32 	%r51423, %r51422, 1;
	shr.u32 	%r51424, %r51420, %r51423;
	xor.b32  	%r51425, %r51422, 31;
	shl.b32 	%r51426, %r51420, %r51425;
	or.b32  	%r51427, %r51424, %r51426;
	and.b32  	%r57050, %r51427, %r57048;
	bra.uni 	$L__BB0_7456;
$L__BB0_7455:
	add.s32 	%r51436, %r9093, 1;
	shr.u32 	%r51437, %r9090, %r51436;
	xor.b32  	%r51438, %r9093, 31;
	shl.b32 	%r51439, %r9090, %r51438;
	or.b32  	%r51440, %r51437, %r51439;
	xor.b32  	%r57050, %r51440, %r57048;
$L__BB0_7456:
	xor.b32  	%r9100, %r57050, %r9094;
	shr.u32 	%r51441, %r9100, 16;
	xor.b32  	%r51442, %r51441, %r9100;
	shr.u32 	%r51443, %r51442, 12;
	shr.u32 	%r51444, %r51442, 4;
	shr.u32 	%r51445, %r51442, 8;
	xor.b32  	%r51446, %r51444, %r51443;
	xor.b32  	%r51447, %r51446, %r51445;
	xor.b32  	%r51448, %r51447, %r51442;
	shr.u32 	%r51449, %r51448, 2;
	xor.b32  	%r51450, %r51449, %r51448;
	cvt.u16.u32 	%rs2132, %r51450;
	and.b16  	%rs2131, %rs2132, 3;
	setp.gt.s16 	%p3197, %rs2131, 1;
	@%p3197 bra 	$L__BB0_7459;
	setp.eq.s16 	%p3199, %rs2131, 0;
	@%p3199 bra 	$L__BB0_7462;
	not.b32 	%r51459, %r9090;
	shr.u32 	%r51460, %r9092, 16;
	and.b32  	%r51461, %r51460, 15;
	add.s32 	%r51462, %r51461, 2;
	shf.r.wrap.b32 	%r51463, %r51459, %r51459, %r51462;
	add.s32 	%r57051, %r51463, %r57049;
	bra.uni 	$L__BB0_7463;
$L__BB0_7459:
	setp.eq.s16 	%p3198, %rs2131, 2;
	@%p3198 bra 	$L__BB0_7461;
	and.b32  	%r51451, %r9092, 15;
	add.s32 	%r51452, %r51451, 2;
	shf.r.wrap.b32 	%r51453, %r9090, %r9090, %r51452;
	xor.b32  	%r57051, %r51453, %r57049;
	bra.uni 	$L__BB0_7463;
$L__BB0_7461:
	not.b32 	%r51454, %r9090;
	shr.u32 	%r51455, %r9092, 8;
	and.b32  	%r51456, %r51455, 15;
	add.s32 	%r51457, %r51456, 2;
	shf.r.wrap.b32 	%r51458, %r51454, %r51454, %r51457;
	and.b32  	%r57051, %r51458, %r57049;
	bra.uni 	$L__BB0_7463;
$L__BB0_7462:
	add.s32 	%r51464, %r9093, 2;
	shf.r.wrap.b32 	%r51465, %r9090, %r9090, %r51464;
	xor.b32  	%r57051, %r51465, %r57049;
$L__BB0_7463:
	add.s32 	%r51466, %r9100, %r57051;
	xor.b32  	%r9106, %r9090, %r51466;
	shr.u32 	%r51467, %r9090, 8;
	and.b32  	%r51468, %r51467, 31;
	mov.b32 	%r51469, 1;
	shl.b32 	%r51470, %r51469, %r51468;
	not.b32 	%r51471, %r51470;
	and.b32  	%r51472, %r9042, %r51471;
	or.b32  	%r51473, %r51470, %r9042;
	xor.b32  	%r51474, %r51470, %r9042;
	st.local.v4.u32 	[%rd6], {%r9042, %r51472, %r51473, %r51474};
	shl.b32 	%r51475, %r9090, 2;
	cvt.u64.u32 	%rd1408, %r51475;
	and.b64  	%rd1409, %rd1408, 12;
	add.s64 	%rd1410, %rd6, %rd1409;
	ld.local.u32 	%r51476, [%rd1410];
	shf.l.wrap.b32 	%r51477, %r51476, %r51476, 26;
	shf.l.wrap.b32 	%r51478, %r51476, %r51476, 21;
	xor.b32  	%r51479, %r51477, %r51478;
	shf.l.wrap.b32 	%r51480, %r51476, %r51476, 7;
	xor.b32  	%r51481, %r51479, %r51480;
	add.s32 	%r51482, %r9059, %r7660;
	add.s32 	%r51483, %r51482, %r8583;
	add.s32 	%r51484, %r51483, %r9091;
	add.s32 	%r9111, %r51484, %r51481;
	shr.u32 	%r51485, %r9106, 4;
	xor.b32  	%r9112, %r51485, %r9106;
	shr.u32 	%r51486, %r9112, 24;
	and.b32  	%r9113, %r51486, 15;
	shf.r.wrap.b32 	%r51487, %r9106, %r9106, %r9113;
	xor.b32  	%r9114, %r51487, %r9094;
	shr.u32 	%r51488, %r9114, 16;
	xor.b32  	%r51489, %r51488, %r9114;
	shr.u32 	%r51490, %r51489, 12;
	shr.u32 	%r51491, %r51489, 4;
	shr.u32 	%r51492, %r51489, 8;
	xor.b32  	%r51493, %r51491, %r51490;
	xor.b32  	%r51494, %r51493, %r51492;
	xor.b32  	%r51495, %r51494, %r51489;
	shr.u32 	%r51496, %r51495, 2;
	xor.b32  	%r51497, %r51496, %r51495;
	cvt.u16.u32 	%rs2134, %r51497;
	and.b16  	%rs2133, %rs2134, 3;
	setp.gt.s16 	%p3200, %rs2133, 1;
	@%p3200 bra 	$L__BB0_7466;
	setp.eq.s16 	%p3202, %rs2133, 0;
	@%p3202 bra 	$L__BB0_7469;
	not.b32 	%r51512, %r9106;
	shr.u32 	%r51513, %r9112, 16;
	and.b32  	%r51514, %r51513, 15;
	add.s32 	%r51515, %r51514, 1;
	shr.u32 	%r51516, %r51512, %r51515;
	xor.b32  	%r51517, %r51514, 31;
	shl.b32 	%r51518, %r51512, %r51517;
	or.b32  	%r51519, %r51516, %r51518;
	add.s32 	%r57052, %r51519, %r57050;
	bra.uni 	$L__BB0_7470;
$L__BB0_7466:
	setp.eq.s16 	%p3201, %rs2133, 2;
	@%p3201 bra 	$L__BB0_7468;
	and.b32  	%r51498, %r9112, 15;
	add.s32 	%r51499, %r51498, 1;
	shr.u32 	%r51500, %r9106, %r51499;
	xor.b32  	%r51501, %r51498, 31;
	shl.b32 	%r51502, %r9106, %r51501;
	or.b32  	%r51503, %r51500, %r51502;
	xor.b32  	%r57052, %r51503, %r57050;
	bra.uni 	$L__BB0_7470;
$L__BB0_7468:
	not.b32 	%r51504, %r9106;
	shr.u32 	%r51505, %r9112, 8;
	and.b32  	%r51506, %r51505, 15;
	add.s32 	%r51507, %r51506, 1;
	shr.u32 	%r51508, %r51504, %r51507;
	xor.b32  	%r51509, %r51506, 31;
	shl.b32 	%r51510, %r51504, %r51509;
	or.b32  	%r51511, %r51508, %r51510;
	and.b32  	%r57052, %r51511, %r57050;
	bra.uni 	$L__BB0_7470;
$L__BB0_7469:
	add.s32 	%r51520, %r9113, 1;
	shr.u32 	%r51521, %r9106, %r51520;
	xor.b32  	%r51522, %r9113, 31;
	shl.b32 	%r51523, %r9106, %r51522;
	or.b32  	%r51524, %r51521, %r51523;
	xor.b32  	%r57052, %r51524, %r57050;
$L__BB0_7470:
	xor.b32  	%r9120, %r57052, %r9114;
	shr.u32 	%r51525, %r9120, 16;
	xor.b32  	%r51526, %r51525, %r9120;
	shr.u32 	%r51527, %r51526, 12;
	shr.u32 	%r51528, %r51526, 4;
	shr.u32 	%r51529, %r51526, 8;
	xor.b32  	%r51530, %r51528, %r51527;
	xor.b32  	%r51531, %r51530, %r51529;
	xor.b32  	%r51532, %r51531, %r51526;
	shr.u32 	%r51533, %r51532, 2;
	xor.b32  	%r51534, %r51533, %r51532;
	cvt.u16.u32 	%rs2136, %r51534;
	and.b16  	%rs2135, %rs2136, 3;
	setp.gt.s16 	%p3203, %rs2135, 1;
	@%p3203 bra 	$L__BB0_7473;
	setp.eq.s16 	%p3205, %rs2135, 0;
	@%p3205 bra 	$L__BB0_7476;
	not.b32 	%r51543, %r9106;
	shr.u32 	%r51544, %r9112, 16;
	and.b32  	%r51545, %r51544, 15;
	add.s32 	%r51546, %r51545, 2;
	shf.r.wrap.b32 	%r51547, %r51543, %r51543, %r51546;
	add.s32 	%r57053, %r51547, %r57051;
	bra.uni 	$L__BB0_7477;
$L__BB0_7473:
	setp.eq.s16 	%p3204, %rs2135, 2;
	@%p3204 bra 	$L__BB0_7475;
	and.b32  	%r51535, %r9112, 15;
	add.s32 	%r51536, %r51535, 2;
	shf.r.wrap.b32 	%r51537, %r9106, %r9106, %r51536;
	xor.b32  	%r57053, %r51537, %r57051;
	bra.uni 	$L__BB0_7477;
$L__BB0_7475:
	not.b32 	%r51538, %r9106;
	shr.u32 	%r51539, %r9112, 8;
	and.b32  	%r51540, %r51539, 15;
	add.s32 	%r51541, %r51540, 2;
	shf.r.wrap.b32 	%r51542, %r51538, %r51538, %r51541;
	and.b32  	%r57053, %r51542, %r57051;
	bra.uni 	$L__BB0_7477;
$L__BB0_7476:
	add.s32 	%r51548, %r9113, 2;
	shf.r.wrap.b32 	%r51549, %r9106, %r9106, %r51548;
	xor.b32  	%r57053, %r51549, %r57051;
$L__BB0_7477:
	add.s32 	%r51550, %r9120, %r57053;
	xor.b32  	%r9126, %r9106, %r51550;
	shr.u32 	%r51551, %r9106, 8;
	and.b32  	%r51552, %r51551, 31;
	mov.b32 	%r51553, 1;
	shl.b32 	%r51554, %r51553, %r51552;
	not.b32 	%r51555, %r51554;
	and.b32  	%r51556, %r8735, %r51555;
	or.b32  	%r51557, %r51554, %r8735;
	xor.b32  	%r51558, %r51554, %r8735;
	st.local.v4.u32 	[%rd5], {%r8735, %r51556, %r51557, %r51558};
	shl.b32 	%r51559, %r9106, 2;
	cvt.u64.u32 	%rd1411, %r51559;
	and.b64  	%rd1412, %rd1411, 12;
	add.s64 	%rd1413, %rd5, %rd1412;
	ld.local.u32 	%r9127, [%rd1413];
	shr.u32 	%r51560, %r9126, 4;
	xor.b32  	%r9128, %r51560, %r9126;
	shr.u32 	%r51561, %r9128, 24;
	and.b32  	%r9129, %r51561, 15;
	shf.r.wrap.b32 	%r51562, %r9126, %r9126, %r9129;
	xor.b32  	%r9130, %r51562, %r9114;
	shr.u32 	%r51563, %r9130, 16;
	xor.b32  	%r51564, %r51563, %r9130;
	shr.u32 	%r51565, %r51564, 12;
	shr.u32 	%r51566, %r51564, 4;
	shr.u32 	%r51567, %r51564, 8;
	xor.b32  	%r51568, %r51566, %r51565;
	xor.b32  	%r51569, %r51568, %r51567;
	xor.b32  	%r51570, %r51569, %r51564;
	shr.u32 	%r51571, %r51570, 2;
	xor.b32  	%r51572, %r51571, %r51570;
	cvt.u16.u32 	%rs2138, %r51572;
	and.b16  	%rs2137, %rs2138, 3;
	setp.gt.s16 	%p3206, %rs2137, 1;
	@%p3206 bra 	$L__BB0_7480;
	setp.eq.s16 	%p3208, %rs2137, 0;
	@%p3208 bra 	$L__BB0_7483;
	not.b32 	%r51587, %r9126;
	shr.u32 	%r51588, %r9128, 16;
	and.b32  	%r51589, %r51588, 15;
	add.s32 	%r51590, %r51589, 1;
	shr.u32 	%r51591, %r51587, %r51590;
	xor.b32  	%r51592, %r51589, 31;
	shl.b32 	%r51593, %r51587, %r51592;
	or.b32  	%r51594, %r51591, %r51593;
	add.s32 	%r57054, %r51594, %r57052;
	bra.uni 	$L__BB0_7484;
$L__BB0_7480:
	setp.eq.s16 	%p3207, %rs2137, 2;
	@%p3207 bra 	$L__BB0_7482;
	and.b32  	%r51573, %r9128, 15;
	add.s32 	%r51574, %r51573, 1;
	shr.u32 	%r51575, %r9126, %r51574;
	xor.b32  	%r51576, %r51573, 31;
	shl.b32 	%r51577, %r9126, %r51576;
	or.b32  	%r51578, %r51575, %r51577;
	xor.b32  	%r57054, %r51578, %r57052;
	bra.uni 	$L__BB0_7484;
$L__BB0_7482:
	not.b32 	%r51579, %r9126;
	shr.u32 	%r51580, %r9128, 8;
	and.b32  	%r51581, %r51580, 15;
	add.s32 	%r51582, %r51581, 1;
	shr.u32 	%r51583, %r51579, %r51582;
	xor.b32  	%r51584, %r51581, 31;
	shl.b32 	%r51585, %r51579, %r51584;
	or.b32  	%r51586, %r51583, %r51585;
	and.b32  	%r57054, %r51586, %r57052;
	bra.uni 	$L__BB0_7484;
$L__BB0_7483:
	add.s32 	%r51595, %r9129, 1;
	shr.u32 	%r51596, %r9126, %r51595;
	xor.b32  	%r51597, %r9129, 31;
	shl.b32 	%r51598, %r9126, %r51597;
	or.b32  	%r51599, %r51596, %r51598;
	xor.b32  	%r57054, %r51599, %r57052;
$L__BB0_7484:
	xor.b32  	%r9136, %r57054, %r9130;
	shr.u32 	%r51600, %r9136, 16;
	xor.b32  	%r51601, %r51600, %r9136;
	shr.u32 	%r51602, %r51601, 12;
	shr.u32 	%r51603, %r51601, 4;
	shr.u32 	%r51604, %r51601, 8;
	xor.b32  	%r51605, %r51603, %r51602;
	xor.b32  	%r51606, %r51605, %r51604;
	xor.b32  	%r51607, %r51606, %r51601;
	shr.u32 	%r51608, %r51607, 2;
	xor.b32  	%r51609, %r51608, %r51607;
	cvt.u16.u32 	%rs2140, %r51609;
	and.b16  	%rs2139, %rs2140, 3;
	setp.gt.s16 	%p3209, %rs2139, 1;
	@%p3209 bra 	$L__BB0_7487;
	setp.eq.s16 	%p3211, %rs2139, 0;
	@%p3211 bra 	$L__BB0_7490;
	not.b32 	%r51618, %r9126;
	shr.u32 	%r51619, %r9128, 16;
	and.b32  	%r51620, %r51619, 15;
	add.s32 	%r51621, %r51620, 2;
	shf.r.wrap.b32 	%r51622, %r51618, %r51618, %r51621;
	add.s32 	%r57055, %r51622, %r57053;
	bra.uni 	$L__BB0_7491;
$L__BB0_7487:
	setp.eq.s16 	%p3210, %rs2139, 2;
	@%p3210 bra 	$L__BB0_7489;
	and.b32  	%r51610, %r9128, 15;
	add.s32 	%r51611, %r51610, 2;
	shf.r.wrap.b32 	%r51612, %r9126, %r9126, %r51611;
	xor.b32  	%r57055, %r51612, %r57053;
	bra.uni 	$L__BB0_7491;
$L__BB0_7489:
	not.b32 	%r51613, %r9126;
	shr.u32 	%r51614, %r9128, 8;
	and.b32  	%r51615, %r51614, 15;
	add.s32 	%r51616, %r51615, 2;
	shf.r.wrap.b32 	%r51617, %r51613, %r51613, %r51616;
	and.b32  	%r57055, %r51617, %r57053;
	bra.uni 	$L__BB0_7491;
$L__BB0_7490:
	add.s32 	%r51623, %r9129, 2;
	shf.r.wrap.b32 	%r51624, %r9126, %r9126, %r51623;
	xor.b32  	%r57055, %r51624, %r57053;
$L__BB0_7491:
	add.s32 	%r51625, %r9136, %r57055;
	xor.b32  	%r9142, %r9126, %r51625;
	shr.u32 	%r51626, %r9126, 8;
	and.b32  	%r51627, %r51626, 31;
	mov.b32 	%r51628, 1;
	shl.b32 	%r51629, %r51628, %r51627;
	not.b32 	%r51630, %r51629;
	and.b32  	%r51631, %r8888, %r51630;
	or.b32  	%r51632, %r51629, %r8888;
	xor.b32  	%r51633, %r51629, %r8888;
	st.local.v4.u32 	[%rd4], {%r8888, %r51631, %r51632, %r51633};
	shl.b32 	%r51634, %r9126, 2;
	cvt.u64.u32 	%rd1414, %r51634;
	and.b64  	%rd1415, %rd1414, 12;
	add.s64 	%rd1416, %rd4, %rd1415;
	ld.local.u32 	%r9143, [%rd1416];
	shr.u32 	%r51635, %r9142, 4;
	xor.b32  	%r9144, %r51635, %r9142;
	shr.u32 	%r51636, %r9144, 24;
	and.b32  	%r9145, %r51636, 15;
	shf.r.wrap.b32 	%r51637, %r9142, %r9142, %r9145;
	xor.b32  	%r9146, %r51637, %r9130;
	shr.u32 	%r51638, %r9146, 16;
	xor.b32  	%r51639, %r51638, %r9146;
	shr.u32 	%r51640, %r51639, 12;
	shr.u32 	%r51641, %r51639, 4;
	shr.u32 	%r51642, %r51639, 8;
	xor.b32  	%r51643, %r51641, %r51640;
	xor.b32  	%r51644, %r51643, %r51642;
	xor.b32  	%r51645, %r51644, %r51639;
	shr.u32 	%r51646, %r51645, 2;
	xor.b32  	%r51647, %r51646, %r51645;
	cvt.u16.u32 	%rs2142, %r51647;
	and.b16  	%rs2141, %rs2142, 3;
	setp.gt.s16 	%p3212, %rs2141, 1;
	@%p3212 bra 	$L__BB0_7494;
	setp.eq.s16 	%p3214, %rs2141, 0;
	@%p3214 bra 	$L__BB0_7497;
	not.b32 	%r51662, %r9142;
	shr.u32 	%r51663, %r9144, 16;
	and.b32  	%r51664, %r51663, 15;
	add.s32 	%r51665, %r51664, 1;
	shr.u32 	%r51666, %r51662, %r51665;
	xor.b32  	%r51667, %r51664, 31;
	shl.b32 	%r51668, %r51662, %r51667;
	or.b32  	%r51669, %r51666, %r51668;
	add.s32 	%r57056, %r51669, %r57054;
	bra.uni 	$L__BB0_7498;
$L__BB0_7494:
	setp.eq.s16 	%p3213, %rs2141, 2;
	@%p3213 bra 	$L__BB0_7496;
	and.b32  	%r51648, %r9144, 15;
	add.s32 	%r51649, %r51648, 1;
	shr.u32 	%r51650, %r9142, %r51649;
	xor.b32  	%r51651, %r51648, 31;
	shl.b32 	%r51652, %r9142, %r51651;
	or.b32  	%r51653, %r51650, %r51652;
	xor.b32  	%r57056, %r51653, %r57054;
	bra.uni 	$L__BB0_7498;
$L__BB0_7496:
	not.b32 	%r51654, %r9142;
	shr.u32 	%r51655, %r9144, 8;
	and.b32  	%r51656, %r51655, 15;
	add.s32 	%r51657, %r51656, 1;
	shr.u32 	%r51658, %r51654, %r51657;
	xor.b32  	%r51659, %r51656, 31;
	shl.b32 	%r51660, %r51654, %r51659;
	or.b32  	%r51661, %r51658, %r51660;
	and.b32  	%r57056, %r51661, %r57054;
	bra.uni 	$L__BB0_7498;
$L__BB0_7497:
	add.s32 	%r51670, %r9145, 1;
	shr.u32 	%r51671, %r9142, %r51670;
	xor.b32  	%r51672, %r9145, 31;
	shl.b32 	%r51673, %r9142, %r51672;
	or.b32  	%r51674, %r51671, %r51673;
	xor.b32  	%r57056, %r51674, %r57054;
$L__BB0_7498:
	xor.b32  	%r9152, %r57056, %r9146;
	shr.u32 	%r51675, %r9152, 16;
	xor.b32  	%r51676, %r51675, %r9152;
	shr.u32 	%r51677, %r51676, 12;
	shr.u32 	%r51678, %r51676, 4;
	shr.u32 	%r51679, %r51676, 8;
	xor.b32  	%r51680, %r51678, %r51677;
	xor.b32  	%r51681, %r51680, %r51679;
	xor.b32  	%r51682, %r51681, %r51676;
	shr.u32 	%r51683, %r51682, 2;
	xor.b32  	%r51684, %r51683, %r51682;
	cvt.u16.u32 	%rs2144, %r51684;
	and.b16  	%rs2143, %rs2144, 3;
	setp.gt.s16 	%p3215, %rs2143, 1;
	@%p3215 bra 	$L__BB0_7501;
	setp.eq.s16 	%p3217, %rs2143, 0;
	@%p3217 bra 	$L__BB0_7504;
	not.b32 	%r51693, %r9142;
	shr.u32 	%r51694, %r9144, 16;
	and.b32  	%r51695, %r51694, 15;
	add.s32 	%r51696, %r51695, 2;
	shf.r.wrap.b32 	%r51697, %r51693, %r51693, %r51696;
	add.s32 	%r57057, %r51697, %r57055;
	bra.uni 	$L__BB0_7505;
$L__BB0_7501:
	setp.eq.s16 	%p3216, %rs2143, 2;
	@%p3216 bra 	$L__BB0_7503;
	and.b32  	%r51685, %r9144, 15;
	add.s32 	%r51686, %r51685, 2;
	shf.r.wrap.b32 	%r51687, %r9142, %r9142, %r51686;
	xor.b32  	%r57057, %r51687, %r57055;
	bra.uni 	$L__BB0_7505;
$L__BB0_7503:
	not.b32 	%r51688, %r9142;
	shr.u32 	%r51689, %r9144, 8;
	and.b32  	%r51690, %r51689, 15;
	add.s32 	%r51691, %r51690, 2;
	shf.r.wrap.b32 	%r51692, %r51688, %r51688, %r51691;
	and.b32  	%r57057, %r51692, %r57055;
	bra.uni 	$L__BB0_7505;
$L__BB0_7504:
	add.s32 	%r51698, %r9145, 2;
	shf.r.wrap.b32 	%r51699, %r9142, %r9142, %r51698;
	xor.b32  	%r57057, %r51699, %r57055;
$L__BB0_7505:
	add.s32 	%r51700, %r9152, %r57057;
	xor.b32  	%r9158, %r9142, %r51700;
	shr.u32 	%r51701, %r9142, 8;
	and.b32  	%r51702, %r51701, 31;
	mov.b32 	%r51703, 1;
	shl.b32 	%r51704, %r51703, %r51702;
	not.b32 	%r51705, %r51704;
	and.b32  	%r51706, %r9041, %r51705;
	or.b32  	%r51707, %r51704, %r9041;
	xor.b32  	%r51708, %r51704, %r9041;
	st.local.v4.u32 	[%rd3], {%r9041, %r51706, %r51707, %r51708};
	shl.b32 	%r51709, %r9142, 2;
	cvt.u64.u32 	%rd1417, %r51709;
	and.b64  	%rd1418, %rd1417, 12;
	add.s64 	%rd1419, %rd3, %rd1418;
	ld.local.u32 	%r51710, [%rd1419];
	or.b32  	%r51711, %r9143, %r9127;
	and.b32  	%r51712, %r51710, %r51711;
	and.b32  	%r51713, %r9143, %r9127;
	or.b32  	%r9163, %r51712, %r51713;
	shr.u32 	%r51714, %r9158, 4;
	xor.b32  	%r9164, %r51714, %r9158;
	shr.u32 	%r51715, %r9164, 24;
	and.b32  	%r9165, %r51715, 15;
	shf.r.wrap.b32 	%r51716, %r9158, %r9158, %r9165;
	xor.b32  	%r9166, %r51716, %r9146;
	shr.u32 	%r51717, %r9166, 16;
	xor.b32  	%r51718, %r51717, %r9166;
	shr.u32 	%r51719, %r51718, 12;
	shr.u32 	%r51720, %r51718, 4;
	shr.u32 	%r51721, %r51718, 8;
	xor.b32  	%r51722, %r51720, %r51719;
	xor.b32  	%r51723, %r51722, %r51721;
	xor.b32  	%r51724, %r51723, %r51718;
	shr.u32 	%r51725, %r51724, 2;
	xor.b32  	%r51726, %r51725, %r51724;
	cvt.u16.u32 	%rs2146, %r51726;
	and.b16  	%rs2145, %rs2146, 3;
	setp.gt.s16 	%p3218, %rs2145, 1;
	@%p3218 bra 	$L__BB0_7508;
	setp.eq.s16 	%p3220, %rs2145, 0;
	@%p3220 bra 	$L__BB0_7511;
	not.b32 	%r51741, %r9158;
	shr.u32 	%r51742, %r9164, 16;
	and.b32  	%r51743, %r51742, 15;
	add.s32 	%r51744, %r51743, 1;
	shr.u32 	%r51745, %r51741, %r51744;
	xor.b32  	%r51746, %r51743, 31;
	shl.b32 	%r51747, %r51741, %r51746;
	or.b32  	%r51748, %r51745, %r51747;
	add.s32 	%r57058, %r51748, %r57056;
	bra.uni 	$L__BB0_7512;
$L__BB0_7508:
	setp.eq.s16 	%p3219, %rs2145, 2;
	@%p3219 bra 	$L__BB0_7510;
	and.b32  	%r51727, %r9164, 15;
	add.s32 	%r51728, %r51727, 1;
	shr.u32 	%r51729, %r9158, %r51728;
	xor.b32  	%r51730, %r51727, 31;
	shl.b32 	%r51731, %r9158, %r51730;
	or.b32  	%r51732, %r51729, %r51731;
	xor.b32  	%r57058, %r51732, %r57056;
	bra.uni 	$L__BB0_7512;
$L__BB0_7510:
	not.b32 	%r51733, %r9158;
	shr.u32 	%r51734, %r9164, 8;
	and.b32  	%r51735, %r51734, 15;
	add.s32 	%r51736, %r51735, 1;
	shr.u32 	%r51737, %r51733, %r51736;
	xor.b32  	%r51738, %r51735, 31;
	shl.b32 	%r51739, %r51733, %r51738;
	or.b32  	%r51740, %r51737, %r51739;
	and.b32  	%r57058, %r51740, %r57056;
	bra.uni 	$L__BB0_7512;
$L__BB0_7511:
	add.s32 	%r51749, %r9165, 1;
	shr.u32 	%r51750, %r9158, %r51749;
	xor.b32  	%r51751, %r9165, 31;
	shl.b32 	%r51752, %r9158, %r51751;
	or.b32  	%r51753, %r51750, %r51752;
	xor.b32  	%r57058, %r51753, %r57056;
$L__BB0_7512:
	xor.b32  	%r9172, %r57058, %r9166;
	shr.u32 	%r51754, %r9172, 16;
	xor.b32  	%r51755, %r51754, %r9172;
	shr.u32 	%r51756, %r51755, 12;
	shr.u32 	%r51757, %r51755, 4;
	shr.u32 	%r51758, %r51755, 8;
	xor.b32  	%r51759, %r51757, %r51756;
	xor.b32  	%r51760, %r51759, %r51758;
	xor.b32  	%r51761, %r51760, %r51755;
	shr.u32 	%r51762, %r51761, 2;
	xor.b32  	%r51763, %r51762, %r51761;
	cvt.u16.u32 	%rs2148, %r51763;
	and.b16  	%rs2147, %rs2148, 3;
	setp.gt.s16 	%p3221, %rs2147, 1;
	@%p3221 bra 	$L__BB0_7515;
	setp.eq.s16 	%p3223, %rs2147, 0;
	@%p3223 bra 	$L__BB0_7518;
	not.b32 	%r51772, %r9158;
	shr.u32 	%r51773, %r9164, 16;
	and.b32  	%r51774, %r51773, 15;
	add.s32 	%r51775, %r51774, 2;
	shf.r.wrap.b32 	%r51776, %r51772, %r51772, %r51775;
	add.s32 	%r57059, %r51776, %r57057;
	bra.uni 	$L__BB0_7519;
$L__BB0_7515:
	setp.eq.s16 	%p3222, %rs2147, 2;
	@%p3222 bra 	$L__BB0_7517;
	and.b32  	%r51764, %r9164, 15;
	add.s32 	%r51765, %r51764, 2;
	shf.r.wrap.b32 	%r51766, %r9158, %r9158, %r51765;
	xor.b32  	%r57059, %r51766, %r57057;
	bra.uni 	$L__BB0_7519;
$L__BB0_7517:
	not.b32 	%r51767, %r9158;
	shr.u32 	%r51768, %r9164, 8;
	and.b32  	%r51769, %r51768, 15;
	add.s32 	%r51770, %r51769, 2;
	shf.r.wrap.b32 	%r51771, %r51767, %r51767, %r51770;
	and.b32  	%r57059, %r51771, %r57057;
	bra.uni 	$L__BB0_7519;
$L__BB0_7518:
	add.s32 	%r51777, %r9165, 2;
	shf.r.wrap.b32 	%r51778, %r9158, %r9158, %r51777;
	xor.b32  	%r57059, %r51778, %r57057;
$L__BB0_7519:
	add.s32 	%r51779, %r9172, %r57059;
	xor.b32  	%r9178, %r9158, %r51779;
	shr.u32 	%r51780, %r9158, 8;
	and.b32  	%r51781, %r51780, 31;
	mov.b32 	%r51782, 1;
	shl.b32 	%r51783, %r51782, %r51781;
	not.b32 	%r51784, %r51783;
	and.b32  	%r51785, %r9041, %r51784;
	or.b32  	%r51786, %r51783, %r9041;
	xor.b32  	%r51787, %r51783, %r9041;
	st.local.v4.u32 	[%rd2], {%r9041, %r51785, %r51786, %r51787};
	shl.b32 	%r51788, %r9158, 2;
	cvt.u64.u32 	%rd1420, %r51788;
	and.b64  	%rd1421, %rd1420, 12;
	add.s64 	%rd1422, %rd2, %rd1421;
	ld.local.u32 	%r9179, [%rd1422];
	shr.u32 	%r51789, %r9178, 4;
	xor.b32  	%r9180, %r51789, %r9178;
	shr.u32 	%r51790, %r9180, 24;
	and.b32  	%r9181, %r51790, 15;
	shf.r.wrap.b32 	%r51791, %r9178, %r9178, %r9181;
	xor.b32  	%r9182, %r51791, %r9166;
	shr.u32 	%r51792, %r9182, 16;
	xor.b32  	%r51793, %r51792, %r9182;
	shr.u32 	%r51794, %r51793, 12;
	shr.u32 	%r51795, %r51793, 4;
	shr.u32 	%r51796, %r51793, 8;
	xor.b32  	%r51797, %r51795, %r51794;
	xor.b32  	%r51798, %r51797, %r51796;
	xor.b32  	%r51799, %r51798, %r51793;
	shr.u32 	%r51800, %r51799, 2;
	xor.b32  	%r51801, %r51800, %r51799;
	cvt.u16.u32 	%rs2150, %r51801;
	and.b16  	%rs2149, %rs2150, 3;
	setp.gt.s16 	%p3224, %rs2149, 1;
	@%p3224 bra 	$L__BB0_7522;
	setp.eq.s16 	%p3226, %rs2149, 0;
	@%p3226 bra 	$L__BB0_7525;
	not.b32 	%r51816, %r9178;
	shr.u32 	%r51817, %r9180, 16;
	and.b32  	%r51818, %r51817, 15;
	add.s32 	%r51819, %r51818, 1;
	shr.u32 	%r51820, %r51816, %r51819;
	xor.b32  	%r51821, %r51818, 31;
	shl.b32 	%r51822, %r51816, %r51821;
	or.b32  	%r51823, %r51820, %r51822;
	add.s32 	%r57060, %r51823, %r57058;
	bra.uni 	$L__BB0_7526;
$L__BB0_7522:
	setp.eq.s16 	%p3225, %rs2149, 2;
	@%p3225 bra 	$L__BB0_7524;
	and.b32  	%r51802, %r9180, 15;
	add.s32 	%r51803, %r51802, 1;
	shr.u32 	%r51804, %r9178, %r51803;
	xor.b32  	%r51805, %r51802, 31;
	shl.b32 	%r51806, %r9178, %r51805;
	or.b32  	%r51807, %r51804, %r51806;
	xor.b32  	%r57060, %r51807, %r57058;
	bra.uni 	$L__BB0_7526;
$L__BB0_7524:
	not.b32 	%r51808, %r9178;
	shr.u32 	%r51809, %r9180, 8;
	and.b32  	%r51810, %r51809, 15;
	add.s32 	%r51811, %r51810, 1;
	shr.u32 	%r51812, %r51808, %r51811;
	xor.b32  	%r51813, %r51810, 31;
	shl.b32 	%r51814, %r51808, %r51813;
	or.b32  	%r51815, %r51812, %r51814;
	and.b32  	%r57060, %r51815, %r57058;
	bra.uni 	$L__BB0_7526;
$L__BB0_7525:
	add.s32 	%r51824, %r9181, 1;
	shr.u32 	%r51825, %r9178, %r51824;
	xor.b32  	%r51826, %r9181, 31;
	shl.b32 	%r51827, %r9178, %r51826;
	or.b32  	%r51828, %r51825, %r51827;
	xor.b32  	%r57060, %r51828, %r57058;
$L__BB0_7526:
	xor.b32  	%r9188, %r57060, %r9182;
	shr.u32 	%r51829, %r9188, 16;
	xor.b32  	%r51830, %r51829, %r9188;
	shr.u32 	%r51831, %r51830, 12;
	shr.u32 	%r51832, %r51830, 4;
	shr.u32 	%r51833, %r51830, 8;
	xor.b32  	%r51834, %r51832, %r51831;
	xor.b32  	%r51835, %r51834, %r51833;
	xor.b32  	%r51836, %r51835, %r51830;
	shr.u32 	%r51837, %r51836, 2;
	xor.b32  	%r51838, %r51837, %r51836;
	cvt.u16.u32 	%rs2152, %r51838;
	and.b16  	%rs2151, %rs2152, 3;
	setp.gt.s16 	%p3227, %rs2151, 1;
	@%p3227 bra 	$L__BB0_7529;
	setp.eq.s16 	%p3229, %rs2151, 0;
	@%p3229 bra 	$L__BB0_7532;
	not.b32 	%r51847, %r9178;
	shr.u32 	%r51848, %r9180, 16;
	and.b32  	%r51849, %r51848, 15;
	add.s32 	%r51850, %r51849, 2;
	shf.r.wrap.b32 	%r51851, %r51847, %r51847, %r51850;
	add.s32 	%r57061, %r51851, %r57059;
	bra.uni 	$L__BB0_7533;
$L__BB0_7529:
	setp.eq.s16 	%p3228, %rs2151, 2;
	@%p3228 bra 	$L__BB0_7531;
	and.b32  	%r51839, %r9180, 15;
	add.s32 	%r51840, %r51839, 2;
	shf.r.wrap.b32 	%r51841, %r9178, %r9178, %r51840;
	xor.b32  	%r57061, %r51841, %r57059;
	bra.uni 	$L__BB0_7533;
$L__BB0_7531:
	not.b32 	%r51842, %r9178;
	shr.u32 	%r51843, %r9180, 8;
	and.b32  	%r51844, %r51843, 15;
	add.s32 	%r51845, %r51844, 2;
	shf.r.wrap.b32 	%r51846, %r51842, %r51842, %r51845;
	and.b32  	%r57061, %r51846, %r57059;
	bra.uni 	$L__BB0_7533;
$L__BB0_7532:
	add.s32 	%r51852, %r9181, 2;
	shf.r.wrap.b32 	%r51853, %r9178, %r9178, %r51852;
	xor.b32  	%r57061, %r51853, %r57059;
$L__BB0_7533:
	add.s32 	%r51854, %r9188, %r57061;
	shr.u32 	%r51855, %r9178, 8;
	and.b32  	%r51856, %r51855, 31;
	mov.b32 	%r51857, 1;
	shl.b32 	%r51858, %r51857, %r51856;
	not.b32 	%r51859, %r51858;
	and.b32  	%r51860, %r9111, %r51859;
	or.b32  	%r51861, %r51858, %r9111;
	xor.b32  	%r51862, %r51858, %r9111;
	st.local.v4.u32 	[%rd1], {%r9111, %r51860, %r51861, %r51862};
	shl.b32 	%r51863, %r9178, 2;
	cvt.u64.u32 	%rd1423, %r51863;
	and.b64  	%rd1424, %rd1423, 12;
	add.s64 	%rd1425, %rd1, %rd1424;
	ld.local.u32 	%r51864, [%rd1425];
	add.s32 	%r51865, %r9163, %r9111;
	shf.l.wrap.b32 	%r51866, %r9179, %r9179, 10;
	shf.l.wrap.b32 	%r51867, %r9179, %r9179, 19;
	shf.l.wrap.b32 	%r51868, %r9179, %r9179, 30;
	xor.b32  	%r51869, %r51868, %r51867;
	xor.b32  	%r51870, %r51869, %r51866;
	add.s32 	%r9194, %r51865, %r51870;
	add.s32 	%r9195, %r8582, %r51864;
	add.s32 	%r51871, %r8736, %r8735;
	xor.b32  	%r51872, %r51854, %r51871;
	xor.b32  	%r9196, %r51872, %r9178;
	shr.u32 	%r51873, %r9196, 4;
	xor.b32  	%r9197, %r51873, %r9196;
	shr.u32 	%r51874, %r9197, 24;
	and.b32  	%r9198, %r51874, 15;
	shf.r.wrap.b32 	%r51875, %r9196, %r9196, %r9198;
	xor.b32  	%r9199, %r51875, %r9182;
	shr.u32 	%r51876, %r9199, 16;
	xor.b32  	%r51877, %r51876, %r9199;
	shr.u32 	%r51878, %r51877, 12;
	shr.u32 	%r51879, %r51877, 4;
	shr.u32 	%r51880, %r51877, 8;
	xor.b32  	%r51881, %r51879, %r51878;
	xor.b32  	%r51882, %r51881, %r51880;
	xor.b32  	%r51883, %r51882, %r51877;
	shr.u32 	%r51884, %r51883, 2;
	xor.b32  	%r51885, %r51884, %r51883;
	cvt.u16.u32 	%rs2154, %r51885;
	and.b16  	%rs2153, %rs2154, 3;
	setp.gt.s16 	%p3230, %rs2153, 1;
	@%p3230 bra 	$L__BB0_7536;
	setp.eq.s16 	%p3232, %rs2153, 0;
	@%p3232 bra 	$L__BB0_7539;
	not.b32 	%r51900, %r9196;
	shr.u32 	%r51901, %r9197, 16;
	and.b32  	%r51902, %r51901, 15;
	add.s32 	%r51903, %r51902, 1;
	shr.u32 	%r51904, %r51900, %r51903;
	xor.b32  	%r51905, %r51902, 31;
	shl.b32 	%r51906, %r51900, %r51905;
	or.b32  	%r51907, %r51904, %r51906;
	add.s32 	%r57062, %r51907, %r57060;
	bra.uni 	$L__BB0_7540;
$L__BB0_7536:
	setp.eq.s16 	%p3231, %rs2153, 2;
	@%p3231 bra 	$L__BB0_7538;
	and.b32  	%r51886, %r9197, 15;
	add.s32 	%r51887, %r51886, 1;
	shr.u32 	%r51888, %r9196, %r51887;
	xor.b32  	%r51889, %r51886, 31;
	shl.b32 	%r51890, %r9196, %r51889;
	or.b32  	%r51891, %r51888, %r51890;
	xor.b32  	%r57062, %r51891, %r57060;
	bra.uni 	$L__BB0_7540;
$L__BB0_7538:
	not.b32 	%r51892, %r9196;
	shr.u32 	%r51893, %r9197, 8;
	and.b32  	%r51894, %r51893, 15;
	add.s32 	%r51895, %r51894, 1;
	shr.u32 	%r51896, %r51892, %r51895;
	xor.b32  	%r51897, %r51894, 31;
	shl.b32 	%r51898, %r51892, %r51897;
	or.b32  	%r51899, %r51896, %r51898;
	and.b32  	%r57062, %r51899, %r57060;
	bra.uni 	$L__BB0_7540;
$L__BB0_7539:
	add.s32 	%r51908, %r9198, 1;
	shr.u32 	%r51909, %r9196, %r51908;
	xor.b32  	%r51910, %r9198, 31;
	shl.b32 	%r51911, %r9196, %r51910;
	or.b32  	%r51912, %r51909, %r51911;
	xor.b32  	%r57062, %r51912, %r57060;
$L__BB0_7540:
	xor.b32  	%r9205, %r57062, %r9199;
	shr.u32 	%r51913, %r9205, 16;
	xor.b32  	%r51914, %r51913, %r9205;
	shr.u32 	%r51915, %r51914, 12;
	shr.u32 	%r51916, %r51914, 4;
	shr.u32 	%r51917, %r51914, 8;
	xor.b32  	%r51918, %r51916, %r51915;
	xor.b32  	%r51919, %r51918, %r51917;
	xor.b32  	%r51920, %r51919, %r51914;
	shr.u32 	%r51921, %r51920, 2;
	xor.b32  	%r51922, %r51921, %r51920;
	cvt.u16.u32 	%rs2156, %r51922;
	and.b16  	%rs2155, %rs2156, 3;
	setp.gt.s16 	%p3233, %rs2155, 1;
	@%p3233 bra 	$L__BB0_7543;
	setp.eq.s16 	%p3235, %rs2155, 0;
	@%p3235 bra 	$L__BB0_7546;
	not.b32 	%r51931, %r9196;
	shr.u32 	%r51932, %r9197, 16;
	and.b32  	%r51933, %r51932, 15;
	add.s32 	%r51934, %r51933, 2;
	shf.r.wrap.b32 	%r51935, %r51931, %r51931, %r51934;
	add.s32 	%r57063, %r51935, %r57061;
	bra.uni 	$L__BB0_7547;
$L__BB0_7543:
	setp.eq.s16 	%p3234, %rs2155, 2;
	@%p3234 bra 	$L__BB0_7545;
	and.b32  	%r51923, %r9197, 15;
	add.s32 	%r51924, %r51923, 2;
	shf.r.wrap.b32 	%r51925, %r9196, %r9196, %r51924;
	xor.b32  	%r57063, %r51925, %r57061;
	bra.uni 	$L__BB0_7547;
$L__BB0_7545:
	not.b32 	%r51926, %r9196;
	shr.u32 	%r51927, %r9197, 8;
	and.b32  	%r51928, %r51927, 15;
	add.s32 	%r51929, %r51928, 2;
	shf.r.wrap.b32 	%r51930, %r51926, %r51926, %r51929;
	and.b32  	%r57063, %r51930, %r57061;
	bra.uni 	$L__BB0_7547;
$L__BB0_7546:
	add.s32 	%r51936, %r9198, 2;
	shf.r.wrap.b32 	%r51937, %r9196, %r9196, %r51936;
	xor.b32  	%r57063, %r51937, %r57061;
$L__BB0_7547:
	add.s32 	%r51938, %r9205, %r57063;
	xor.b32  	%r9211, %r9196, %r51938;
	ld.const.u32 	%r9212, [hefty_gpu_constantTable+232];
	shr.u32 	%r51939, %r9211, 4;
	xor.b32  	%r9213, %r51939, %r9211;
	shr.u32 	%r51940, %r9213, 24;
	and.b32  	%r9214, %r51940, 15;
	shf.r.wrap.b32 	%r51941, %r9211, %r9211, %r9214;
	xor.b32  	%r9215, %r51941, %r9199;
	shr.u32 	%r51942, %r9215, 16;
	xor.b32  	%r51943, %r51942, %r9215;
	shr.u32 	%r51944, %r51943, 12;
	shr.u32 	%r51945, %r51943, 4;
	shr.u32 	%r51946, %r51943, 8;
	xor.b32  	%r51947, %r51945, %r51944;
	xor.b32  	%r51948, %r51947, %r51946;
	xor.b32  	%r51949, %r51948, %r51943;
	shr.u32 	%r51950, %r51949, 2;
	xor.b32  	%r51951, %r51950, %r51949;
	cvt.u16.u32 	%rs2158, %r51951;
	and.b16  	%rs2157, %rs2158, 3;
	setp.gt.s16 	%p3236, %rs2157, 1;
	@%p3236 bra 	$L__BB0_7550;
	setp.eq.s16 	%p3238, %rs2157, 0;
	@%p3238 bra 	$L__BB0_7553;
	not.b32 	%r51966, %r9211;
	shr.u32 	%r51967, %r9213, 16;
	and.b32  	%r51968, %r51967, 15;
	add.s32 	%r51969, %r51968, 1;
	shr.u32 	%r51970, %r51966, %r51969;
	xor.b32  	%r51971, %r51968, 31;
	shl.b32 	%r51972, %r51966, %r51971;
	or.b32  	%r51973, %r51970, %r51972;
	add.s32 	%r57064, %r51973, %r57062;
	bra.uni 	$L__BB0_7554;
$L__BB0_7550:
	setp.eq.s16 	%p3237, %rs2157, 2;
	@%p3237 bra 	$L__BB0_7552;
	and.b32  	%r51952, %r9213, 15;
	add.s32 	%r51953, %r51952, 1;
	shr.u32 	%r51954, %r9211, %r51953;
	xor.b32  	%r51955, %r51952, 31;
	shl.b32 	%r51956, %r9211, %r51955;
	or.b32  	%r51957, %r51954, %r51956;
	xor.b32  	%r57064, %r51957, %r57062;
	bra.uni 	$L__BB0_7554;
$L__BB0_7552:
	not.b32 	%r51958, %r9211;
	shr.u32 	%r51959, %r9213, 8;
	and.b32  	%r51960, %r51959, 15;
	add.s32 	%r51961, %r51960, 1;
	shr.u32 	%r51962, %r51958, %r51961;
	xor.b32  	%r51963, %r51960, 31;
	shl.b32 	%r51964, %r51958, %r51963;
	or.b32  	%r51965, %r51962, %r51964;
	and.b32  	%r57064, %r51965, %r57062;
	bra.uni 	$L__BB0_7554;
$L__BB0_7553:
	add.s32 	%r51974, %r9214, 1;
	shr.u32 	%r51975, %r9211, %r51974;
	xor.b32  	%r51976, %r9214, 31;
	shl.b32 	%r51977, %r9211, %r51976;
	or.b32  	%r51978, %r51975, %r51977;
	xor.b32  	%r57064, %r51978, %r57062;
$L__BB0_7554:
	xor.b32  	%r9221, %r57064, %r9215;
	shr.u32 	%r51979, %r9221, 16;
	xor.b32  	%r51980, %r51979, %r9221;
	shr.u32 	%r51981, %r51980, 12;
	shr.u32 	%r51982, %r51980, 4;
	shr.u32 	%r51983, %r51980, 8;
	xor.b32  	%r51984, %r51982, %r51981;
	xor.b32  	%r51985, %r51984, %r51983;
	xor.b32  	%r51986, %r51985, %r51980;
	shr.u32 	%r51987, %r51986, 2;
	xor.b32  	%r51988, %r51987, %r51986;
	cvt.u16.u32 	%rs2160, %r51988;
	and.b16  	%rs2159, %rs2160, 3;
	setp.gt.s16 	%p3239, %rs2159, 1;
	@%p3239 bra 	$L__BB0_7557;
	setp.eq.s16 	%p3241, %rs2159, 0;
	@%p3241 bra 	$L__BB0_7560;
	not.b32 	%r51997, %r9211;
	shr.u32 	%r51998, %r9213, 16;
	and.b32  	%r51999, %r51998, 15;
	add.s32 	%r52000, %r51999, 2;
	shf.r.wrap.b32 	%r52001, %r51997, %r51997, %r52000;
	add.s32 	%r57065, %r52001, %r57063;
	bra.uni 	$L__BB0_7561;
$L__BB0_7557:
	setp.eq.s16 	%p3240, %rs2159, 2;
	@%p3240 bra 	$L__BB0_7559;
	and.b32  	%r51989, %r9213, 15;
	add.s32 	%r51990, %r51989, 2;
	shf.r.wrap.b32 	%r51991, %r9211, %r9211, %r51990;
	xor.b32  	%r57065, %r51991, %r57063;
	bra.uni 	$L__BB0_7561;
$L__BB0_7559:
	not.b32 	%r51992, %r9211;
	shr.u32 	%r51993, %r9213, 8;
	and.b32  	%r51994, %r51993, 15;
	add.s32 	%r51995, %r51994, 2;
	shf.r.wrap.b32 	%r51996, %r51992, %r51992, %r51995;
	and.b32  	%r57065, %r51996, %r57063;
	bra.uni 	$L__BB0_7561;
$L__BB0_7560:
	add.s32 	%r52002, %r9214, 2;
	shf.r.wrap.b32 	%r52003, %r9211, %r9211, %r52002;
	xor.b32  	%r57065, %r52003, %r57063;
$L__BB0_7561:
	add.s32 	%r52004, %r9221, %r57065;
	xor.b32  	%r9227, %r9211, %r52004;
	shr.u32 	%r52005, %r9211, 8;
	and.b32  	%r52006, %r52005, 31;
	mov.b32 	%r52007, 1;
	shl.b32 	%r52008, %r52007, %r52006;
	not.b32 	%r52009, %r52008;
	and.b32  	%r52010, %r8889, %r52009;
	or.b32  	%r52011, %r52008, %r8889;
	xor.b32  	%r52012, %r52008, %r8889;
	st.local.v4.u32 	[%rd8], {%r8889, %r52010, %r52011, %r52012};
	shl.b32 	%r52013, %r9211, 2;
	cvt.u64.u32 	%rd1426, %r52013;
	and.b64  	%rd1427, %rd1426, 12;
	add.s64 	%rd1428, %rd8, %rd1427;
	ld.local.u32 	%r9228, [%rd1428];
	shr.u32 	%r52014, %r9227, 4;
	xor.b32  	%r9229, %r52014, %r9227;
	shr.u32 	%r52015, %r9229, 24;
	and.b32  	%r9230, %r52015, 15;
	shf.r.wrap.b32 	%r52016, %r9227, %r9227, %r9230;
	xor.b32  	%r9231, %r52016, %r9215;
	shr.u32 	%r52017, %r9231, 16;
	xor.b32  	%r52018, %r52017, %r9231;
	shr.u32 	%r52019, %r52018, 12;
	shr.u32 	%r52020, %r52018, 4;
	shr.u32 	%r52021, %r52018, 8;
	xor.b32  	%r52022, %r52020, %r52019;
	xor.b32  	%r52023, %r52022, %r52021;
	xor.b32  	%r52024, %r52023, %r52018;
	shr.u32 	%r52025, %r52024, 2;
	xor.b32  	%r52026, %r52025, %r52024;
	cvt.u16.u32 	%rs2162, %r52026;
	and.b16  	%rs2161, %rs2162, 3;
	setp.gt.s16 	%p3242, %rs2161, 1;
	@%p3242 bra 	$L__BB0_7564;
	setp.eq.s16 	%p3244, %rs2161, 0;
	@%p3244 bra 	$L__BB0_7567;
	not.b32 	%r52041, %r9227;
	shr.u32 	%r52042, %r9229, 16;
	and.b32  	%r52043, %r52042, 15;
	add.s32 	%r52044, %r52043, 1;
	shr.u32 	%r52045, %r52041, %r52044;
	xor.b32  	%r52046, %r52043, 31;
	shl.b32 	%r52047, %r52041, %r52046;
	or.b32  	%r52048, %r52045, %r52047;
	add.s32 	%r57066, %r52048, %r57064;
	bra.uni 	$L__BB0_7568;
$L__BB0_7564:
	setp.eq.s16 	%p3243, %rs2161, 2;
	@%p3243 bra 	$L__BB0_7566;
	and.b32  	%r52027, %r9229, 15;
	add.s32 	%r52028, %r52027, 1;
	shr.u32 	%r52029, %r9227, %r52028;
	xor.b32  	%r52030, %r52027, 31;
	shl.b32 	%r52031, %r9227, %r52030;
	or.b32  	%r52032, %r52029, %r52031;
	xor.b32  	%r57066, %r52032, %r57064;
	bra.uni 	$L__BB0_7568;
$L__BB0_7566:
	not.b32 	%r52033, %r9227;
	shr.u32 	%r52034, %r9229, 8;
	and.b32  	%r52035, %r52034, 15;
	add.s32 	%r52036, %r52035, 1;
	shr.u32 	%r52037, %r52033, %r52036;
	xor.b32  	%r52038, %r52035, 31;
	shl.b32 	%r52039, %r52033, %r52038;
	or.b32  	%r52040, %r52037, %r52039;
	and.b32  	%r57066, %r52040, %r57064;
	bra.uni 	$L__BB0_7568;
$L__BB0_7567:
	add.s32 	%r52049, %r9230, 1;
	shr.u32 	%r52050, %r9227, %r52049;
	xor.b32  	%r52051, %r9230, 31;
	shl.b32 	%r52052, %r9227, %r52051;
	or.b32  	%r52053, %r52050, %r52052;
	xor.b32  	%r57066, %r52053, %r57064;
$L__BB0_7568:
	xor.b32  	%r9237, %r57066, %r9231;
	shr.u32 	%r52054, %r9237, 16;
	xor.b32  	%r52055, %r52054, %r9237;
	shr.u32 	%r52056, %r52055, 12;
	shr.u32 	%r52057, %r52055, 4;
	shr.u32 	%r52058, %r52055, 8;
	xor.b32  	%r52059, %r52057, %r52056;
	xor.b32  	%r52060, %r52059, %r52058;
	xor.b32  	%r52061, %r52060, %r52055;
	shr.u32 	%r52062, %r52061, 2;
	xor.b32  	%r52063, %r52062, %r52061;
	cvt.u16.u32 	%rs2164, %r52063;
	and.b16  	%rs2163, %rs2164, 3;
	setp.gt.s16 	%p3245, %rs2163, 1;
	@%p3245 bra 	$L__BB0_7571;
	setp.eq.s16 	%p3247, %rs2163, 0;
	@%p3247 bra 	$L__BB0_7574;
	not.b32 	%r52072, %r9227;
	shr.u32 	%r52073, %r9229, 16;
	and.b32  	%r52074, %r52073, 15;
	add.s32 	%r52075, %r52074, 2;
	shf.r.wrap.b32 	%r52076, %r52072, %r52072, %r52075;
	add.s32 	%r57067, %r52076, %r57065;
	bra.uni 	$L__BB0_7575;
$L__BB0_7571:
	setp.eq.s16 	%p3246, %rs2163, 2;
	@%p3246 bra 	$L__BB0_7573;
	and.b32  	%r52064, %r9229, 15;
	add.s32 	%r52065, %r52064, 2;
	shf.r.wrap.b32 	%r52066, %r9227, %r9227, %r52065;
	xor.b32  	%r57067, %r52066, %r57065;
	bra.uni 	$L__BB0_7575;
$L__BB0_7573:
	not.b32 	%r52067, %r9227;
	shr.u32 	%r52068, %r9229, 8;
	and.b32  	%r52069, %r52068, 15;
	add.s32 	%r52070, %r52069, 2;
	shf.r.wrap.b32 	%r52071, %r52067, %r52067, %r52070;
	and.b32  	%r57067, %r52071, %r57065;
	bra.uni 	$L__BB0_7575;
$L__BB0_7574:
	add.s32 	%r52077, %r9230, 2;
	shf.r.wrap.b32 	%r52078, %r9227, %r9227, %r52077;
	xor.b32  	%r57067, %r52078, %r57065;
$L__BB0_7575:
	add.s32 	%r52079, %r9237, %r57067;
	xor.b32  	%r9243, %r9227, %r52079;
	shr.u32 	%r52080, %r9227, 8;
	and.b32  	%r52081, %r52080, 31;
	mov.b32 	%r52082, 1;
	shl.b32 	%r52083, %r52082, %r52081;
	not.b32 	%r52084, %r52083;
	and.b32  	%r52085, %r9042, %r52084;
	or.b32  	%r52086, %r52083, %r9042;
	xor.b32  	%r52087, %r52083, %r9042;
	st.local.v4.u32 	[%rd7], {%r9042, %r52085, %r52086, %r52087};
	shl.b32 	%r52088, %r9227, 2;
	cvt.u64.u32 	%rd1429, %r52088;
	and.b64  	%rd1430, %rd1429, 12;
	add.s64 	%rd1431, %rd7, %rd1430;
	ld.local.u32 	%r52089, [%rd1431];
	xor.b32  	%r52090, %r52089, %r9228;
	and.b32  	%r52091, %r9195, %r52090;
	xor.b32  	%r9244, %r52091, %r9228;
	shr.u32 	%r52092, %r9243, 4;
	xor.b32  	%r9245, %r52092, %r9243;
	shr.u32 	%r52093, %r9245, 24;
	and.b32  	%r9246, %r52093, 15;
	shf.r.wrap.b32 	%r52094, %r9243, %r9243, %r9246;
	xor.b32  	%r9247, %r52094, %r9231;
	shr.u32 	%r52095, %r9247, 16;
	xor.b32  	%r52096, %r52095, %r9247;
	shr.u32 	%r52097, %r52096, 12;
	shr.u32 	%r52098, %r52096, 4;
	shr.u32 	%r52099, %r52096, 8;
	xor.b32  	%r52100, %r52098, %r52097;
	xor.b32  	%r52101, %r52100, %r52099;
	xor.b32  	%r52102, %r52101, %r52096;
	shr.u32 	%r52103, %r52102, 2;
	xor.b32  	%r52104, %r52103, %r52102;
	cvt.u16.u32 	%rs2166, %r52104;
	and.b16  	%rs2165, %rs2166, 3;
	setp.gt.s16 	%p3248, %rs2165, 1;
	@%p3248 bra 	$L__BB0_7578;
	setp.eq.s16 	%p3250, %rs2165, 0;
	@%p3250 bra 	$L__BB0_7581;
	not.b32 	%r52119, %r9243;
	shr.u32 	%r52120, %r9245, 16;
	and.b32  	%r52121, %r52120, 15;
	add.s32 	%r52122, %r52121, 1;
	shr.u32 	%r52123, %r52119, %r52122;
	xor.b32  	%r52124, %r52121, 31;
	shl.b32 	%r52125, %r52119, %r52124;
	or.b32  	%r52126, %r52123, %r52125;
	add.s32 	%r57068, %r52126, %r57066;
	bra.uni 	$L__BB0_7582;
$L__BB0_7578:
	setp.eq.s16 	%p3249, %rs2165, 2;
	@%p3249 bra 	$L__BB0_7580;
	and.b32  	%r52105, %r9245, 15;
	add.s32 	%r52106, %r52105, 1;
	shr.u32 	%r52107, %r9243, %r52106;
	xor.b32  	%r52108, %r52105, 31;
	shl.b32 	%r52109, %r9243, %r52108;
	or.b32  	%r52110, %r52107, %r52109;
	xor.b32  	%r57068, %r52110, %r57066;
	bra.uni 	$L__BB0_7582;
$L__BB0_7580:
	not.b32 	%r52111, %r9243;
	shr.u32 	%r52112, %r9245, 8;
	and.b32  	%r52113, %r52112, 15;
	add.s32 	%r52114, %r52113, 1;
	shr.u32 	%r52115, %r52111, %r52114;
	xor.b32  	%r52116, %r52113, 31;
	shl.b32 	%r52117, %r52111, %r52116;
	or.b32  	%r52118, %r52115, %r52117;
	and.b32  	%r57068, %r52118, %r57066;
	bra.uni 	$L__BB0_7582;
$L__BB0_7581:
	add.s32 	%r52127, %r9246, 1;
	shr.u32 	%r52128, %r9243, %r52127;
	xor.b32  	%r52129, %r9246, 31;
	shl.b32 	%r52130, %r9243, %r52129;
	or.b32  	%r52131, %r52128, %r52130;
	xor.b32  	%r57068, %r52131, %r57066;
$L__BB0_7582:
	xor.b32  	%r9253, %r57068, %r9247;
	shr.u32 	%r52132, %r9253, 16;
	xor.b32  	%r52133, %r52132, %r9253;
	shr.u32 	%r52134, %r52133, 12;
	shr.u32 	%r52135, %r52133, 4;
	shr.u32 	%r52136, %r52133, 8;
	xor.b32  	%r52137, %r52135, %r52134;
	xor.b32  	%r52138, %r52137, %r52136;
	xor.b32  	%r52139, %r52138, %r52133;
	shr.u32 	%r52140, %r52139, 2;
	xor.b32  	%r52141, %r52140, %r52139;
	cvt.u16.u32 	%rs2168, %r52141;
	and.b16  	%rs2167, %rs2168, 3;
	setp.gt.s16 	%p3251, %rs2167, 1;
	@%p3251 bra 	$L__BB0_7585;
	setp.eq.s16 	%p3253, %rs2167, 0;
	@%p3253 bra 	$L__BB0_7588;
	not.b32 	%r52150, %r9243;
	shr.u32 	%r52151, %r9245, 16;
	and.b32  	%r52152, %r52151, 15;
	add.s32 	%r52153, %r52152, 2;
	shf.r.wrap.b32 	%r52154, %r52150, %r52150, %r52153;
	add.s32 	%r57069, %r52154, %r57067;
	bra.uni 	$L__BB0_7589;
$L__BB0_7585:
	setp.eq.s16 	%p3252, %rs2167, 2;
	@%p3252 bra 	$L__BB0_7587;
	and.b32  	%r52142, %r9245, 15;
	add.s32 	%r52143, %r52142, 2;
	shf.r.wrap.b32 	%r52144, %r9243, %r9243, %r52143;
	xor.b32  	%r57069, %r52144, %r57067;
	bra.uni 	$L__BB0_7589;
$L__BB0_7587:
	not.b32 	%r52145, %r9243;
	shr.u32 	%r52146, %r9245, 8;
	and.b32  	%r52147, %r52146, 15;
	add.s32 	%r52148, %r52147, 2;
	shf.r.wrap.b32 	%r52149, %r52145, %r52145, %r52148;
	and.b32  	%r57069, %r52149, %r57067;
	bra.uni 	$L__BB0_7589;
$L__BB0_7588:
	add.s32 	%r52155, %r9246, 2;
	shf.r.wrap.b32 	%r52156, %r9243, %r9243, %r52155;
	xor.b32  	%r57069, %r52156, %r57067;
$L__BB0_7589:
	add.s32 	%r52157, %r9253, %r57069;
	xor.b32  	%r9259, %r9243, %r52157;
	shr.u32 	%r52158, %r9243, 8;
	and.b32  	%r52159, %r52158, 31;
	mov.b32 	%r52160, 1;
	shl.b32 	%r52161, %r52160, %r52159;
	not.b32 	%r52162, %r52161;
	and.b32  	%r52163, %r9195, %r52162;
	or.b32  	%r52164, %r52161, %r9195;
	xor.b32  	%r52165, %r52161, %r9195;
	st.local.v4.u32 	[%rd6], {%r9195, %r52163, %r52164, %r52165};
	shl.b32 	%r52166, %r9243, 2;
	cvt.u64.u32 	%rd1432, %r52166;
	and.b64  	%rd1433, %rd1432, 12;
	add.s64 	%rd1434, %rd6, %rd1433;
	ld.local.u32 	%r52167, [%rd1434];
	shf.l.wrap.b32 	%r52168, %r52167, %r52167, 26;
	shf.l.wrap.b32 	%r52169, %r52167, %r52167, 21;
	xor.b32  	%r52170, %r52168, %r52169;
	shf.l.wrap.b32 	%r52171, %r52167, %r52167, 7;
	xor.b32  	%r52172, %r52170, %r52171;
	add.s32 	%r52173, %r9212, %r7661;
	add.s32 	%r52174, %r52173, %r8736;
	add.s32 	%r52175, %r52174, %r9244;
	add.s32 	%r9264, %r52175, %r52172;
	shr.u32 	%r52176, %r9259, 4;
	xor.b32  	%r9265, %r52176, %r9259;
	shr.u32 	%r52177, %r9265, 24;
	and.b32  	%r9266, %r52177, 15;
	shf.r.wrap.b32 	%r52178, %r9259, %r9259, %r9266;
	xor.b32  	%r9267, %r52178, %r9247;
	shr.u32 	%r52179, %r9267, 16;
	xor.b32  	%r52180, %r52179, %r9267;
	shr.u32 	%r52181, %r52180, 12;
	shr.u32 	%r52182, %r52180, 4;
	shr.u32 	%r52183, %r52180, 8;
	xor.b32  	%r52184, %r52182, %r52181;
	xor.b32  	%r52185, %r52184, %r52183;
	xor.b32  	%r52186, %r52185, %r52180;
	shr.u32 	%r52187, %r52186, 2;
	xor.b32  	%r52188, %r52187, %r52186;
	cvt.u16.u32 	%rs2170, %r52188;
	and.b16  	%rs2169, %rs2170, 3;
	setp.gt.s16 	%p3254, %rs2169, 1;
	@%p3254 bra 	$L__BB0_7592;
	setp.eq.s16 	%p3256, %rs2169, 0;
	@%p3256 bra 	$L__BB0_7595;
	not.b32 	%r52203, %r9259;
	shr.u32 	%r52204, %r9265, 16;
	and.b32  	%r52205, %r52204, 15;
	add.s32 	%r52206, %r52205, 1;
	shr.u32 	%r52207, %r52203, %r52206;
	xor.b32  	%r52208, %r52205, 31;
	shl.b32 	%r52209, %r52203, %r52208;
	or.b32  	%r52210, %r52207, %r52209;
	add.s32 	%r57070, %r52210, %r57068;
	bra.uni 	$L__BB0_7596;
$L__BB0_7592:
	setp.eq.s16 	%p3255, %rs2169, 2;
	@%p3255 bra 	$L__BB0_7594;
	and.b32  	%r52189, %r9265, 15;
	add.s32 	%r52190, %r52189, 1;
	shr.u32 	%r52191, %r9259, %r52190;
	xor.b32  	%r52192, %r52189, 31;
	shl.b32 	%r52193, %r9259, %r52192;
	or.b32  	%r52194, %r52191, %r52193;
	xor.b32  	%r57070, %r52194, %r57068;
	bra.uni 	$L__BB0_7596;
$L__BB0_7594:
	not.b32 	%r52195, %r9259;
	shr.u32 	%r52196, %r9265, 8;
	and.b32  	%r52197, %r52196, 15;
	add.s32 	%r52198, %r52197, 1;
	shr.u32 	%r52199, %r52195, %r52198;
	xor.b32  	%r52200, %r52197, 31;
	shl.b32 	%r52201, %r52195, %r52200;
	or.b32  	%r52202, %r52199, %r52201;
	and.b32  	%r57070, %r52202, %r57068;
	bra.uni 	$L__BB0_7596;
$L__BB0_7595:
	add.s32 	%r52211, %r9266, 1;
	shr.u32 	%r52212, %r9259, %r52211;
	xor.b32  	%r52213, %r9266, 31;
	shl.b32 	%r52214, %r9259, %r52213;
	or.b32  	%r52215, %r52212, %r52214;
	xor.b32  	%r57070, %r52215, %r57068;
$L__BB0_7596:
	xor.b32  	%r9273, %r57070, %r9267;
	shr.u32 	%r52216, %r9273, 16;
	xor.b32  	%r52217, %r52216, %r9273;
	shr.u32 	%r52218, %r52217, 12;
	shr.u32 	%r52219, %r52217, 4;
	shr.u32 	%r52220, %r52217, 8;
	xor.b32  	%r52221, %r52219, %r52218;
	xor.b32  	%r52222, %r52221, %r52220;
	xor.b32  	%r52223, %r52222, %r52217;
	shr.u32 	%r52224, %r52223, 2;
	xor.b32  	%r52225, %r52224, %r52223;
	cvt.u16.u32 	%rs2172, %r52225;
	and.b16  	%rs2171, %rs2172, 3;
	setp.gt.s16 	%p3257, %rs2171, 1;
	@%p3257 bra 	$L__BB0_7599;
	setp.eq.s16 	%p3259, %rs2171, 0;
	@%p3259 bra 	$L__BB0_7602;
	not.b32 	%r52234, %r9259;
	shr.u32 	%r52235, %r9265, 16;
	and.b32  	%r52236, %r52235, 15;
	add.s32 	%r52237, %r52236, 2;
	shf.r.wrap.b32 	%r52238, %r52234, %r52234, %r52237;
	add.s32 	%r57071, %r52238, %r57069;
	bra.uni 	$L__BB0_7603;
$L__BB0_7599:
	setp.eq.s16 	%p3258, %rs2171, 2;
	@%p3258 bra 	$L__BB0_7601;
	and.b32  	%r52226, %r9265, 15;
	add.s32 	%r52227, %r52226, 2;
	shf.r.wrap.b32 	%r52228, %r9259, %r9259, %r52227;
	xor.b32  	%r57071, %r52228, %r57069;
	bra.uni 	$L__BB0_7603;
$L__BB0_7601:
	not.b32 	%r52229, %r9259;
	shr.u32 	%r52230, %r9265, 8;
	and.b32  	%r52231, %r52230, 15;
	add.s32 	%r52232, %r52231, 2;
	shf.r.wrap.b32 	%r52233, %r52229, %r52229, %r52232;
	and.b32  	%r57071, %r52233, %r57069;
	bra.uni 	$L__BB0_7603;
$L__BB0_7602:
	add.s32 	%r52239, %r9266, 2;
	shf.r.wrap.b32 	%r52240, %r9259, %r9259, %r52239;
	xor.b32  	%r57071, %r52240, %r57069;
$L__BB0_7603:
	add.s32 	%r52241, %r9273, %r57071;
	xor.b32  	%r9279, %r9259, %r52241;
	shr.u32 	%r52242, %r9259, 8;
	and.b32  	%r52243, %r52242, 31;
	mov.b32 	%r52244, 1;
	shl.b32 	%r52245, %r52244, %r52243;
	not.b32 	%r52246, %r52245;
	and.b32  	%r52247, %r8888, %r52246;
	or.b32  	%r52248, %r52245, %r8888;
	xor.b32  	%r52249, %r52245, %r8888;
	st.local.v4.u32 	[%rd5], {%r8888, %r52247, %r52248, %r52249};
	shl.b32 	%r52250, %r9259, 2;
	cvt.u64.u32 	%rd1435, %r52250;
	and.b64  	%rd1436, %rd1435, 12;
	add.s64 	%rd1437, %rd5, %rd1436;
	ld.local.u32 	%r9280, [%rd1437];
	shr.u32 	%r52251, %r9279, 4;
	xor.b32  	%r9281, %r52251, %r9279;
	shr.u32 	%r52252, %r9281, 24;
	and.b32  	%r9282, %r52252, 15;
	shf.r.wrap.b32 	%r52253, %r9279, %r9279, %r9282;
	xor.b32  	%r9283, %r52253, %r9267;
	shr.u32 	%r52254, %r9283, 16;
	xor.b32  	%r52255, %r52254, %r9283;
	shr.u32 	%r52256, %r52255, 12;
	shr.u32 	%r52257, %r52255, 4;
	shr.u32 	%r52258, %r52255, 8;
	xor.b32  	%r52259, %r52257, %r52256;
	xor.b32  	%r52260, %r52259, %r52258;
	xor.b32  	%r52261, %r52260, %r52255;
	shr.u32 	%r52262, %r52261, 2;
	xor.b32  	%r52263, %r52262, %r52261;
	cvt.u16.u32 	%rs2174, %r52263;
	and.b16  	%rs2173, %rs2174, 3;
	setp.gt.s16 	%p3260, %rs2173, 1;
	@%p3260 bra 	$L__BB0_7606;
	setp.eq.s16 	%p3262, %rs2173, 0;
	@%p3262 bra 	$L__BB0_7609;
	not.b32 	%r52278, %r9279;
	shr.u32 	%r52279, %r9281, 16;
	and.b32  	%r52280, %r52279, 15;
	add.s32 	%r52281, %r52280, 1;
	shr.u32 	%r52282, %r52278, %r52281;
	xor.b32  	%r52283, %r52280, 31;
	shl.b32 	%r52284, %r52278, %r52283;
	or.b32  	%r52285, %r52282, %r52284;
	add.s32 	%r57072, %r52285, %r57070;
	bra.uni 	$L__BB0_7610;
$L__BB0_7606:
	setp.eq.s16 	%p3261, %rs2173, 2;
	@%p3261 bra 	$L__BB0_7608;
	and.b32  	%r52264, %r9281, 15;
	add.s32 	%r52265, %r52264, 1;
	shr.u32 	%r52266, %r9279, %r52265;
	xor.b32  	%r52267, %r52264, 31;
	shl.b32 	%r52268, %r9279, %r52267;
	or.b32  	%r52269, %r52266, %r52268;
	xor.b32  	%r57072, %r52269, %r57070;
	bra.uni 	$L__BB0_7610;
$L__BB0_7608:
	not.b32 	%r52270, %r9279;
	shr.u32 	%r52271, %r9281, 8;
	and.b32  	%r52272, %r52271, 15;
	add.s32 	%r52273, %r52272, 1;
	shr.u32 	%r52274, %r52270, %r52273;
	xor.b32  	%r52275, %r52272, 31;
	shl.b32 	%r52276, %r52270, %r52275;
	or.b32  	%r52277, %r52274, %r52276;
	and.b32  	%r57072, %r52277, %r57070;
	bra.uni 	$L__BB0_7610;
$L__BB0_7609:
	add.s32 	%r52286, %r9282, 1;
	shr.u32 	%r52287, %r9279, %r52286;
	xor.b32  	%r52288, %r9282, 31;
	shl.b32 	%r52289, %r9279, %r52288;
	or.b32  	%r52290, %r52287, %r52289;
	xor.b32  	%r57072, %r52290, %r57070;
$L__BB0_7610:
	xor.b32  	%r9289, %r57072, %r9283;
	shr.u32 	%r52291, %r9289, 16;
	xor.b32  	%r52292, %r52291, %r9289;
	shr.u32 	%r52293, %r52292, 12;
	shr.u32 	%r52294, %r52292, 4;
	shr.u32 	%r52295, %r52292, 8;
	xor.b32  	%r52296, %r52294, %r52293;
	xor.b32  	%r52297, %r52296, %r52295;
	xor.b32  	%r52298, %r52297, %r52292;
	shr.u32 	%r52299, %r52298, 2;
	xor.b32  	%r52300, %r52299, %r52298;
	cvt.u16.u32 	%rs2176, %r52300;
	and.b16  	%rs2175, %rs2176, 3;
	setp.gt.s16 	%p3263, %rs2175, 1;
	@%p3263 bra 	$L__BB0_7613;
	setp.eq.s16 	%p3265, %rs2175, 0;
	@%p3265 bra 	$L__BB0_7616;
	not.b32 	%r52309, %r9279;
	shr.u32 	%r52310, %r9281, 16;
	and.b32  	%r52311, %r52310, 15;
	add.s32 	%r52312, %r52311, 2;
	shf.r.wrap.b32 	%r52313, %r52309, %r52309, %r52312;
	add.s32 	%r57073, %r52313, %r57071;
	bra.uni 	$L__BB0_7617;
$L__BB0_7613:
	setp.eq.s16 	%p3264, %rs2175, 2;
	@%p3264 bra 	$L__BB0_7615;
	and.b32  	%r52301, %r9281, 15;
	add.s32 	%r52302, %r52301, 2;
	shf.r.wrap.b32 	%r52303, %r9279, %r9279, %r52302;
	xor.b32  	%r57073, %r52303, %r57071;
	bra.uni 	$L__BB0_7617;
$L__BB0_7615:
	not.b32 	%r52304, %r9279;
	shr.u32 	%r52305, %r9281, 8;
	and.b32  	%r52306, %r52305, 15;
	add.s32 	%r52307, %r52306, 2;
	shf.r.wrap.b32 	%r52308, %r52304, %r52304, %r52307;
	and.b32  	%r57073, %r52308, %r57071;
	bra.uni 	$L__BB0_7617;
$L__BB0_7616:
	add.s32 	%r52314, %r9282, 2;
	shf.r.wrap.b32 	%r52315, %r9279, %r9279, %r52314;
	xor.b32  	%r57073, %r52315, %r57071;
$L__BB0_7617:
	add.s32 	%r52316, %r9289, %r57073;
	xor.b32  	%r9295, %r9279, %r52316;
	shr.u32 	%r52317, %r9279, 8;
	and.b32  	%r52318, %r52317, 31;
	mov.b32 	%r52319, 1;
	shl.b32 	%r52320, %r52319, %r52318;
	not.b32 	%r52321, %r52320;
	and.b32  	%r52322, %r9041, %r52321;
	or.b32  	%r52323, %r52320, %r9041;
	xor.b32  	%r52324, %r52320, %r9041;
	st.local.v4.u32 	[%rd4], {%r9041, %r52322, %r52323, %r52324};
	shl.b32 	%r52325, %r9279, 2;
	cvt.u64.u32 	%rd1438, %r52325;
	and.b64  	%rd1439, %rd1438, 12;
	add.s64 	%rd1440, %rd4, %rd1439;
	ld.local.u32 	%r9296, [%rd1440];
	shr.u32 	%r52326, %r9295, 4;
	xor.b32  	%r9297, %r52326, %r9295;
	shr.u32 	%r52327, %r9297, 24;
	and.b32  	%r9298, %r52327, 15;
	shf.r.wrap.b32 	%r52328, %r9295, %r9295, %r9298;
	xor.b32  	%r9299, %r52328, %r9283;
	shr.u32 	%r52329, %r9299, 16;
	xor.b32  	%r52330, %r52329, %r9299;
	shr.u32 	%r52331, %r52330, 12;
	shr.u32 	%r52332, %r52330, 4;
	shr.u32 	%r52333, %r52330, 8;
	xor.b32  	%r52334, %r52332, %r52331;
	xor.b32  	%r52335, %r52334, %r52333;
	xor.b32  	%r52336, %r52335, %r52330;
	shr.u32 	%r52337, %r52336, 2;
	xor.b32  	%r52338, %r52337, %r52336;
	cvt.u16.u32 	%rs2178, %r52338;
	and.b16  	%rs2177, %rs2178, 3;
	setp.gt.s16 	%p3266, %rs2177, 1;
	@%p3266 bra 	$L__BB0_7620;
	setp.eq.s16 	%p3268, %rs2177, 0;
	@%p3268 bra 	$L__BB0_7623;
	not.b32 	%r52353, %r9295;
	shr.u32 	%r52354, %r9297, 16;
	and.b32  	%r52355, %r52354, 15;
	add.s32 	%r52356, %r52355, 1;
	shr.u32 	%r52357, %r52353, %r52356;
	xor.b32  	%r52358, %r52355, 31;
	shl.b32 	%r52359, %r52353, %r52358;
	or.b32  	%r52360, %r52357, %r52359;
	add.s32 	%r57074, %r52360, %r57072;
	bra.uni 	$L__BB0_7624;
$L__BB0_7620:
	setp.eq.s16 	%p3267, %rs2177, 2;
	@%p3267 bra 	$L__BB0_7622;
	and.b32  	%r52339, %r9297, 15;
	add.s32 	%r52340, %r52339, 1;
	shr.u32 	%r52341, %r9295, %r52340;
	xor.b32  	%r52342, %r52339, 31;
	shl.b32 	%r52343, %r9295, %r52342;
	or.b32  	%r52344, %r52341, %r52343;
	xor.b32  	%r57074, %r52344, %r57072;
	bra.uni 	$L__BB0_7624;
$L__BB0_7622:
	not.b32 	%r52345, %r9295;
	shr.u32 	%r52346, %r9297, 8;
	and.b32  	%r52347, %r52346, 15;
	add.s32 	%r52348, %r52347, 1;
	shr.u32 	%r52349, %r52345, %r52348;
	xor.b32  	%r52350, %r52347, 31;
	shl.b32 	%r52351, %r52345, %r52350;
	or.b32  	%r52352, %r52349, %r52351;
	and.b32  	%r57074, %r52352, %r57072;
	bra.uni 	$L__BB0_7624;
$L__BB0_7623:
	add.s32 	%r52361, %r9298, 1;
	shr.u32 	%r52362, %r9295, %r52361;
	xor.b32  	%r52363, %r9298, 31;
	shl.b32 	%r52364, %r9295, %r52363;
	or.b32  	%r52365, %r52362, %r52364;
	xor.b32  	%r57074, %r52365, %r57072;
$L__BB0_7624:
	xor.b32  	%r9305, %r57074, %r9299;
	shr.u32 	%r52366, %r9305, 16;
	xor.b32  	%r52367, %r52366, %r9305;
	shr.u32 	%r52368, %r52367, 12;
	shr.u32 	%r52369, %r52367, 4;
	shr.u32 	%r52370, %r52367, 8;
	xor.b32  	%r52371, %r52369, %r52368;
	xor.b32  	%r52372, %r52371, %r52370;
	xor.b32  	%r52373, %r52372, %r52367;
	shr.u32 	%r52374, %r52373, 2;
	xor.b32  	%r52375, %r52374, %r52373;
	cvt.u16.u32 	%rs2180, %r52375;
	and.b16  	%rs2179, %rs2180, 3;
	setp.gt.s16 	%p3269, %rs2179, 1;
	@%p3269 bra 	$L__BB0_7627;
	setp.eq.s16 	%p3271, %rs2179, 0;
	@%p3271 bra 	$L__BB0_7630;
	not.b32 	%r52384, %r9295;
	shr.u32 	%r52385, %r9297, 16;
	and.b32  	%r52386, %r52385, 15;
	add.s32 	%r52387, %r52386, 2;
	shf.r.wrap.b32 	%r52388, %r52384, %r52384, %r52387;
	add.s32 	%r57075, %r52388, %r57073;
	bra.uni 	$L__BB0_7631;
$L__BB0_7627:
	setp.eq.s16 	%p3270, %rs2179, 2;
	@%p3270 bra 	$L__BB0_7629;
	and.b32  	%r52376, %r9297, 15;
	add.s32 	%r52377, %r52376, 2;
	shf.r.wrap.b32 	%r52378, %r9295, %r9295, %r52377;
	xor.b32  	%r57075, %r52378, %r57073;
	bra.uni 	$L__BB0_7631;
$L__BB0_7629:
	not.b32 	%r52379, %r9295;
	shr.u32 	%r52380, %r9297, 8;
	and.b32  	%r52381, %r52380, 15;
	add.s32 	%r52382, %r52381, 2;
	shf.r.wrap.b32 	%r52383, %r52379, %r52379, %r52382;
	and.b32  	%r57075, %r52383, %r57073;
	bra.uni 	$L__BB0_7631;
$L__BB0_7630:
	add.s32 	%r52389, %r9298, 2;
	shf.r.wrap.b32 	%r52390, %r9295, %r9295, %r52389;
	xor.b32  	%r57075, %r52390, %r57073;
$L__BB0_7631:
	add.s32 	%r52391, %r9305, %r57075;
	xor.b32  	%r9311, %r9295, %r52391;
	shr.u32 	%r52392, %r9295, 8;
	and.b32  	%r52393, %r52392, 31;
	mov.b32 	%r52394, 1;
	shl.b32 	%r52395, %r52394, %r52393;
	not.b32 	%r52396, %r52395;
	and.b32  	%r52397, %r9194, %r52396;
	or.b32  	%r52398, %r52395, %r9194;
	xor.b32  	%r52399, %r52395, %r9194;
	st.local.v4.u32 	[%rd3], {%r9194, %r52397, %r52398, %r52399};
	shl.b32 	%r52400, %r9295, 2;
	cvt.u64.u32 	%rd1441, %r52400;
	and.b64  	%rd1442, %rd1441, 12;
	add.s64 	%rd1443, %rd3, %rd1442;
	ld.local.u32 	%r52401, [%rd1443];
	or.b32  	%r52402, %r9296, %r9280;
	and.b32  	%r52403, %r52401, %r52402;
	and.b32  	%r52404, %r9296, %r9280;
	or.b32  	%r9316, %r52403, %r52404;
	shr.u32 	%r52405, %r9311, 4;
	xor.b32  	%r9317, %r52405, %r9311;
	shr.u32 	%r52406, %r9317, 24;
	and.b32  	%r9318, %r52406, 15;
	shf.r.wrap.b32 	%r52407, %r9311, %r9311, %r9318;
	xor.b32  	%r9319, %r52407, %r9299;
	shr.u32 	%r52408, %r9319, 16;
	xor.b32  	%r52409, %r52408, %r9319;
	shr.u32 	%r52410, %r52409, 12;
	shr.u32 	%r52411, %r52409, 4;
	shr.u32 	%r52412, %r52409, 8;
	xor.b32  	%r52413, %r52411, %r52410;
	xor.b32  	%r52414, %r52413, %r52412;
	xor.b32  	%r52415, %r52414, %r52409;
	shr.u32 	%r52416, %r52415, 2;
	xor.b32  	%r52417, %r52416, %r52415;
	cvt.u16.u32 	%rs2182, %r52417;
	and.b16  	%rs2181, %rs2182, 3;
	setp.gt.s16 	%p3272, %rs2181, 1;
	@%p3272 bra 	$L__BB0_7634;
	setp.eq.s16 	%p3274, %rs2181, 0;
	@%p3274 bra 	$L__BB0_7637;
	not.b32 	%r52432, %r9311;
	shr.u32 	%r52433, %r9317, 16;
	and.b32  	%r52434, %r52433, 15;
	add.s32 	%r52435, %r52434, 1;
	shr.u32 	%r52436, %r52432, %r52435;
	xor.b32  	%r52437, %r52434, 31;
	shl.b32 	%r52438, %r52432, %r52437;
	or.b32  	%r52439, %r52436, %r52438;
	add.s32 	%r57076, %r52439, %r57074;
	bra.uni 	$L__BB0_7638;
$L__BB0_7634:
	setp.eq.s16 	%p3273, %rs2181, 2;
	@%p3273 bra 	$L__BB0_7636;
	and.b32  	%r52418, %r9317, 15;
	add.s32 	%r52419, %r52418, 1;
	shr.u32 	%r52420, %r9311, %r52419;
	xor.b32  	%r52421, %r52418, 31;
	shl.b32 	%r52422, %r9311, %r52421;
	or.b32  	%r52423, %r52420, %r52422;
	xor.b32  	%r57076, %r52423, %r57074;
	bra.uni 	$L__BB0_7638;
$L__BB0_7636:
	not.b32 	%r52424, %r9311;
	shr.u32 	%r52425, %r9317, 8;
	and.b32  	%r52426, %r52425, 15;
	add.s32 	%r52427, %r52426, 1;
	shr.u32 	%r52428, %r52424, %r52427;
	xor.b32  	%r52429, %r52426, 31;
	shl.b32 	%r52430, %r52424, %r52429;
	or.b32  	%r52431, %r52428, %r52430;
	and.b32  	%r57076, %r52431, %r57074;
	bra.uni 	$L__BB0_7638;
$L__BB0_7637:
	add.s32 	%r52440, %r9318, 1;
	shr.u32 	%r52441, %r9311, %r52440;
	xor.b32  	%r52442, %r9318, 31;
	shl.b32 	%r52443, %r9311, %r52442;
	or.b32  	%r52444, %r52441, %r52443;
	xor.b32  	%r57076, %r52444, %r57074;
$L__BB0_7638:
	xor.b32  	%r9325, %r57076, %r9319;
	shr.u32 	%r52445, %r9325, 16;
	xor.b32  	%r52446, %r52445, %r9325;
	shr.u32 	%r52447, %r52446, 12;
	shr.u32 	%r52448, %r52446, 4;
	shr.u32 	%r52449, %r52446, 8;
	xor.b32  	%r52450, %r52448, %r52447;
	xor.b32  	%r52451, %r52450, %r52449;
	xor.b32  	%r52452, %r52451, %r52446;
	shr.u32 	%r52453, %r52452, 2;
	xor.b32  	%r52454, %r52453, %r52452;
	cvt.u16.u32 	%rs2184, %r52454;
	and.b16  	%rs2183, %rs2184, 3;
	setp.gt.s16 	%p3275, %rs2183, 1;
	@%p3275 bra 	$L__BB0_7641;
	setp.eq.s16 	%p3277, %rs2183, 0;
	@%p3277 bra 	$L__BB0_7644;
	not.b32 	%r52463, %r9311;
	shr.u32 	%r52464, %r9317, 16;
	and.b32  	%r52465, %r52464, 15;
	add.s32 	%r52466, %r52465, 2;
	shf.r.wrap.b32 	%r52467, %r52463, %r52463, %r52466;
	add.s32 	%r57077, %r52467, %r57075;
	bra.uni 	$L__BB0_7645;
$L__BB0_7641:
	setp.eq.s16 	%p3276, %rs2183, 2;
	@%p3276 bra 	$L__BB0_7643;
	and.b32  	%r52455, %r9317, 15;
	add.s32 	%r52456, %r52455, 2;
	shf.r.wrap.b32 	%r52457, %r9311, %r9311, %r52456;
	xor.b32  	%r57077, %r52457, %r57075;
	bra.uni 	$L__BB0_7645;
$L__BB0_7643:
	not.b32 	%r52458, %r9311;
	shr.u32 	%r52459, %r9317, 8;
	and.b32  	%r52460, %r52459, 15;
	add.s32 	%r52461, %r52460, 2;
	shf.r.wrap.b32 	%r52462, %r52458, %r52458, %r52461;
	and.b32  	%r57077, %r52462, %r57075;
	bra.uni 	$L__BB0_7645;
$L__BB0_7644:
	add.s32 	%r52468, %r9318, 2;
	shf.r.wrap.b32 	%r52469, %r9311, %r9311, %r52468;
	xor.b32  	%r57077, %r52469, %r57075;
$L__BB0_7645:
	add.s32 	%r52470, %r9325, %r57077;
	xor.b32  	%r9331, %r9311, %r52470;
	shr.u32 	%r52471, %r9311, 8;
	and.b32  	%r52472, %r52471, 31;
	mov.b32 	%r52473, 1;
	shl.b32 	%r52474, %r52473, %r52472;
	not.b32 	%r52475, %r52474;
	and.b32  	%r52476, %r9194, %r52475;
	or.b32  	%r52477, %r52474, %r9194;
	xor.b32  	%r52478, %r52474, %r9194;
	st.local.v4.u32 	[%rd2], {%r9194, %r52476, %r52477, %r52478};
	shl.b32 	%r52479, %r9311, 2;
	cvt.u64.u32 	%rd1444, %r52479;
	and.b64  	%rd1445, %rd1444, 12;
	add.s64 	%rd1446, %rd2, %rd1445;
	ld.local.u32 	%r9332, [%rd1446];
	shr.u32 	%r52480, %r9331, 4;
	xor.b32  	%r9333, %r52480, %r9331;
	shr.u32 	%r52481, %r9333, 24;
	and.b32  	%r9334, %r52481, 15;
	shf.r.wrap.b32 	%r52482, %r9331, %r9331, %r9334;
	xor.b32  	%r9335, %r52482, %r9319;
	shr.u32 	%r52483, %r9335, 16;
	xor.b32  	%r52484, %r52483, %r9335;
	shr.u32 	%r52485, %r52484, 12;
	shr.u32 	%r52486, %r52484, 4;
	shr.u32 	%r52487, %r52484, 8;
	xor.b32  	%r52488, %r52486, %r52485;
	xor.b32  	%r52489, %r52488, %r52487;
	xor.b32  	%r52490, %r52489, %r52484;
	shr.u32 	%r52491, %r52490, 2;
	xor.b32  	%r52492, %r52491, %r52490;
	cvt.u16.u32 	%rs2186, %r52492;
	and.b16  	%rs2185, %rs2186, 3;
	setp.gt.s16 	%p3278, %rs2185, 1;
	@%p3278 bra 	$L__BB0_7648;
	setp.eq.s16 	%p3280, %rs2185, 0;
	@%p3280 bra 	$L__BB0_7651;
	not.b32 	%r52507, %r9331;
	shr.u32 	%r52508, %r9333, 16;
	and.b32  	%r52509, %r52508, 15;
	add.s32 	%r52510, %r52509, 1;
	shr.u32 	%r52511, %r52507, %r52510;
	xor.b32  	%r52512, %r52509, 31;
	shl.b32 	%r52513, %r52507, %r52512;
	or.b32  	%r52514, %r52511, %r52513;
	add.s32 	%r57078, %r52514, %r57076;
	bra.uni 	$L__BB0_7652;
$L__BB0_7648:
	setp.eq.s16 	%p3279, %rs2185, 2;
	@%p3279 bra 	$L__BB0_7650;
	and.b32  	%r52493, %r9333, 15;
	add.s32 	%r52494, %r52493, 1;
	shr.u32 	%r52495, %r9331, %r52494;
	xor.b32  	%r52496, %r52493, 31;
	shl.b32 	%r52497, %r9331, %r52496;
	or.b32  	%r52498, %r52495, %r52497;
	xor.b32  	%r57078, %r52498, %r57076;
	bra.uni 	$L__BB0_7652;
$L__BB0_7650:
	not.b32 	%r52499, %r9331;
	shr.u32 	%r52500, %r9333, 8;
	and.b32  	%r52501, %r52500, 15;
	add.s32 	%r52502, %r52501, 1;
	shr.u32 	%r52503, %r52499, %r52502;
	xor.b32  	%r52504, %r52501, 31;
	shl.b32 	%r52505, %r52499, %r52504;
	or.b32  	%r52506, %r52503, %r52505;
	and.b32  	%r57078, %r52506, %r57076;
	bra.uni 	$L__BB0_7652;
$L__BB0_7651:
	add.s32 	%r52515, %r9334, 1;
	shr.u32 	%r52516, %r9331, %r52515;
	xor.b32  	%r52517, %r9334, 31;
	shl.b32 	%r52518, %r9331, %r52517;
	or.b32  	%r52519, %r52516, %r52518;
	xor.b32  	%r57078, %r52519, %r57076;
$L__BB0_7652:
	xor.b32  	%r9341, %r57078, %r9335;
	shr.u32 	%r52520, %r9341, 16;
	xor.b32  	%r52521, %r52520, %r9341;
	shr.u32 	%r52522, %r52521, 12;
	shr.u32 	%r52523, %r52521, 4;
	shr.u32 	%r52524, %r52521, 8;
	xor.b32  	%r52525, %r52523, %r52522;
	xor.b32  	%r52526, %r52525, %r52524;
	xor.b32  	%r52527, %r52526, %r52521;
	shr.u32 	%r52528, %r52527, 2;
	xor.b32  	%r52529, %r52528, %r52527;
	cvt.u16.u32 	%rs2188, %r52529;
	and.b16  	%rs2187, %rs2188, 3;
	setp.gt.s16 	%p3281, %rs2187, 1;
	@%p3281 bra 	$L__BB0_7655;
	setp.eq.s16 	%p3283, %rs2187, 0;
	@%p3283 bra 	$L__BB0_7658;
	not.b32 	%r52538, %r9331;
	shr.u32 	%r52539, %r9333, 16;
	and.b32  	%r52540, %r52539, 15;
	add.s32 	%r52541, %r52540, 2;
	shf.r.wrap.b32 	%r52542, %r52538, %r52538, %r52541;
	add.s32 	%r57079, %r52542, %r57077;
	bra.uni 	$L__BB0_7659;
$L__BB0_7655:
	setp.eq.s16 	%p3282, %rs2187, 2;
	@%p3282 bra 	$L__BB0_7657;
	and.b32  	%r52530, %r9333, 15;
	add.s32 	%r52531, %r52530, 2;
	shf.r.wrap.b32 	%r52532, %r9331, %r9331, %r52531;
	xor.b32  	%r57079, %r52532, %r57077;
	bra.uni 	$L__BB0_7659;
$L__BB0_7657:
	not.b32 	%r52533, %r9331;
	shr.u32 	%r52534, %r9333, 8;
	and.b32  	%r52535, %r52534, 15;
	add.s32 	%r52536, %r52535, 2;
	shf.r.wrap.b32 	%r52537, %r52533, %r52533, %r52536;
	and.b32  	%r57079, %r52537, %r57077;
	bra.uni 	$L__BB0_7659;
$L__BB0_7658:
	add.s32 	%r52543, %r9334, 2;
	shf.r.wrap.b32 	%r52544, %r9331, %r9331, %r52543;
	xor.b32  	%r57079, %r52544, %r57077;
$L__BB0_7659:
	add.s32 	%r52545, %r9341, %r57079;
	shr.u32 	%r52546, %r9331, 8;
	and.b32  	%r52547, %r52546, 31;
	mov.b32 	%r52548, 1;
	shl.b32 	%r52549, %r52548, %r52547;
	not.b32 	%r52550, %r52549;
	and.b32  	%r52551, %r9264, %r52550;
	or.b32  	%r52552, %r52549, %r9264;
	xor.b32  	%r52553, %r52549, %r9264;
	st.local.v4.u32 	[%rd1], {%r9264, %r52551, %r52552, %r52553};
	shl.b32 	%r52554, %r9331, 2;
	cvt.u64.u32 	%rd1447, %r52554;
	and.b64  	%rd1448, %rd1447, 12;
	add.s64 	%rd1449, %rd1, %rd1448;
	ld.local.u32 	%r52555, [%rd1449];
	add.s32 	%r52556, %r9316, %r9264;
	shf.l.wrap.b32 	%r52557, %r9332, %r9332, 10;
	shf.l.wrap.b32 	%r52558, %r9332, %r9332, 19;
	shf.l.wrap.b32 	%r52559, %r9332, %r9332, 30;
	xor.b32  	%r52560, %r52559, %r52558;
	xor.b32  	%r52561, %r52560, %r52557;
	add.s32 	%r9347, %r52556, %r52561;
	add.s32 	%r9348, %r8735, %r52555;
	add.s32 	%r52562, %r8889, %r8888;
	xor.b32  	%r52563, %r52545, %r52562;
	xor.b32  	%r9349, %r52563, %r9331;
	shr.u32 	%r52564, %r9349, 4;
	xor.b32  	%r9350, %r52564, %r9349;
	shr.u32 	%r52565, %r9350, 24;
	and.b32  	%r9351, %r52565, 15;
	shf.r.wrap.b32 	%r52566, %r9349, %r9349, %r9351;
	xor.b32  	%r9352, %r52566, %r9335;
	shr.u32 	%r52567, %r9352, 16;
	xor.b32  	%r52568, %r52567, %r9352;
	shr.u32 	%r52569, %r52568, 12;
	shr.u32 	%r52570, %r52568, 4;
	shr.u32 	%r52571, %r52568, 8;
	xor.b32  	%r52572, %r52570, %r52569;
	xor.b32  	%r52573, %r52572, %r52571;
	xor.b32  	%r52574, %r52573, %r52568;
	shr.u32 	%r52575, %r52574, 2;
	xor.b32  	%r52576, %r52575, %r52574;
	cvt.u16.u32 	%rs2190, %r52576;
	and.b16  	%rs2189, %rs2190, 3;
	setp.gt.s16 	%p3284, %rs2189, 1;
	@%p3284 bra 	$L__BB0_7662;
	setp.eq.s16 	%p3286, %rs2189, 0;
	@%p3286 bra 	$L__BB0_7665;
	not.b32 	%r52591, %r9349;
	shr.u32 	%r52592, %r9350, 16;
	and.b32  	%r52593, %r52592, 15;
	add.s32 	%r52594, %r52593, 1;
	shr.u32 	%r52595, %r52591, %r52594;
	xor.b32  	%r52596, %r52593, 31;
	shl.b32 	%r52597, %r52591, %r52596;
	or.b32  	%r52598, %r52595, %r52597;
	add.s32 	%r57080, %r52598, %r57078;
	bra.uni 	$L__BB0_7666;
$L__BB0_7662:
	setp.eq.s16 	%p3285, %rs2189, 2;
	@%p3285 bra 	$L__BB0_7664;
	and.b32  	%r52577, %r9350, 15;
	add.s32 	%r52578, %r52577, 1;
	shr.u32 	%r52579, %r9349, %r52578;
	xor.b32  	%r52580, %r52577, 31;
	shl.b32 	%r52581, %r9349, %r52580;
	or.b32  	%r52582, %r52579, %r52581;
	xor.b32  	%r57080, %r52582, %r57078;
	bra.uni 	$L__BB0_7666;
$L__BB0_7664:
	not.b32 	%r52583, %r9349;
	shr.u32 	%r52584, %r9350, 8;
	and.b32  	%r52585, %r52584, 15;
	add.s32 	%r52586, %r52585, 1;
	shr.u32 	%r52587, %r52583, %r52586;
	xor.b32  	%r52588, %r52585, 31;
	shl.b32 	%r52589, %r52583, %r52588;
	or.b32  	%r52590, %r52587, %r52589;
	and.b32  	%r57080, %r52590, %r57078;
	bra.uni 	$L__BB0_7666;
$L__BB0_7665:
	add.s32 	%r52599, %r9351, 1;
	shr.u32 	%r52600, %r9349, %r52599;
	xor.b32  	%r52601, %r9351, 31;
	shl.b32 	%r52602, %r9349, %r52601;
	or.b32  	%r52603, %r52600, %r52602;
	xor.b32  	%r57080, %r52603, %r57078;
$L__BB0_7666:
	xor.b32  	%r9358, %r57080, %r9352;
	shr.u32 	%r52604, %r9358, 16;
	xor.b32  	%r52605, %r52604, %r9358;
	shr.u32 	%r52606, %r52605, 12;
	shr.u32 	%r52607, %r52605, 4;
	shr.u32 	%r52608, %r52605, 8;
	xor.b32  	%r52609, %r52607, %r52606;
	xor.b32  	%r52610, %r52609, %r52608;
	xor.b32  	%r52611, %r52610, %r52605;
	shr.u32 	%r52612, %r52611, 2;
	xor.b32  	%r52613, %r52612, %r52611;
	cvt.u16.u32 	%rs2192, %r52613;
	and.b16  	%rs2191, %rs2192, 3;
	setp.gt.s16 	%p3287, %rs2191, 1;
	@%p3287 bra 	$L__BB0_7669;
	setp.eq.s16 	%p3289, %rs2191, 0;
	@%p3289 bra 	$L__BB0_7672;
	not.b32 	%r52622, %r9349;
	shr.u32 	%r52623, %r9350, 16;
	and.b32  	%r52624, %r52623, 15;
	add.s32 	%r52625, %r52624, 2;
	shf.r.wrap.b32 	%r52626, %r52622, %r52622, %r52625;
	add.s32 	%r57081, %r52626, %r57079;
	bra.uni 	$L__BB0_7673;
$L__BB0_7669:
	setp.eq.s16 	%p3288, %rs2191, 2;
	@%p3288 bra 	$L__BB0_7671;
	and.b32  	%r52614, %r9350, 15;
	add.s32 	%r52615, %r52614, 2;
	shf.r.wrap.b32 	%r52616, %r9349, %r9349, %r52615;
	xor.b32  	%r57081, %r52616, %r57079;
	bra.uni 	$L__BB0_7673;
$L__BB0_7671:
	not.b32 	%r52617, %r9349;
	shr.u32 	%r52618, %r9350, 8;
	and.b32  	%r52619, %r52618, 15;
	add.s32 	%r52620, %r52619, 2;
	shf.r.wrap.b32 	%r52621, %r52617, %r52617, %r52620;
	and.b32  	%r57081, %r52621, %r57079;
	bra.uni 	$L__BB0_7673;
$L__BB0_7672:
	add.s32 	%r52627, %r9351, 2;
	shf.r.wrap.b32 	%r52628, %r9349, %r9349, %r52627;
	xor.b32  	%r57081, %r52628, %r57079;
$L__BB0_7673:
	add.s32 	%r52629, %r9358, %r57081;
	xor.b32  	%r9364, %r9349, %r52629;
	ld.const.u32 	%r9365, [hefty_gpu_constantTable+236];
	shr.u32 	%r52630, %r9364, 4;
	xor.b32  	%r9366, %r52630, %r9364;
	shr.u32 	%r52631, %r9366, 24;
	and.b32  	%r9367, %r52631, 15;
	shf.r.wrap.b32 	%r52632, %r9364, %r9364, %r9367;
	xor.b32  	%r9368, %r52632, %r9352;
	shr.u32 	%r52633, %r9368, 16;
	xor.b32  	%r52634, %r52633, %r9368;
	shr.u32 	%r52635, %r52634, 12;
	shr.u32 	%r52636, %r52634, 4;
	shr.u32 	%r52637, %r52634, 8;
	xor.b32  	%r52638, %r52636, %r52635;
	xor.b32  	%r52639, %r52638, %r52637;
	xor.b32  	%r52640, %r52639, %r52634;
	shr.u32 	%r52641, %r52640, 2;
	xor.b32  	%r52642, %r52641, %r52640;
	cvt.u16.u32 	%rs2194, %r52642;
	and.b16  	%rs2193, %rs2194, 3;
	setp.gt.s16 	%p3290, %rs2193, 1;
	@%p3290 bra 	$L__BB0_7676;
	setp.eq.s16 	%p3292, %rs2193, 0;
	@%p3292 bra 	$L__BB0_7679;
	not.b32 	%r52657, %r9364;
	shr.u32 	%r52658, %r9366, 16;
	and.b32  	%r52659, %r52658, 15;
	add.s32 	%r52660, %r52659, 1;
	shr.u32 	%r52661, %r52657, %r52660;
	xor.b32  	%r52662, %r52659, 31;
	shl.b32 	%r52663, %r52657, %r52662;
	or.b32  	%r52664, %r52661, %r52663;
	add.s32 	%r57082, %r52664, %r57080;
	bra.uni 	$L__BB0_7680;
$L__BB0_7676:
	setp.eq.s16 	%p3291, %rs2193, 2;
	@%p3291 bra 	$L__BB0_7678;
	and.b32  	%r52643, %r9366, 15;
	add.s32 	%r52644, %r52643, 1;
	shr.u32 	%r52645, %r9364, %r52644;
	xor.b32  	%r52646, %r52643, 31;
	shl.b32 	%r52647, %r9364, %r52646;
	or.b32  	%r52648, %r52645, %r52647;
	xor.b32  	%r57082, %r52648, %r57080;
	bra.uni 	$L__BB0_7680;
$L__BB0_7678:
	not.b32 	%r52649, %r9364;
	shr.u32 	%r52650, %r9366, 8;
	and.b32  	%r52651, %r52650, 15;
	add.s32 	%r52652, %r52651, 1;
	shr.u32 	%r52653, %r52649, %r52652;
	xor.b32  	%r52654, %r52651, 31;
	shl.b32 	%r52655, %r52649, %r52654;
	or.b32  	%r52656, %r52653, %r52655;
	and.b32  	%r57082, %r52656, %r57080;
	bra.uni 	$L__BB0_7680;
$L__BB0_7679:
	add.s32 	%r52665, %r9367, 1;
	shr.u32 	%r52666, %r9364, %r52665;
	xor.b32  	%r52667, %r9367, 31;
	shl.b32 	%r52668, %r9364, %r52667;
	or.b32  	%r52669, %r52666, %r52668;
	xor.b32  	%r57082, %r52669, %r57080;
$L__BB0_7680:
	xor.b32  	%r9374, %r57082, %r9368;
	shr.u32 	%r52670, %r9374, 16;
	xor.b32  	%r52671, %r52670, %r9374;
	shr.u32 	%r52672, %r52671, 12;
	shr.u32 	%r52673, %r52671, 4;
	shr.u32 	%r52674, %r52671, 8;
	xor.b32  	%r52675, %r52673, %r52672;
	xor.b32  	%r52676, %r52675, %r52674;
	xor.b32  	%r52677, %r52676, %r52671;
	shr.u32 	%r52678, %r52677, 2;
	xor.b32  	%r52679, %r52678, %r52677;
	cvt.u16.u32 	%rs2196, %r52679;
	and.b16  	%rs2195, %rs2196, 3;
	setp.gt.s16 	%p3293, %rs2195, 1;
	@%p3293 bra 	$L__BB0_7683;
	setp.eq.s16 	%p3295, %rs2195, 0;
	@%p3295 bra 	$L__BB0_7686;
	not.b32 	%r52688, %r9364;
	shr.u32 	%r52689, %r9366, 16;
	and.b32  	%r52690, %r52689, 15;
	add.s32 	%r52691, %r52690, 2;
	shf.r.wrap.b32 	%r52692, %r52688, %r52688, %r52691;
	add.s32 	%r57083, %r52692, %r57081;
	bra.uni 	$L__BB0_7687;
$L__BB0_7683:
	setp.eq.s16 	%p3294, %rs2195, 2;
	@%p3294 bra 	$L__BB0_7685;
	and.b32  	%r52680, %r9366, 15;
	add.s32 	%r52681, %r52680, 2;
	shf.r.wrap.b32 	%r52682, %r9364, %r9364, %r52681;
	xor.b32  	%r57083, %r52682, %r57081;
	bra.uni 	$L__BB0_7687;
$L__BB0_7685:
	not.b32 	%r52683, %r9364;
	shr.u32 	%r52684, %r9366, 8;
	and.b32  	%r52685, %r52684, 15;
	add.s32 	%r52686, %r52685, 2;
	shf.r.wrap.b32 	%r52687, %r52683, %r52683, %r52686;
	and.b32  	%r57083, %r52687, %r57081;
	bra.uni 	$L__BB0_7687;
$L__BB0_7686:
	add.s32 	%r52693, %r9367, 2;
	shf.r.wrap.b32 	%r52694, %r9364, %r9364, %r52693;
	xor.b32  	%r57083, %r52694, %r57081;
$L__BB0_7687:
	add.s32 	%r52695, %r9374, %r57083;
	xor.b32  	%r9380, %r9364, %r52695;
	shr.u32 	%r52696, %r9364, 8;
	and.b32  	%r52697, %r52696, 31;
	mov.b32 	%r52698, 1;
	shl.b32 	%r52699, %r52698, %r52697;
	not.b32 	%r52700, %r52699;
	and.b32  	%r52701, %r9042, %r52700;
	or.b32  	%r52702, %r52699, %r9042;
	xor.b32  	%r52703, %r52699, %r9042;
	st.local.v4.u32 	[%rd8], {%r9042, %r52701, %r52702, %r52703};
	shl.b32 	%r52704, %r9364, 2;
	cvt.u64.u32 	%rd1450, %r52704;
	and.b64  	%rd1451, %rd1450, 12;
	add.s64 	%rd1452, %rd8, %rd1451;
	ld.local.u32 	%r9381, [%rd1452];
	shr.u32 	%r52705, %r9380, 4;
	xor.b32  	%r9382, %r52705, %r9380;
	shr.u32 	%r52706, %r9382, 24;
	and.b32  	%r9383, %r52706, 15;
	shf.r.wrap.b32 	%r52707, %r9380, %r9380, %r9383;
	xor.b32  	%r9384, %r52707, %r9368;
	shr.u32 	%r52708, %r9384, 16;
	xor.b32  	%r52709, %r52708, %r9384;
	shr.u32 	%r52710, %r52709, 12;
	shr.u32 	%r52711, %r52709, 4;
	shr.u32 	%r52712, %r52709, 8;
	xor.b32  	%r52713, %r52711, %r52710;
	xor.b32  	%r52714, %r52713, %r52712;
	xor.b32  	%r52715, %r52714, %r52709;
	shr.u32 	%r52716, %r52715, 2;
	xor.b32  	%r52717, %r52716, %r52715;
	cvt.u16.u32 	%rs2198, %r52717;
	and.b16  	%rs2197, %rs2198, 3;
	setp.gt.s16 	%p3296, %rs2197, 1;
	@%p3296 bra 	$L__BB0_7690;
	setp.eq.s16 	%p3298, %rs2197, 0;
	@%p3298 bra 	$L__BB0_7693;
	not.b32 	%r52732, %r9380;
	shr.u32 	%r52733, %r9382, 16;
	and.b32  	%r52734, %r52733, 15;
	add.s32 	%r52735, %r52734, 1;
	shr.u32 	%r52736, %r52732, %r52735;
	xor.b32  	%r52737, %r52734, 31;
	shl.b32 	%r52738, %r52732, %r52737;
	or.b32  	%r52739, %r52736, %r52738;
	add.s32 	%r57084, %r52739, %r57082;
	bra.uni 	$L__BB0_7694;
$L__BB0_7690:
	setp.eq.s16 	%p3297, %rs2197, 2;
	@%p3297 bra 	$L__BB0_7692;
	and.b32  	%r52718, %r9382, 15;
	add.s32 	%r52719, %r52718, 1;
	shr.u32 	%r52720, %r9380, %r52719;
	xor.b32  	%r52721, %r52718, 31;
	shl.b32 	%r52722, %r9380, %r52721;
	or.b32  	%r52723, %r52720, %r52722;
	xor.b32  	%r57084, %r52723, %r57082;
	bra.uni 	$L__BB0_7694;
$L__BB0_7692:
	not.b32 	%r52724, %r9380;
	shr.u32 	%r52725, %r9382, 8;
	and.b32  	%r52726, %r52725, 15;
	add.s32 	%r52727, %r52726, 1;
	shr.u32 	%r52728, %r52724, %r52727;
	xor.b32  	%r52729, %r52726, 31;
	shl.b32 	%r52730, %r52724, %r52729;
	or.b32  	%r52731, %r52728, %r52730;
	and.b32  	%r57084, %r52731, %r57082;
	bra.uni 	$L__BB0_7694;
$L__BB0_7693:
	add.s32 	%r52740, %r9383, 1;
	shr.u32 	%r52741, %r9380, %r52740;
	xor.b32  	%r52742, %r9383, 31;
	shl.b32 	%r52743, %r9380, %r52742;
	or.b32  	%r52744, %r52741, %r52743;
	xor.b32  	%r57084, %r52744, %r57082;
$L__BB0_7694:
	xor.b32  	%r9390, %r57084, %r9384;
	shr.u32 	%r52745, %r9390, 16;
	xor.b32  	%r52746, %r52745, %r9390;
	shr.u32 	%r52747, %r52746, 12;
	shr.u32 	%r52748, %r52746, 4;
	shr.u32 	%r52749, %r52746, 8;
	xor.b32  	%r52750, %r52748, %r52747;
	xor.b32  	%r52751, %r52750, %r52749;
	xor.b32  	%r52752, %r52751, %r52746;
	shr.u32 	%r52753, %r52752, 2;
	xor.b32  	%r52754, %r52753, %r52752;
	cvt.u16.u32 	%rs2200, %r52754;
	and.b16  	%rs2199, %rs2200, 3;
	setp.gt.s16 	%p3299, %rs2199, 1;
	@%p3299 bra 	$L__BB0_7697;
	setp.eq.s16 	%p3301, %rs2199, 0;
	@%p3301 bra 	$L__BB0_7700;
	not.b32 	%r52763, %r9380;
	shr.u32 	%r52764, %r9382, 16;
	and.b32  	%r52765, %r52764, 15;
	add.s32 	%r52766, %r52765, 2;
	shf.r.wrap.b32 	%r52767, %r52763, %r52763, %r52766;
	add.s32 	%r57085, %r52767, %r57083;
	bra.uni 	$L__BB0_7701;
$L__BB0_7697:
	setp.eq.s16 	%p3300, %rs2199, 2;
	@%p3300 bra 	$L__BB0_7699;
	and.b32  	%r52755, %r9382, 15;
	add.s32 	%r52756, %r52755, 2;
	shf.r.wrap.b32 	%r52757, %r9380, %r9380, %r52756;
	xor.b32  	%r57085, %r52757, %r57083;
	bra.uni 	$L__BB0_7701;
$L__BB0_7699:
	not.b32 	%r52758, %r9380;
	shr.u32 	%r52759, %r9382, 8;
	and.b32  	%r52760, %r52759, 15;
	add.s32 	%r52761, %r52760, 2;
	shf.r.wrap.b32 	%r52762, %r52758, %r52758, %r52761;
	and.b32  	%r57085, %r52762, %r57083;
	bra.uni 	$L__BB0_7701;
$L__BB0_7700:
	add.s32 	%r52768, %r9383, 2;
	shf.r.wrap.b32 	%r52769, %r9380, %r9380, %r52768;
	xor.b32  	%r57085, %r52769, %r57083;
$L__BB0_7701:
	add.s32 	%r52770, %r9390, %r57085;
	xor.b32  	%r9396, %r9380, %r52770;
	shr.u32 	%r52771, %r9380, 8;
	and.b32  	%r52772, %r52771, 31;
	mov.b32 	%r52773, 1;
	shl.b32 	%r52774, %r52773, %r52772;
	not.b32 	%r52775, %r52774;
	and.b32  	%r52776, %r9195, %r52775;
	or.b32  	%r52777, %r52774, %r9195;
	xor.b32  	%r52778, %r52774, %r9195;
	st.local.v4.u32 	[%rd7], {%r9195, %r52776, %r52777, %r52778};
	shl.b32 	%r52779, %r9380, 2;
	cvt.u64.u32 	%rd1453, %r52779;
	and.b64  	%rd1454, %rd1453, 12;
	add.s64 	%rd1455, %rd7, %rd1454;
	ld.local.u32 	%r52780, [%rd1455];
	xor.b32  	%r52781, %r52780, %r9381;
	and.b32  	%r52782, %r9348, %r52781;
	xor.b32  	%r9397, %r52782, %r9381;
	shr.u32 	%r52783, %r9396, 4;
	xor.b32  	%r9398, %r52783, %r9396;
	shr.u32 	%r52784, %r9398, 24;
	and.b32  	%r9399, %r52784, 15;
	shf.r.wrap.b32 	%r52785, %r9396, %r9396, %r9399;
	xor.b32  	%r9400, %r52785, %r9384;
	shr.u32 	%r52786, %r9400, 16;
	xor.b32  	%r52787, %r52786, %r9400;
	shr.u32 	%r52788, %r52787, 12;
	shr.u32 	%r52789, %r52787, 4;
	shr.u32 	%r52790, %r52787, 8;
	xor.b32  	%r52791, %r52789, %r52788;
	xor.b32  	%r52792, %r52791, %r52790;
	xor.b32  	%r52793, %r52792, %r52787;
	shr.u32 	%r52794, %r52793, 2;
	xor.b32  	%r52795, %r52794, %r52793;
	cvt.u16.u32 	%rs2202, %r52795;
	and.b16  	%rs2201, %rs2202, 3;
	setp.gt.s16 	%p3302, %rs2201, 1;
	@%p3302 bra 	$L__BB0_7704;
	setp.eq.s16 	%p3304, %rs2201, 0;
	@%p3304 bra 	$L__BB0_7707;
	not.b32 	%r52810, %r9396;
	shr.u32 	%r52811, %r9398, 16;
	and.b32  	%r52812, %r52811, 15;
	add.s32 	%r52813, %r52812, 1;
	shr.u32 	%r52814, %r52810, %r52813;
	xor.b32  	%r52815, %r52812, 31;
	shl.b32 	%r52816, %r52810, %r52815;
	or.b32  	%r52817, %r52814, %r52816;
	add.s32 	%r57086, %r52817, %r57084;
	bra.uni 	$L__BB0_7708;
$L__BB0_7704:
	setp.eq.s16 	%p3303, %rs2201, 2;
	@%p3303 bra 	$L__BB0_7706;
	and.b32  	%r52796, %r9398, 15;
	add.s32 	%r52797, %r52796, 1;
	shr.u32 	%r52798, %r9396, %r52797;
	xor.b32  	%r52799, %r52796, 31;
	shl.b32 	%r52800, %r9396, %r52799;
	or.b32  	%r52801, %r52798, %r52800;
	xor.b32  	%r57086, %r52801, %r57084;
	bra.uni 	$L__BB0_7708;
$L__BB0_7706:
	not.b32 	%r52802, %r9396;
	shr.u32 	%r52803, %r9398, 8;
	and.b32  	%r52804, %r52803, 15;
	add.s32 	%r52805, %r52804, 1;
	shr.u32 	%r52806, %r52802, %r52805;
	xor.b32  	%r52807, %r52804, 31;
	shl.b32 	%r52808, %r52802, %r52807;
	or.b32  	%r52809, %r52806, %r52808;
	and.b32  	%r57086, %r52809, %r57084;
	bra.uni 	$L__BB0_7708;
$L__BB0_7707:
	add.s32 	%r52818, %r9399, 1;
	shr.u32 	%r52819, %r9396, %r52818;
	xor.b32  	%r52820, %r9399, 31;
	shl.b32 	%r52821, %r9396, %r52820;
	or.b32  	%r52822, %r52819, %r52821;
	xor.b32  	%r57086, %r52822, %r57084;
$L__BB0_7708:
	xor.b32  	%r9406, %r57086, %r9400;
	shr.u32 	%r52823, %r9406, 16;
	xor.b32  	%r52824, %r52823, %r9406;
	shr.u32 	%r52825, %r52824, 12;
	shr.u32 	%r52826, %r52824, 4;
	shr.u32 	%r52827, %r52824, 8;
	xor.b32  	%r52828, %r52826, %r52825;
	xor.b32  	%r52829, %r52828, %r52827;
	xor.b32  	%r52830, %r52829, %r52824;
	shr.u32 	%r52831, %r52830, 2;
	xor.b32  	%r52832, %r52831, %r52830;
	cvt.u16.u32 	%rs2204, %r52832;
	and.b16  	%rs2203, %rs2204, 3;
	setp.gt.s16 	%p3305, %rs2203, 1;
	@%p3305 bra 	$L__BB0_7711;
	setp.eq.s16 	%p3307, %rs2203, 0;
	@%p3307 bra 	$L__BB0_7714;
	not.b32 	%r52841, %r9396;
	shr.u32 	%r52842, %r9398, 16;
	and.b32  	%r52843, %r52842, 15;
	add.s32 	%r52844, %r52843, 2;
	shf.r.wrap.b32 	%r52845, %r52841, %r52841, %r52844;
	add.s32 	%r57087, %r52845, %r57085;
	bra.uni 	$L__BB0_7715;
$L__BB0_7711:
	setp.eq.s16 	%p3306, %rs2203, 2;
	@%p3306 bra 	$L__BB0_7713;
	and.b32  	%r52833, %r9398, 15;
	add.s32 	%r52834, %r52833, 2;
	shf.r.wrap.b32 	%r52835, %r9396, %r9396, %r52834;
	xor.b32  	%r57087, %r52835, %r57085;
	bra.uni 	$L__BB0_7715;
$L__BB0_7713:
	not.b32 	%r52836, %r9396;
	shr.u32 	%r52837, %r9398, 8;
	and.b32  	%r52838, %r52837, 15;
	add.s32 	%r52839, %r52838, 2;
	shf.r.wrap.b32 	%r52840, %r52836, %r52836, %r52839;
	and.b32  	%r57087, %r52840, %r57085;
	bra.uni 	$L__BB0_7715;
$L__BB0_7714:
	add.s32 	%r52846, %r9399, 2;
	shf.r.wrap.b32 	%r52847, %r9396, %r9396, %r52846;
	xor.b32  	%r57087, %r52847, %r57085;
$L__BB0_7715:
	add.s32 	%r52848, %r9406, %r57087;
	xor.b32  	%r9412, %r9396, %r52848;
	shr.u32 	%r52849, %r9396, 8;
	and.b32  	%r52850, %r52849, 31;
	mov.b32 	%r52851, 1;
	shl.b32 	%r52852, %r52851, %r52850;
	not.b32 	%r52853, %r52852;
	and.b32  	%r52854, %r9348, %r52853;
	or.b32  	%r52855, %r52852, %r9348;
	xor.b32  	%r52856, %r52852, %r9348;
	st.local.v4.u32 	[%rd6], {%r9348, %r52854, %r52855, %r52856};
	shl.b32 	%r52857, %r9396, 2;
	cvt.u64.u32 	%rd1456, %r52857;
	and.b64  	%rd1457, %rd1456, 12;
	add.s64 	%rd1458, %rd6, %rd1457;
	ld.local.u32 	%r52858, [%rd1458];
	shf.l.wrap.b32 	%r52859, %r52858, %r52858, 26;
	shf.l.wrap.b32 	%r52860, %r52858, %r52858, 21;
	xor.b32  	%r52861, %r52859, %r52860;
	shf.l.wrap.b32 	%r52862, %r52858, %r52858, 7;
	xor.b32  	%r52863, %r52861, %r52862;
	add.s32 	%r52864, %r9365, %r7662;
	add.s32 	%r52865, %r52864, %r8889;
	add.s32 	%r52866, %r52865, %r9397;
	add.s32 	%r9417, %r52866, %r52863;
	shr.u32 	%r52867, %r9412, 4;
	xor.b32  	%r9418, %r52867, %r9412;
	shr.u32 	%r52868, %r9418, 24;
	and.b32  	%r9419, %r52868, 15;
	shf.r.wrap.b32 	%r52869, %r9412, %r9412, %r9419;
	xor.b32  	%r9420, %r52869, %r9400;
	shr.u32 	%r52870, %r9420, 16;
	xor.b32  	%r52871, %r52870, %r9420;
	shr.u32 	%r52872, %r52871, 12;
	shr.u32 	%r52873, %r52871, 4;
	shr.u32 	%r52874, %r52871, 8;
	xor.b32  	%r52875, %r52873, %r52872;
	xor.b32  	%r52876, %r52875, %r52874;
	xor.b32  	%r52877, %r52876, %r52871;
	shr.u32 	%r52878, %r52877, 2;
	xor.b32  	%r52879, %r52878, %r52877;
	cvt.u16.u32 	%rs2206, %r52879;
	and.b16  	%rs2205, %rs2206, 3;
	setp.gt.s16 	%p3308, %rs2205, 1;
	@%p3308 bra 	$L__BB0_7718;
	setp.eq.s16 	%p3310, %rs2205, 0;
	@%p3310 bra 	$L__BB0_7721;
	not.b32 	%r52894, %r9412;
	shr.u32 	%r52895, %r9418, 16;
	and.b32  	%r52896, %r52895, 15;
	add.s32 	%r52897, %r52896, 1;
	shr.u32 	%r52898, %r52894, %r52897;
	xor.b32  	%r52899, %r52896, 31;
	shl.b32 	%r52900, %r52894, %r52899;
	or.b32  	%r52901, %r52898, %r52900;
	add.s32 	%r57088, %r52901, %r57086;
	bra.uni 	$L__BB0_7722;
$L__BB0_7718:
	setp.eq.s16 	%p3309, %rs2205, 2;
	@%p3309 bra 	$L__BB0_7720;
	and.b32  	%r52880, %r9418, 15;
	add.s32 	%r52881, %r52880, 1;
	shr.u32 	%r52882, %r9412, %r52881;
	xor.b32  	%r52883, %r52880, 31;
	shl.b32 	%r52884, %r9412, %r52883;
	or.b32  	%r52885, %r52882, %r52884;
	xor.b32  	%r57088, %r52885, %r57086;
	bra.uni 	$L__BB0_7722;
$L__BB0_7720:
	not.b32 	%r52886, %r9412;
	shr.u32 	%r52887, %r9418, 8;
	and.b32  	%r52888, %r52887, 15;
	add.s32 	%r52889, %r52888, 1;
	shr.u32 	%r52890, %r52886, %r52889;
	xor.b32  	%r52891, %r52888, 31;
	shl.b32 	%r52892, %r52886, %r52891;
	or.b32  	%r52893, %r52890, %r52892;
	and.b32  	%r57088, %r52893, %r57086;
	bra.uni 	$L__BB0_7722;
$L__BB0_7721:
	add.s32 	%r52902, %r9419, 1;
	shr.u32 	%r52903, %r9412, %r52902;
	xor.b32  	%r52904, %r9419, 31;
	shl.b32 	%r52905, %r9412, %r52904;
	or.b32  	%r52906, %r52903, %r52905;
	xor.b32  	%r57088, %r52906, %r57086;
$L__BB0_7722:
	xor.b32  	%r9426, %r57088, %r9420;
	shr.u32 	%r52907, %r9426, 16;
	xor.b32  	%r52908, %r52907, %r9426;
	shr.u32 	%r52909, %r52908, 12;
	shr.u32 	%r52910, %r52908, 4;
	shr.u32 	%r52911, %r52908, 8;
	xor.b32  	%r52912, %r52910, %r52909;
	xor.b32  	%r52913, %r52912, %r52911;
	xor.b32  	%r52914, %r52913, %r52908;
	shr.u32 	%r52915, %r52914, 2;
	xor.b32  	%r52916, %r52915, %r52914;
	cvt.u16.u32 	%rs2208, %r52916;
	and.b16  	%rs2207, %rs2208, 3;
	setp.gt.s16 	%p3311, %rs2207, 1;
	@%p3311 bra 	$L__BB0_7725;
	setp.eq.s16 	%p3313, %rs2207, 0;
	@%p3313 bra 	$L__BB0_7728;
	not.b32 	%r52925, %r9412;
	shr.u32 	%r52926, %r9418, 16;
	and.b32  	%r52927, %r52926, 15;
	add.s32 	%r52928, %r52927, 2;
	shf.r.wrap.b32 	%r52929, %r52925, %r52925, %r52928;
	add.s32 	%r57089, %r52929, %r57087;
	bra.uni 	$L__BB0_7729;
$L__BB0_7725:
	setp.eq.s16 	%p3312, %rs2207, 2;
	@%p3312 bra 	$L__BB0_7727;
	and.b32  	%r52917, %r9418, 15;
	add.s32 	%r52918, %r52917, 2;
	shf.r.wrap.b32 	%r52919, %r9412, %r9412, %r52918;
	xor.b32  	%r57089, %r52919, %r57087;
	bra.uni 	$L__BB0_7729;
$L__BB0_7727:
	not.b32 	%r52920, %r9412;
	shr.u32 	%r52921, %r9418, 8;
	and.b32  	%r52922, %r52921, 15;
	add.s32 	%r52923, %r52922, 2;
	shf.r.wrap.b32 	%r52924, %r52920, %r52920, %r52923;
	and.b32  	%r57089, %r52924, %r57087;
	bra.uni 	$L__BB0_7729;
$L__BB0_7728:
	add.s32 	%r52930, %r9419, 2;
	shf.r.wrap.b32 	%r52931, %r9412, %r9412, %r52930;
	xor.b32  	%r57089, %r52931, %r57087;
$L__BB0_7729:
	add.s32 	%r52932, %r9426, %r57089;
	xor.b32  	%r9432, %r9412, %r52932;
	shr.u32 	%r52933, %r9412, 8;
	and.b32  	%r52934, %r52933, 31;
	mov.b32 	%r52935, 1;
	shl.b32 	%r52936, %r52935, %r52934;
	not.b32 	%r52937, %r52936;
	and.b32  	%r52938, %r9041, %r52937;
	or.b32  	%r52939, %r52936, %r9041;
	xor.b32  	%r52940, %r52936, %r9041;
	st.local.v4.u32 	[%rd5], {%r9041, %r52938, %r52939, %r52940};
	shl.b32 	%r52941, %r9412, 2;
	cvt.u64.u32 	%rd1459, %r52941;
	and.b64  	%rd1460, %rd1459, 12;
	add.s64 	%rd1461, %rd5, %rd1460;
	ld.local.u32 	%r9433, [%rd1461];
	shr.u32 	%r52942, %r9432, 4;
	xor.b32  	%r9434, %r52942, %r9432;
	shr.u32 	%r52943, %r9434, 24;
	and.b32  	%r9435, %r52943, 15;
	shf.r.wrap.b32 	%r52944, %r9432, %r9432, %r9435;
	xor.b32  	%r9436, %r52944, %r9420;
	shr.u32 	%r52945, %r9436, 16;
	xor.b32  	%r52946, %r52945, %r9436;
	shr.u32 	%r52947, %r52946, 12;
	shr.u32 	%r52948, %r52946, 4;
	shr.u32 	%r52949, %r52946, 8;
	xor.b32  	%r52950, %r52948, %r52947;
	xor.b32  	%r52951, %r52950, %r52949;
	xor.b32  	%r52952, %r52951, %r52946;
	shr.u32 	%r52953, %r52952, 2;
	xor.b32  	%r52954, %r52953, %r52952;
	cvt.u16.u32 	%rs2210, %r52954;
	and.b16  	%rs2209, %rs2210, 3;
	setp.gt.s16 	%p3314, %rs2209, 1;
	@%p3314 bra 	$L__BB0_7732;
	setp.eq.s16 	%p3316, %rs2209, 0;
	@%p3316 bra 	$L__BB0_7735;
	not.b32 	%r52969, %r9432;
	shr.u32 	%r52970, %r9434, 16;
	and.b32  	%r52971, %r52970, 15;
	add.s32 	%r52972, %r52971, 1;
	shr.u32 	%r52973, %r52969, %r52972;
	xor.b32  	%r52974, %r52971, 31;
	shl.b32 	%r52975, %r52969, %r52974;
	or.b32  	%r52976, %r52973, %r52975;
	add.s32 	%r57090, %r52976, %r57088;
	bra.uni 	$L__BB0_7736;
$L__BB0_7732:
	setp.eq.s16 	%p3315, %rs2209, 2;
	@%p3315 bra 	$L__BB0_7734;
	and.b32  	%r52955, %r9434, 15;
	add.s32 	%r52956, %r52955, 1;
	shr.u32 	%r52957, %r9432, %r52956;
	xor.b32  	%r52958, %r52955, 31;
	shl.b32 	%r52959, %r9432, %r52958;
	or.b32  	%r52960, %r52957, %r52959;
	xor.b32  	%r57090, %r52960, %r57088;
	bra.uni 	$L__BB0_7736;
$L__BB0_7734:
	not.b32 	%r52961, %r9432;
	shr.u32 	%r52962, %r9434, 8;
	and.b32  	%r52963, %r52962, 15;
	add.s32 	%r52964, %r52963, 1;
	shr.u32 	%r52965, %r52961, %r52964;
	xor.b32  	%r52966, %r52963, 31;
	shl.b32 	%r52967, %r52961, %r52966;
	or.b32  	%r52968, %r52965, %r52967;
	and.b32  	%r57090, %r52968, %r57088;
	bra.uni 	$L__BB0_7736;
$L__BB0_7735:
	add.s32 	%r52977, %r9435, 1;
	shr.u32 	%r52978, %r9432, %r52977;
	xor.b32  	%r52979, %r9435, 31;
	shl.b32 	%r52980, %r9432, %r52979;
	or.b32  	%r52981, %r52978, %r52980;
	xor.b32  	%r57090, %r52981, %r57088;
$L__BB0_7736:
	xor.b32  	%r9442, %r57090, %r9436;
	shr.u32 	%r52982, %r9442, 16;
	xor.b32  	%r52983, %r52982, %r9442;
	shr.u32 	%r52984, %r52983, 12;
	shr.u32 	%r52985, %r52983, 4;
	shr.u32 	%r52986, %r52983, 8;
	xor.b32  	%r52987, %r52985, %r52984;
	xor.b32  	%r52988, %r52987, %r52986;
	xor.b32  	%r52989, %r52988, %r52983;
	shr.u32 	%r52990, %r52989, 2;
	xor.b32  	%r52991, %r52990, %r52989;
	cvt.u16.u32 	%rs2212, %r52991;
	and.b16  	%rs2211, %rs2212, 3;
	setp.gt.s16 	%p3317, %rs2211, 1;
	@%p3317 bra 	$L__BB0_7739;
	setp.eq.s16 	%p3319, %rs2211, 0;
	@%p3319 bra 	$L__BB0_7742;
	not.b32 	%r53000, %r9432;
	shr.u32 	%r53001, %r9434, 16;
	and.b32  	%r53002, %r53001, 15;
	add.s32 	%r53003, %r53002, 2;
	shf.r.wrap.b32 	%r53004, %r53000, %r53000, %r53003;
	add.s32 	%r57091, %r53004, %r57089;
	bra.uni 	$L__BB0_7743;
$L__BB0_7739:
	setp.eq.s16 	%p3318, %rs2211, 2;
	@%p3318 bra 	$L__BB0_7741;
	and.b32  	%r52992, %r9434, 15;
	add.s32 	%r52993, %r52992, 2;
	shf.r.wrap.b32 	%r52994, %r9432, %r9432, %r52993;
	xor.b32  	%r57091, %r52994, %r57089;
	bra.uni 	$L__BB0_7743;
$L__BB0_7741:
	not.b32 	%r52995, %r9432;
	shr.u32 	%r52996, %r9434, 8;
	and.b32  	%r52997, %r52996, 15;
	add.s32 	%r52998, %r52997, 2;
	shf.r.wrap.b32 	%r52999, %r52995, %r52995, %r52998;
	and.b32  	%r57091, %r52999, %r57089;
	bra.uni 	$L__BB0_7743;
$L__BB0_7742:
	add.s32 	%r53005, %r9435, 2;
	shf.r.wrap.b32 	%r53006, %r9432, %r9432, %r53005;
	xor.b32  	%r57091, %r53006, %r57089;
$L__BB0_7743:
	add.s32 	%r53007, %r9442, %r57091;
	xor.b32  	%r9448, %r9432, %r53007;
	shr.u32 	%r53008, %r9432, 8;
	and.b32  	%r53009, %r53008, 31;
	mov.b32 	%r53010, 1;
	shl.b32 	%r53011, %r53010, %r53009;
	not.b32 	%r53012, %r53011;
	and.b32  	%r53013, %r9194, %r53012;
	or.b32  	%r53014, %r53011, %r9194;
	xor.b32  	%r53015, %r53011, %r9194;
	st.local.v4.u32 	[%rd4], {%r9194, %r53013, %r53014, %r53015};
	shl.b32 	%r53016, %r9432, 2;
	cvt.u64.u32 	%rd1462, %r53016;
	and.b64  	%rd1463, %rd1462, 12;
	add.s64 	%rd1464, %rd4, %rd1463;
	ld.local.u32 	%r9449, [%rd1464];
	shr.u32 	%r53017, %r9448, 4;
	xor.b32  	%r9450, %r53017, %r9448;
	shr.u32 	%r53018, %r9450, 24;
	and.b32  	%r9451, %r53018, 15;
	shf.r.wrap.b32 	%r53019, %r9448, %r9448, %r9451;
	xor.b32  	%r9452, %r53019, %r9436;
	shr.u32 	%r53020, %r9452, 16;
	xor.b32  	%r53021, %r53020, %r9452;
	shr.u32 	%r53022, %r53021, 12;
	shr.u32 	%r53023, %r53021, 4;
	shr.u32 	%r53024, %r53021, 8;
	xor.b32  	%r53025, %r53023, %r53022;
	xor.b32  	%r53026, %r53025, %r53024;
	xor.b32  	%r53027, %r53026, %r53021;
	shr.u32 	%r53028, %r53027, 2;
	xor.b32  	%r53029, %r53028, %r53027;
	cvt.u16.u32 	%rs2214, %r53029;
	and.b16  	%rs2213, %rs2214, 3;
	setp.gt.s16 	%p3320, %rs2213, 1;
	@%p3320 bra 	$L__BB0_7746;
	setp.eq.s16 	%p3322, %rs2213, 0;
	@%p3322 bra 	$L__BB0_7749;
	not.b32 	%r53044, %r9448;
	shr.u32 	%r53045, %r9450, 16;
	and.b32  	%r53046, %r53045, 15;
	add.s32 	%r53047, %r53046, 1;
	shr.u32 	%r53048, %r53044, %r53047;
	xor.b32  	%r53049, %r53046, 31;
	shl.b32 	%r53050, %r53044, %r53049;
	or.b32  	%r53051, %r53048, %r53050;
	add.s32 	%r57092, %r53051, %r57090;
	bra.uni 	$L__BB0_7750;
$L__BB0_7746:
	setp.eq.s16 	%p3321, %rs2213, 2;
	@%p3321 bra 	$L__BB0_7748;
	and.b32  	%r53030, %r9450, 15;
	add.s32 	%r53031, %r53030, 1;
	shr.u32 	%r53032, %r9448, %r53031;
	xor.b32  	%r53033, %r53030, 31;
	shl.b32 	%r53034, %r9448, %r53033;
	or.b32  	%r53035, %r53032, %r53034;
	xor.b32  	%r57092, %r53035, %r57090;
	bra.uni 	$L__BB0_7750;
$L__BB0_7748:
	not.b32 	%r53036, %r9448;
	shr.u32 	%r53037, %r9450, 8;
	and.b32  	%r53038, %r53037, 15;
	add.s32 	%r53039, %r53038, 1;
	shr.u32 	%r53040, %r53036, %r53039;
	xor.b32  	%r53041, %r53038, 31;
	shl.b32 	%r53042, %r53036, %r53041;
	or.b32  	%r53043, %r53040, %r53042;
	and.b32  	%r57092, %r53043, %r57090;
	bra.uni 	$L__BB0_7750;
$L__BB0_7749:
	add.s32 	%r53052, %r9451, 1;
	shr.u32 	%r53053, %r9448, %r53052;
	xor.b32  	%r53054, %r9451, 31;
	shl.b32 	%r53055, %r9448, %r53054;
	or.b32  	%r53056, %r53053, %r53055;
	xor.b32  	%r57092, %r53056, %r57090;
$L__BB0_7750:
	xor.b32  	%r9458, %r57092, %r9452;
	shr.u32 	%r53057, %r9458, 16;
	xor.b32  	%r53058, %r53057, %r9458;
	shr.u32 	%r53059, %r53058, 12;
	shr.u32 	%r53060, %r53058, 4;
	shr.u32 	%r53061, %r53058, 8;
	xor.b32  	%r53062, %r53060, %r53059;
	xor.b32  	%r53063, %r53062, %r53061;
	xor.b32  	%r53064, %r53063, %r53058;
	shr.u32 	%r53065, %r53064, 2;
	xor.b32  	%r53066, %r53065, %r53064;
	cvt.u16.u32 	%rs2216, %r53066;
	and.b16  	%rs2215, %rs2216, 3;
	setp.gt.s16 	%p3323, %rs2215, 1;
	@%p3323 bra 	$L__BB0_7753;
	setp.eq.s16 	%p3325, %rs2215, 0;
	@%p3325 bra 	$L__BB0_7756;
	not.b32 	%r53075, %r9448;
	shr.u32 	%r53076, %r9450, 16;
	and.b32  	%r53077, %r53076, 15;
	add.s32 	%r53078, %r53077, 2;
	shf.r.wrap.b32 	%r53079, %r53075, %r53075, %r53078;
	add.s32 	%r57093, %r53079, %r57091;
	bra.uni 	$L__BB0_7757;
$L__BB0_7753:
	setp.eq.s16 	%p3324, %rs2215, 2;
	@%p3324 bra 	$L__BB0_7755;
	and.b32  	%r53067, %r9450, 15;
	add.s32 	%r53068, %r53067, 2;
	shf.r.wrap.b32 	%r53069, %r9448, %r9448, %r53068;
	xor.b32  	%r57093, %r53069, %r57091;
	bra.uni 	$L__BB0_7757;
$L__BB0_7755:
	not.b32 	%r53070, %r9448;
	shr.u32 	%r53071, %r9450, 8;
	and.b32  	%r53072, %r53071, 15;
	add.s32 	%r53073, %r53072, 2;
	shf.r.wrap.b32 	%r53074, %r53070, %r53070, %r53073;
	and.b32  	%r57093, %r53074, %r57091;
	bra.uni 	$L__BB0_7757;
$L__BB0_7756:
	add.s32 	%r53080, %r9451, 2;
	shf.r.wrap.b32 	%r53081, %r9448, %r9448, %r53080;
	xor.b32  	%r57093, %r53081, %r57091;
$L__BB0_7757:
	add.s32 	%r53082, %r9458, %r57093;
	xor.b32  	%r9464, %r9448, %r53082;
	shr.u32 	%r53083, %r9448, 8;
	and.b32  	%r53084, %r53083, 31;
	mov.b32 	%r53085, 1;
	shl.b32 	%r53086, %r53085, %r53084;
	not.b32 	%r53087, %r53086;
	and.b32  	%r53088, %r9347, %r53087;
	or.b32  	%r53089, %r53086, %r9347;
	xor.b32  	%r53090, %r53086, %r9347;
	st.local.v4.u32 	[%rd3], {%r9347, %r53088, %r53089, %r53090};
	shl.b32 	%r53091, %r9448, 2;
	cvt.u64.u32 	%rd1465, %r53091;
	and.b64  	%rd1466, %rd1465, 12;
	add.s64 	%rd1467, %rd3, %rd1466;
	ld.local.u32 	%r53092, [%rd1467];
	or.b32  	%r53093, %r9449, %r9433;
	and.b32  	%r53094, %r53092, %r53093;
	and.b32  	%r53095, %r9449, %r9433;
	or.b32  	%r9469, %r53094, %r53095;
	shr.u32 	%r53096, %r9464, 4;
	xor.b32  	%r9470, %r53096, %r9464;
	shr.u32 	%r53097, %r9470, 24;
	and.b32  	%r9471, %r53097, 15;
	shf.r.wrap.b32 	%r53098, %r9464, %r9464, %r9471;
	xor.b32  	%r9472, %r53098, %r9452;
	shr.u32 	%r53099, %r9472, 16;
	xor.b32  	%r53100, %r53099, %r9472;
	shr.u32 	%r53101, %r53100, 12;
	shr.u32 	%r53102, %r53100, 4;
	shr.u32 	%r53103, %r53100, 8;
	xor.b32  	%r53104, %r53102, %r53101;
	xor.b32  	%r53105, %r53104, %r53103;
	xor.b32  	%r53106, %r53105, %r53100;
	shr.u32 	%r53107, %r53106, 2;
	xor.b32  	%r53108, %r53107, %r53106;
	cvt.u16.u32 	%rs2218, %r53108;
	and.b16  	%rs2217, %rs2218, 3;
	setp.gt.s16 	%p3326, %rs2217, 1;
	@%p3326 bra 	$L__BB0_7760;
	setp.eq.s16 	%p3328, %rs2217, 0;
	@%p3328 bra 	$L__BB0_7763;
	not.b32 	%r53123, %r9464;
	shr.u32 	%r53124, %r9470, 16;
	and.b32  	%r53125, %r53124, 15;
	add.s32 	%r53126, %r53125, 1;
	shr.u32 	%r53127, %r53123, %r53126;
	xor.b32  	%r53128, %r53125, 31;
	shl.b32 	%r53129, %r53123, %r53128;
	or.b32  	%r53130, %r53127, %r53129;
	add.s32 	%r57094, %r53130, %r57092;
	bra.uni 	$L__BB0_7764;
$L__BB0_7760:
	setp.eq.s16 	%p3327, %rs2217, 2;
	@%p3327 bra 	$L__BB0_7762;
	and.b32  	%r53109, %r9470, 15;
	add.s32 	%r53110, %r53109, 1;
	shr.u32 	%r53111, %r9464, %r53110;
	xor.b32  	%r53112, %r53109, 31;
	shl.b32 	%r53113, %r9464, %r53112;
	or.b32  	%r53114, %r53111, %r53113;
	xor.b32  	%r57094, %r53114, %r57092;
	bra.uni 	$L__BB0_7764;
$L__BB0_7762:
	not.b32 	%r53115, %r9464;
	shr.u32 	%r53116, %r9470, 8;
	and.b32  	%r53117, %r53116, 15;
	add.s32 	%r53118, %r53117, 1;
	shr.u32 	%r53119, %r53115, %r53118;
	xor.b32  	%r53120, %r53117, 31;
	shl.b32 	%r53121, %r53115, %r53120;
	or.b32  	%r53122, %r53119, %r53121;
	and.b32  	%r57094, %r53122, %r57092;
	bra.uni 	$L__BB0_7764;
$L__BB0_7763:
	add.s32 	%r53131, %r9471, 1;
	shr.u32 	%r53132, %r9464, %r53131;
	xor.b32  	%r53133, %r9471, 31;
	shl.b32 	%r53134, %r9464, %r53133;
	or.b32  	%r53135, %r53132, %r53134;
	xor.b32  	%r57094, %r53135, %r57092;
$L__BB0_7764:
	xor.b32  	%r9478, %r57094, %r9472;
	shr.u32 	%r53136, %r9478, 16;
	xor.b32  	%r53137, %r53136, %r9478;
	shr.u32 	%r53138, %r53137, 12;
	shr.u32 	%r53139, %r53137, 4;
	shr.u32 	%r53140, %r53137, 8;
	xor.b32  	%r53141, %r53139, %r53138;
	xor.b32  	%r53142, %r53141, %r53140;
	xor.b32  	%r53143, %r53142, %r53137;
	shr.u32 	%r53144, %r53143, 2;
	xor.b32  	%r53145, %r53144, %r53143;
	cvt.u16.u32 	%rs2220, %r53145;
	and.b16  	%rs2219, %rs2220, 3;
	setp.gt.s16 	%p3329, %rs2219, 1;
	@%p3329 bra 	$L__BB0_7767;
	setp.eq.s16 	%p3331, %rs2219, 0;
	@%p3331 bra 	$L__BB0_7770;
	not.b32 	%r53154, %r9464;
	shr.u32 	%r53155, %r9470, 16;
	and.b32  	%r53156, %r53155, 15;
	add.s32 	%r53157, %r53156, 2;
	shf.r.wrap.b32 	%r53158, %r53154, %r53154, %r53157;
	add.s32 	%r57095, %r53158, %r57093;
	bra.uni 	$L__BB0_7771;
$L__BB0_7767:
	setp.eq.s16 	%p3330, %rs2219, 2;
	@%p3330 bra 	$L__BB0_7769;
	and.b32  	%r53146, %r9470, 15;
	add.s32 	%r53147, %r53146, 2;
	shf.r.wrap.b32 	%r53148, %r9464, %r9464, %r53147;
	xor.b32  	%r57095, %r53148, %r57093;
	bra.uni 	$L__BB0_7771;
$L__BB0_7769:
	not.b32 	%r53149, %r9464;
	shr.u32 	%r53150, %r9470, 8;
	and.b32  	%r53151, %r53150, 15;
	add.s32 	%r53152, %r53151, 2;
	shf.r.wrap.b32 	%r53153, %r53149, %r53149, %r53152;
	and.b32  	%r57095, %r53153, %r57093;
	bra.uni 	$L__BB0_7771;
$L__BB0_7770:
	add.s32 	%r53159, %r9471, 2;
	shf.r.wrap.b32 	%r53160, %r9464, %r9464, %r53159;
	xor.b32  	%r57095, %r53160, %r57093;
$L__BB0_7771:
	add.s32 	%r53161, %r9478, %r57095;
	xor.b32  	%r9484, %r9464, %r53161;
	shr.u32 	%r53162, %r9464, 8;
	and.b32  	%r53163, %r53162, 31;
	mov.b32 	%r53164, 1;
	shl.b32 	%r53165, %r53164, %r53163;
	not.b32 	%r53166, %r53165;
	and.b32  	%r53167, %r9347, %r53166;
	or.b32  	%r53168, %r53165, %r9347;
	xor.b32  	%r53169, %r53165, %r9347;
	st.local.v4.u32 	[%rd2], {%r9347, %r53167, %r53168, %r53169};
	shl.b32 	%r53170, %r9464, 2;
	cvt.u64.u32 	%rd1468, %r53170;
	and.b64  	%rd1469, %rd1468, 12;
	add.s64 	%rd1470, %rd2, %rd1469;
	ld.local.u32 	%r9485, [%rd1470];
	shr.u32 	%r53171, %r9484, 4;
	xor.b32  	%r9486, %r53171, %r9484;
	shr.u32 	%r53172, %r9486, 24;
	and.b32  	%r9487, %r53172, 15;
	shf.r.wrap.b32 	%r53173, %r9484, %r9484, %r9487;
	xor.b32  	%r9488, %r53173, %r9472;
	shr.u32 	%r53174, %r9488, 16;
	xor.b32  	%r53175, %r53174, %r9488;
	shr.u32 	%r53176, %r53175, 12;
	shr.u32 	%r53177, %r53175, 4;
	shr.u32 	%r53178, %r53175, 8;
	xor.b32  	%r53179, %r53177, %r53176;
	xor.b32  	%r53180, %r53179, %r53178;
	xor.b32  	%r53181, %r53180, %r53175;
	shr.u32 	%r53182, %r53181, 2;
	xor.b32  	%r53183, %r53182, %r53181;
	cvt.u16.u32 	%rs2222, %r53183;
	and.b16  	%rs2221, %rs2222, 3;
	setp.gt.s16 	%p3332, %rs2221, 1;
	@%p3332 bra 	$L__BB0_7774;
	setp.eq.s16 	%p3334, %rs2221, 0;
	@%p3334 bra 	$L__BB0_7777;
	not.b32 	%r53198, %r9484;
	shr.u32 	%r53199, %r9486, 16;
	and.b32  	%r53200, %r53199, 15;
	add.s32 	%r53201, %r53200, 1;
	shr.u32 	%r53202, %r53198, %r53201;
	xor.b32  	%r53203, %r53200, 31;
	shl.b32 	%r53204, %r53198, %r53203;
	or.b32  	%r53205, %r53202, %r53204;
	add.s32 	%r57096, %r53205, %r57094;
	bra.uni 	$L__BB0_7778;
$L__BB0_7774:
	setp.eq.s16 	%p3333, %rs2221, 2;
	@%p3333 bra 	$L__BB0_7776;
	and.b32  	%r53184, %r9486, 15;
	add.s32 	%r53185, %r53184, 1;
	shr.u32 	%r53186, %r9484, %r53185;
	xor.b32  	%r53187, %r53184, 31;
	shl.b32 	%r53188, %r9484, %r53187;
	or.b32  	%r53189, %r53186, %r53188;
	xor.b32  	%r57096, %r53189, %r57094;
	bra.uni 	$L__BB0_7778;
$L__BB0_7776:
	not.b32 	%r53190, %r9484;
	shr.u32 	%r53191, %r9486, 8;
	and.b32  	%r53192, %r53191, 15;
	add.s32 	%r53193, %r53192, 1;
	shr.u32 	%r53194, %r53190, %r53193;
	xor.b32  	%r53195, %r53192, 31;
	shl.b32 	%r53196, %r53190, %r53195;
	or.b32  	%r53197, %r53194, %r53196;
	and.b32  	%r57096, %r53197, %r57094;
	bra.uni 	$L__BB0_7778;
$L__BB0_7777:
	add.s32 	%r53206, %r9487, 1;
	shr.u32 	%r53207, %r9484, %r53206;
	xor.b32  	%r53208, %r9487, 31;
	shl.b32 	%r53209, %r9484, %r53208;
	or.b32  	%r53210, %r53207, %r53209;
	xor.b32  	%r57096, %r53210, %r57094;
$L__BB0_7778:
	xor.b32  	%r9494, %r57096, %r9488;
	shr.u32 	%r53211, %r9494, 16;
	xor.b32  	%r53212, %r53211, %r9494;
	shr.u32 	%r53213, %r53212, 12;
	shr.u32 	%r53214, %r53212, 4;
	shr.u32 	%r53215, %r53212, 8;
	xor.b32  	%r53216, %r53214, %r53213;
	xor.b32  	%r53217, %r53216, %r53215;
	xor.b32  	%r53218, %r53217, %r53212;
	shr.u32 	%r53219, %r53218, 2;
	xor.b32  	%r53220, %r53219, %r53218;
	cvt.u16.u32 	%rs2224, %r53220;
	and.b16  	%rs2223, %rs2224, 3;
	setp.gt.s16 	%p3335, %rs2223, 1;
	@%p3335 bra 	$L__BB0_7781;
	setp.eq.s16 	%p3337, %rs2223, 0;
	@%p3337 bra 	$L__BB0_7784;
	not.b32 	%r53229, %r9484;
	shr.u32 	%r53230, %r9486, 16;
	and.b32  	%r53231, %r53230, 15;
	add.s32 	%r53232, %r53231, 2;
	shf.r.wrap.b32 	%r53233, %r53229, %r53229, %r53232;
	add.s32 	%r57097, %r53233, %r57095;
	bra.uni 	$L__BB0_7785;
$L__BB0_7781:
	setp.eq.s16 	%p3336, %rs2223, 2;
	@%p3336 bra 	$L__BB0_7783;
	and.b32  	%r53221, %r9486, 15;
	add.s32 	%r53222, %r53221, 2;
	shf.r.wrap.b32 	%r53223, %r9484, %r9484, %r53222;
	xor.b32  	%r57097, %r53223, %r57095;
	bra.uni 	$L__BB0_7785;
$L__BB0_7783:
	not.b32 	%r53224, %r9484;
	shr.u32 	%r53225, %r9486, 8;
	and.b32  	%r53226, %r53225, 15;
	add.s32 	%r53227, %r53226, 2;
	shf.r.wrap.b32 	%r53228, %r53224, %r53224, %r53227;
	and.b32  	%r57097, %r53228, %r57095;
	bra.uni 	$L__BB0_7785;
$L__BB0_7784:
	add.s32 	%r53234, %r9487, 2;
	shf.r.wrap.b32 	%r53235, %r9484, %r9484, %r53234;
	xor.b32  	%r57097, %r53235, %r57095;
$L__BB0_7785:
	add.s32 	%r53236, %r9494, %r57097;
	shr.u32 	%r53237, %r9484, 8;
	and.b32  	%r53238, %r53237, 31;
	mov.b32 	%r53239, 1;
	shl.b32 	%r53240, %r53239, %r53238;
	not.b32 	%r53241, %r53240;
	and.b32  	%r53242, %r9417, %r53241;
	or.b32  	%r53243, %r53240, %r9417;
	xor.b32  	%r53244, %r53240, %r9417;
	st.local.v4.u32 	[%rd1], {%r9417, %r53242, %r53243, %r53244};
	shl.b32 	%r53245, %r9484, 2;
	cvt.u64.u32 	%rd1471, %r53245;
	and.b64  	%rd1472, %rd1471, 12;
	add.s64 	%rd1473, %rd1, %rd1472;
	ld.local.u32 	%r53246, [%rd1473];
	add.s32 	%r53247, %r9469, %r9417;
	shf.l.wrap.b32 	%r53248, %r9485, %r9485, 10;
	shf.l.wrap.b32 	%r53249, %r9485, %r9485, 19;
	shf.l.wrap.b32 	%r53250, %r9485, %r9485, 30;
	xor.b32  	%r53251, %r53250, %r53249;
	xor.b32  	%r53252, %r53251, %r53248;
	add.s32 	%r9500, %r53247, %r53252;
	add.s32 	%r9501, %r8888, %r53246;
	add.s32 	%r53253, %r9042, %r9041;
	xor.b32  	%r53254, %r53236, %r53253;
	xor.b32  	%r9502, %r53254, %r9484;
	shr.u32 	%r53255, %r9502, 4;
	xor.b32  	%r9503, %r53255, %r9502;
	shr.u32 	%r53256, %r9503, 24;
	and.b32  	%r9504, %r53256, 15;
	shf.r.wrap.b32 	%r53257, %r9502, %r9502, %r9504;
	xor.b32  	%r9505, %r53257, %r9488;
	shr.u32 	%r53258, %r9505, 16;
	xor.b32  	%r53259, %r53258, %r9505;
	shr.u32 	%r53260, %r53259, 12;
	shr.u32 	%r53261, %r53259, 4;
	shr.u32 	%r53262, %r53259, 8;
	xor.b32  	%r53263, %r53261, %r53260;
	xor.b32  	%r53264, %r53263, %r53262;
	xor.b32  	%r53265, %r53264, %r53259;
	shr.u32 	%r53266, %r53265, 2;
	xor.b32  	%r53267, %r53266, %r53265;
	cvt.u16.u32 	%rs2226, %r53267;
	and.b16  	%rs2225, %rs2226, 3;
	setp.gt.s16 	%p3338, %rs2225, 1;
	@%p3338 bra 	$L__BB0_7788;
	setp.eq.s16 	%p3340, %rs2225, 0;
	@%p3340 bra 	$L__BB0_7791;
	not.b32 	%r53282, %r9502;
	shr.u32 	%r53283, %r9503, 16;
	and.b32  	%r53284, %r53283, 15;
	add.s32 	%r53285, %r53284, 1;
	shr.u32 	%r53286, %r53282, %r53285;
	xor.b32  	%r53287, %r53284, 31;
	shl.b32 	%r53288, %r53282, %r53287;
	or.b32  	%r53289, %r53286, %r53288;
	add.s32 	%r57098, %r53289, %r57096;
	bra.uni 	$L__BB0_7792;
$L__BB0_7788:
	setp.eq.s16 	%p3339, %rs2225, 2;
	@%p3339 bra 	$L__BB0_7790;
	and.b32  	%r53268, %r9503, 15;
	add.s32 	%r53269, %r53268, 1;
	shr.u32 	%r53270, %r9502, %r53269;
	xor.b32  	%r53271, %r53268, 31;
	shl.b32 	%r53272, %r9502, %r53271;
	or.b32  	%r53273, %r53270, %r53272;
	xor.b32  	%r57098, %r53273, %r57096;
	bra.uni 	$L__BB0_7792;
$L__BB0_7790:
	not.b32 	%r53274, %r9502;
	shr.u32 	%r53275, %r9503, 8;
	and.b32  	%r53276, %r53275, 15;
	add.s32 	%r53277, %r53276, 1;
	shr.u32 	%r53278, %r53274, %r53277;
	xor.b32  	%r53279, %r53276, 31;
	shl.b32 	%r53280, %r53274, %r53279;
	or.b32  	%r53281, %r53278, %r53280;
	and.b32  	%r57098, %r53281, %r57096;
	bra.uni 	$L__BB0_7792;
$L__BB0_7791:
	add.s32 	%r53290, %r9504, 1;
	shr.u32 	%r53291, %r9502, %r53290;
	xor.b32  	%r53292, %r9504, 31;
	shl.b32 	%r53293, %r9502, %r53292;
	or.b32  	%r53294, %r53291, %r53293;
	xor.b32  	%r57098, %r53294, %r57096;
$L__BB0_7792:
	xor.b32  	%r9511, %r57098, %r9505;
	shr.u32 	%r53295, %r9511, 16;
	xor.b32  	%r53296, %r53295, %r9511;
	shr.u32 	%r53297, %r53296, 12;
	shr.u32 	%r53298, %r53296, 4;
	shr.u32 	%r53299, %r53296, 8;
	xor.b32  	%r53300, %r53298, %r53297;
	xor.b32  	%r53301, %r53300, %r53299;
	xor.b32  	%r53302, %r53301, %r53296;
	shr.u32 	%r53303, %r53302, 2;
	xor.b32  	%r53304, %r53303, %r53302;
	cvt.u16.u32 	%rs2228, %r53304;
	and.b16  	%rs2227, %rs2228, 3;
	setp.gt.s16 	%p3341, %rs2227, 1;
	@%p3341 bra 	$L__BB0_7795;
	setp.eq.s16 	%p3343, %rs2227, 0;
	@%p3343 bra 	$L__BB0_7798;
	not.b32 	%r53313, %r9502;
	shr.u32 	%r53314, %r9503, 16;
	and.b32  	%r53315, %r53314, 15;
	add.s32 	%r53316, %r53315, 2;
	shf.r.wrap.b32 	%r53317, %r53313, %r53313, %r53316;
	add.s32 	%r57099, %r53317, %r57097;
	bra.uni 	$L__BB0_7799;
$L__BB0_7795:
	setp.eq.s16 	%p3342, %rs2227, 2;
	@%p3342 bra 	$L__BB0_7797;
	and.b32  	%r53305, %r9503, 15;
	add.s32 	%r53306, %r53305, 2;
	shf.r.wrap.b32 	%r53307, %r9502, %r9502, %r53306;
	xor.b32  	%r57099, %r53307, %r57097;
	bra.uni 	$L__BB0_7799;
$L__BB0_7797:
	not.b32 	%r53308, %r9502;
	shr.u32 	%r53309, %r9503, 8;
	and.b32  	%r53310, %r53309, 15;
	add.s32 	%r53311, %r53310, 2;
	shf.r.wrap.b32 	%r53312, %r53308, %r53308, %r53311;
	and.b32  	%r57099, %r53312, %r57097;
	bra.uni 	$L__BB0_7799;
$L__BB0_7798:
	add.s32 	%r53318, %r9504, 2;
	shf.r.wrap.b32 	%r53319, %r9502, %r9502, %r53318;
	xor.b32  	%r57099, %r53319, %r57097;
$L__BB0_7799:
	add.s32 	%r53320, %r9511, %r57099;
	xor.b32  	%r9517, %r9502, %r53320;
	ld.const.u32 	%r9518, [hefty_gpu_constantTable+240];
	shr.u32 	%r53321, %r9517, 4;
	xor.b32  	%r9519, %r53321, %r9517;
	shr.u32 	%r53322, %r9519, 24;
	and.b32  	%r9520, %r53322, 15;
	shf.r.wrap.b32 	%r53323, %r9517, %r9517, %r9520;
	xor.b32  	%r9521, %r53323, %r9505;
	shr.u32 	%r53324, %r9521, 16;
	xor.b32  	%r53325, %r53324, %r9521;
	shr.u32 	%r53326, %r53325, 12;
	shr.u32 	%r53327, %r53325, 4;
	shr.u32 	%r53328, %r53325, 8;
	xor.b32  	%r53329, %r53327, %r53326;
	xor.b32  	%r53330, %r53329, %r53328;
	xor.b32  	%r53331, %r53330, %r53325;
	shr.u32 	%r53332, %r53331, 2;
	xor.b32  	%r53333, %r53332, %r53331;
	cvt.u16.u32 	%rs2230, %r53333;
	and.b16  	%rs2229, %rs2230, 3;
	setp.gt.s16 	%p3344, %rs2229, 1;
	@%p3344 bra 	$L__BB0_7802;
	setp.eq.s16 	%p3346, %rs2229, 0;
	@%p3346 bra 	$L__BB0_7805;
	not.b32 	%r53348, %r9517;
	shr.u32 	%r53349, %r9519, 16;
	and.b32  	%r53350, %r53349, 15;
	add.s32 	%r53351, %r53350, 1;
	shr.u32 	%r53352, %r53348, %r53351;
	xor.b32  	%r53353, %r53350, 31;
	shl.b32 	%r53354, %r53348, %r53353;
	or.b32  	%r53355, %r53352, %r53354;
	add.s32 	%r57100, %r53355, %r57098;
	bra.uni 	$L__BB0_7806;
$L__BB0_7802:
	setp.eq.s16 	%p3345, %rs2229, 2;
	@%p3345 bra 	$L__BB0_7804;
	and.b32  	%r53334, %r9519, 15;
	add.s32 	%r53335, %r53334, 1;
	shr.u32 	%r53336, %r9517, %r53335;
	xor.b32  	%r53337, %r53334, 31;
	shl.b32 	%r53338, %r9517, %r53337;
	or.b32  	%r53339, %r53336, %r53338;
	xor.b32  	%r57100, %r53339, %r57098;
	bra.uni 	$L__BB0_7806;
$L__BB0_7804:
	not.b32 	%r53340, %r9517;
	shr.u32 	%r53341, %r9519, 8;
	and.b32  	%r53342, %r53341, 15;
	add.s32 	%r53343, %r53342, 1;
	shr.u32 	%r53344, %r53340, %r53343;
	xor.b32  	%r53345, %r53342, 31;
	shl.b32 	%r53346, %r53340, %r53345;
	or.b32  	%r53347, %r53344, %r53346;
	and.b32  	%r57100, %r53347, %r57098;
	bra.uni 	$L__BB0_7806;
$L__BB0_7805:
	add.s32 	%r53356, %r9520, 1;
	shr.u32 	%r53357, %r9517, %r53356;
	xor.b32  	%r53358, %r9520, 31;
	shl.b32 	%r53359, %r9517, %r53358;
	or.b32  	%r53360, %r53357, %r53359;
	xor.b32  	%r57100, %r53360, %r57098;
$L__BB0_7806:
	xor.b32  	%r9527, %r57100, %r9521;
	shr.u32 	%r53361, %r9527, 16;
	xor.b32  	%r53362, %r53361, %r9527;
	shr.u32 	%r53363, %r53362, 12;
	shr.u32 	%r53364, %r53362, 4;
	shr.u32 	%r53365, %r53362, 8;
	xor.b32  	%r53366, %r53364, %r53363;
	xor.b32  	%r53367, %r53366, %r53365;
	xor.b32  	%r53368, %r53367, %r53362;
	shr.u32 	%r53369, %r53368, 2;
	xor.b32  	%r53370, %r53369, %r53368;
	cvt.u16.u32 	%rs2232, %r53370;
	and.b16  	%rs2231, %rs2232, 3;
	setp.gt.s16 	%p3347, %rs2231, 1;
	@%p3347 bra 	$L__BB0_7809;
	setp.eq.s16 	%p3349, %rs2231, 0;
	@%p3349 bra 	$L__BB0_7812;
	not.b32 	%r53379, %r9517;
	shr.u32 	%r53380, %r9519, 16;
	and.b32  	%r53381, %r53380, 15;
	add.s32 	%r53382, %r53381, 2;
	shf.r.wrap.b32 	%r53383, %r53379, %r53379, %r53382;
	add.s32 	%r57101, %r53383, %r57099;
	bra.uni 	$L__BB0_7813;
$L__BB0_7809:
	setp.eq.s16 	%p3348, %rs2231, 2;
	@%p3348 bra 	$L__BB0_7811;
	and.b32  	%r53371, %r9519, 15;
	add.s32 	%r53372, %r53371, 2;
	shf.r.wrap.b32 	%r53373, %r9517, %r9517, %r53372;
	xor.b32  	%r57101, %r53373, %r57099;
	bra.uni 	$L__BB0_7813;
$L__BB0_7811:
	not.b32 	%r53374, %r9517;
	shr.u32 	%r53375, %r9519, 8;
	and.b32  	%r53376, %r53375, 15;
	add.s32 	%r53377, %r53376, 2;
	shf.r.wrap.b32 	%r53378, %r53374, %r53374, %r53377;
	and.b32  	%r57101, %r53378, %r57099;
	bra.uni 	$L__BB0_7813;
$L__BB0_7812:
	add.s32 	%r53384, %r9520, 2;
	shf.r.wrap.b32 	%r53385, %r9517, %r9517, %r53384;
	xor.b32  	%r57101, %r53385, %r57099;
$L__BB0_7813:
	add.s32 	%r53386, %r9527, %r57101;
	xor.b32  	%r9533, %r9517, %r53386;
	shr.u32 	%r53387, %r9517, 8;
	and.b32  	%r53388, %r53387, 31;
	mov.b32 	%r53389, 1;
	shl.b32 	%r53390, %r53389, %r53388;
	not.b32 	%r53391, %r53390;
	and.b32  	%r53392, %r9195, %r53391;
	or.b32  	%r53393, %r53390, %r9195;
	xor.b32  	%r53394, %r53390, %r9195;
	st.local.v4.u32 	[%rd8], {%r9195, %r53392, %r53393, %r53394};
	shl.b32 	%r53395, %r9517, 2;
	cvt.u64.u32 	%rd1474, %r53395;
	and.b64  	%rd1475, %rd1474, 12;
	add.s64 	%rd1476, %rd8, %rd1475;
	ld.local.u32 	%r9534, [%rd1476];
	shr.u32 	%r53396, %r9533, 4;
	xor.b32  	%r9535, %r53396, %r9533;
	shr.u32 	%r53397, %r9535, 24;
	and.b32  	%r9536, %r53397, 15;
	shf.r.wrap.b32 	%r53398, %r9533, %r9533, %r9536;
	xor.b32  	%r9537, %r53398, %r9521;
	shr.u32 	%r53399, %r9537, 16;
	xor.b32  	%r53400, %r53399, %r9537;
	shr.u32 	%r53401, %r53400, 12;
	shr.u32 	%r53402, %r53400, 4;
	shr.u32 	%r53403, %r53400, 8;
	xor.b32  	%r53404, %r53402, %r53401;
	xor.b32  	%r53405, %r53404, %r53403;
	xor.b32  	%r53406, %r53405, %r53400;
	shr.u32 	%r53407, %r53406, 2;
	xor.b32  	%r53408, %r53407, %r53406;
	cvt.u16.u32 	%rs2234, %r53408;
	and.b16  	%rs2233, %rs2234, 3;
	setp.gt.s16 	%p3350, %rs2233, 1;
	@%p3350 bra 	$L__BB0_7816;
	setp.eq.s16 	%p3352, %rs2233, 0;
	@%p3352 bra 	$L__BB0_7819;
	not.b32 	%r53423, %r9533;
	shr.u32 	%r53424, %r9535, 16;
	and.b32  	%r53425, %r53424, 15;
	add.s32 	%r53426, %r53425, 1;
	shr.u32 	%r53427, %r53423, %r53426;
	xor.b32  	%r53428, %r53425, 31;
	shl.b32 	%r53429, %r53423, %r53428;
	or.b32  	%r53430, %r53427, %r53429;
	add.s32 	%r57102, %r53430, %r57100;
	bra.uni 	$L__BB0_7820;
$L__BB0_7816:
	setp.eq.s16 	%p3351, %rs2233, 2;
	@%p3351 bra 	$L__BB0_7818;
	and.b32  	%r53409, %r9535, 15;
	add.s32 	%r53410, %r53409, 1;
	shr.u32 	%r53411, %r9533, %r53410;
	xor.b32  	%r53412, %r53409, 31;
	shl.b32 	%r53413, %r9533, %r53412;
	or.b32  	%r53414, %r53411, %r53413;
	xor.b32  	%r57102, %r53414, %r57100;
	bra.uni 	$L__BB0_7820;
$L__BB0_7818:
	not.b32 	%r53415, %r9533;
	shr.u32 	%r53416, %r9535, 8;
	and.b32  	%r53417, %r53416, 15;
	add.s32 	%r53418, %r53417, 1;
	shr.u32 	%r53419, %r53415, %r53418;
	xor.b32  	%r53420, %r53417, 31;
	shl.b32 	%r53421, %r53415, %r53420;
	or.b32  	%r53422, %r53419, %r53421;
	and.b32  	%r57102, %r53422, %r57100;
	bra.uni 	$L__BB0_7820;
$L__BB0_7819:
	add.s32 	%r53431, %r9536, 1;
	shr.u32 	%r53432, %r9533, %r53431;
	xor.b32  	%r53433, %r9536, 31;
	shl.b32 	%r53434, %r9533, %r53433;
	or.b32  	%r53435, %r53432, %r53434;
	xor.b32  	%r57102, %r53435, %r57100;
$L__BB0_7820:
	xor.b32  	%r9543, %r57102, %r9537;
	shr.u32 	%r53436, %r9543, 16;
	xor.b32  	%r53437, %r53436, %r9543;
	shr.u32 	%r53438, %r53437, 12;
	shr.u32 	%r53439, %r53437, 4;
	shr.u32 	%r53440, %r53437, 8;
	xor.b32  	%r53441, %r53439, %r53438;
	xor.b32  	%r53442, %r53441, %r53440;
	xor.b32  	%r53443, %r53442, %r53437;
	shr.u32 	%r53444, %r53443, 2;
	xor.b32  	%r53445, %r53444, %r53443;
	cvt.u16.u32 	%rs2236, %r53445;
	and.b16  	%rs2235, %rs2236, 3;
	setp.gt.s16 	%p3353, %rs2235, 1;
	@%p3353 bra 	$L__BB0_7823;
	setp.eq.s16 	%p3355, %rs2235, 0;
	@%p3355 bra 	$L__BB0_7826;
	not.b32 	%r53454, %r9533;
	shr.u32 	%r53455, %r9535, 16;
	and.b32  	%r53456, %r53455, 15;
	add.s32 	%r53457, %r53456, 2;
	shf.r.wrap.b32 	%r53458, %r53454, %r53454, %r53457;
	add.s32 	%r57103, %r53458, %r57101;
	bra.uni 	$L__BB0_7827;
$L__BB0_7823:
	setp.eq.s16 	%p3354, %rs2235, 2;
	@%p3354 bra 	$L__BB0_7825;
	and.b32  	%r53446, %r9535, 15;
	add.s32 	%r53447, %r53446, 2;
	shf.r.wrap.b32 	%r53448, %r9533, %r9533, %r53447;
	xor.b32  	%r57103, %r53448, %r57101;
	bra.uni 	$L__BB0_7827;
$L__BB0_7825:
	not.b32 	%r53449, %r9533;
	shr.u32 	%r53450, %r9535, 8;
	and.b32  	%r53451, %r53450, 15;
	add.s32 	%r53452, %r53451, 2;
	shf.r.wrap.b32 	%r53453, %r53449, %r53449, %r53452;
	and.b32  	%r57103, %r53453, %r57101;
	bra.uni 	$L__BB0_7827;
$L__BB0_7826:
	add.s32 	%r53459, %r9536, 2;
	shf.r.wrap.b32 	%r53460, %r9533, %r9533, %r53459;
	xor.b32  	%r57103, %r53460, %r57101;
$L__BB0_7827:
	add.s32 	%r53461, %r9543, %r57103;
	xor.b32  	%r9549, %r9533, %r53461;
	shr.u32 	%r53462, %r9533, 8;
	and.b32  	%r53463, %r53462, 31;
	mov.b32 	%r53464, 1;
	shl.b32 	%r53465, %r53464, %r53463;
	not.b32 	%r53466, %r53465;
	and.b32  	%r53467, %r9348, %r53466;
	or.b32  	%r53468, %r53465, %r9348;
	xor.b32  	%r53469, %r53465, %r9348;
	st.local.v4.u32 	[%rd7], {%r9348, %r53467, %r53468, %r53469};
	shl.b32 	%r53470, %r9533, 2;
	cvt.u64.u32 	%rd1477, %r53470;
	and.b64  	%rd1478, %rd1477, 12;
	add.s64 	%rd1479, %rd7, %rd1478;
	ld.local.u32 	%r53471, [%rd1479];
	xor.b32  	%r53472, %r53471, %r9534;
	and.b32  	%r53473, %r9501, %r53472;
	xor.b32  	%r9550, %r53473, %r9534;
	shr.u32 	%r53474, %r9549, 4;
	xor.b32  	%r9551, %r53474, %r9549;
	shr.u32 	%r53475, %r9551, 24;
	and.b32  	%r9552, %r53475, 15;
	shf.r.wrap.b32 	%r53476, %r9549, %r9549, %r9552;
	xor.b32  	%r9553, %r53476, %r9537;
	shr.u32 	%r53477, %r9553, 16;
	xor.b32  	%r53478, %r53477, %r9553;
	shr.u32 	%r53479, %r53478, 12;
	shr.u32 	%r53480, %r53478, 4;
	shr.u32 	%r53481, %r53478, 8;
	xor.b32  	%r53482, %r53480, %r53479;
	xor.b32  	%r53483, %r53482, %r53481;
	xor.b32  	%r53484, %r53483, %r53478;
	shr.u32 	%r53485, %r53484, 2;
	xor.b32  	%r53486, %r53485, %r53484;
	cvt.u16.u32 	%rs2238, %r53486;
	and.b16  	%rs2237, %rs2238, 3;
	setp.gt.s16 	%p3356, %rs2237, 1;
	@%p3356 bra 	$L__BB0_7830;
	setp.eq.s16 	%p3358, %rs2237, 0;
	@%p3358 bra 	$L__BB0_7833;
	not.b32 	%r53501, %r9549;
	shr.u32 	%r53502, %r9551, 16;
	and.b32  	%r53503, %r53502, 15;
	add.s32 	%r53504, %r53503, 1;
	shr.u32 	%r53505, %r53501, %r53504;
	xor.b32  	%r53506, %r53503, 31;
	shl.b32 	%r53507, %r53501, %r53506;
	or.b32  	%r53508, %r53505, %r53507;
	add.s32 	%r57104, %r53508, %r57102;
	bra.uni 	$L__BB0_7834;
$L__BB0_7830:
	setp.eq.s16 	%p3357, %rs2237, 2;
	@%p3357 bra 	$L__BB0_7832;
	and.b32  	%r53487, %r9551, 15;
	add.s32 	%r53488, %r53487, 1;
	shr.u32 	%r53489, %r9549, %r53488;
	xor.b32  	%r53490, %r53487, 31;
	shl.b32 	%r53491, %r9549, %r53490;
	or.b32  	%r53492, %r53489, %r53491;
	xor.b32  	%r57104, %r53492, %r57102;
	bra.uni 	$L__BB0_7834;
$L__BB0_7832:
	not.b32 	%r53493, %r9549;
	shr.u32 	%r53494, %r9551, 8;
	and.b32  	%r53495, %r53494, 15;
	add.s32 	%r53496, %r53495, 1;
	shr.u32 	%r53497, %r53493, %r53496;
	xor.b32  	%r53498, %r53495, 31;
	shl.b32 	%r53499, %r53493, %r53498;
	or.b32  	%r53500, %r53497, %r53499;
	and.b32  	%r57104, %r53500, %r57102;
	bra.uni 	$L__BB0_7834;
$L__BB0_7833:
	add.s32 	%r53509, %r9552, 1;
	shr.u32 	%r53510, %r9549, %r53509;
	xor.b32  	%r53511, %r9552, 31;
	shl.b32 	%r53512, %r9549, %r53511;
	or.b32  	%r53513, %r53510, %r53512;
	xor.b32  	%r57104, %r53513, %r57102;
$L__BB0_7834:
	xor.b32  	%r9559, %r57104, %r9553;
	shr.u32 	%r53514, %r9559, 16;
	xor.b32  	%r53515, %r53514, %r9559;
	shr.u32 	%r53516, %r53515, 12;
	shr.u32 	%r53517, %r53515, 4;
	shr.u32 	%r53518, %r53515, 8;
	xor.b32  	%r53519, %r53517, %r53516;
	xor.b32  	%r53520, %r53519, %r53518;
	xor.b32  	%r53521, %r53520, %r53515;
	shr.u32 	%r53522, %r53521, 2;
	xor.b32  	%r53523, %r53522, %r53521;
	cvt.u16.u32 	%rs2240, %r53523;
	and.b16  	%rs2239, %rs2240, 3;
	setp.gt.s16 	%p3359, %rs2239, 1;
	@%p3359 bra 	$L__BB0_7837;
	setp.eq.s16 	%p3361, %rs2239, 0;
	@%p3361 bra 	$L__BB0_7840;
	not.b32 	%r53532, %r9549;
	shr.u32 	%r53533, %r9551, 16;
	and.b32  	%r53534, %r53533, 15;
	add.s32 	%r53535, %r53534, 2;
	shf.r.wrap.b32 	%r53536, %r53532, %r53532, %r53535;
	add.s32 	%r57105, %r53536, %r57103;
	bra.uni 	$L__BB0_7841;
$L__BB0_7837:
	setp.eq.s16 	%p3360, %rs2239, 2;
	@%p3360 bra 	$L__BB0_7839;
	and.b32  	%r53524, %r9551, 15;
	add.s32 	%r53525, %r53524, 2;
	shf.r.wrap.b32 	%r53526, %r9549, %r9549, %r53525;
	xor.b32  	%r57105, %r53526, %r57103;
	bra.uni 	$L__BB0_7841;
$L__BB0_7839:
	not.b32 	%r53527, %r9549;
	shr.u32 	%r53528, %r9551, 8;
	and.b32  	%r53529, %r53528, 15;
	add.s32 	%r53530, %r53529, 2;
	shf.r.wrap.b32 	%r53531, %r53527, %r53527, %r53530;
	and.b32  	%r57105, %r53531, %r57103;
	bra.uni 	$L__BB0_7841;
$L__BB0_7840:
	add.s32 	%r53537, %r9552, 2;
	shf.r.wrap.b32 	%r53538, %r9549, %r9549, %r53537;
	xor.b32  	%r57105, %r53538, %r57103;
$L__BB0_7841:
	add.s32 	%r53539, %r9559, %r57105;
	xor.b32  	%r9565, %r9549, %r53539;
	shr.u32 	%r53540, %r9549, 8;
	and.b32  	%r53541, %r53540, 31;
	mov.b32 	%r53542, 1;
	shl.b32 	%r53543, %r53542, %r53541;
	not.b32 	%r53544, %r53543;
	and.b32  	%r53545, %r9501, %r53544;
	or.b32  	%r53546, %r53543, %r9501;
	xor.b32  	%r53547, %r53543, %r9501;
	st.local.v4.u32 	[%rd6], {%r9501, %r53545, %r53546, %r53547};
	shl.b32 	%r53548, %r9549, 2;
	cvt.u64.u32 	%rd1480, %r53548;
	and.b64  	%rd1481, %rd1480, 12;
	add.s64 	%rd1482, %rd6, %rd1481;
	ld.local.u32 	%r53549, [%rd1482];
	shf.l.wrap.b32 	%r53550, %r53549, %r53549, 26;
	shf.l.wrap.b32 	%r53551, %r53549, %r53549, 21;
	xor.b32  	%r53552, %r53550, %r53551;
	shf.l.wrap.b32 	%r53553, %r53549, %r53549, 7;
	xor.b32  	%r53554, %r53552, %r53553;
	add.s32 	%r53555, %r9518, %r7663;
	add.s32 	%r53556, %r53555, %r9042;
	add.s32 	%r53557, %r53556, %r9550;
	add.s32 	%r9570, %r53557, %r53554;
	shr.u32 	%r53558, %r9565, 4;
	xor.b32  	%r9571, %r53558, %r9565;
	shr.u32 	%r53559, %r9571, 24;
	and.b32  	%r9572, %r53559, 15;
	shf.r.wrap.b32 	%r53560, %r9565, %r9565, %r9572;
	xor.b32  	%r9573, %r53560, %r9553;
	shr.u32 	%r53561, %r9573, 16;
	xor.b32  	%r53562, %r53561, %r9573;
	shr.u32 	%r53563, %r53562, 12;
	shr.u32 	%r53564, %r53562, 4;
	shr.u32 	%r53565, %r53562, 8;
	xor.b32  	%r53566, %r53564, %r53563;
	xor.b32  	%r53567, %r53566, %r53565;
	xor.b32  	%r53568, %r53567, %r53562;
	shr.u32 	%r53569, %r53568, 2;
	xor.b32  	%r53570, %r53569, %r53568;
	cvt.u16.u32 	%rs2242, %r53570;
	and.b16  	%rs2241, %rs2242, 3;
	setp.gt.s16 	%p3362, %rs2241, 1;
	@%p3362 bra 	$L__BB0_7844;
	setp.eq.s16 	%p3364, %rs2241, 0;
	@%p3364 bra 	$L__BB0_7847;
	not.b32 	%r53585, %r9565;
	shr.u32 	%r53586, %r9571, 16;
	and.b32  	%r53587, %r53586, 15;
	add.s32 	%r53588, %r53587, 1;
	shr.u32 	%r53589, %r53585, %r53588;
	xor.b32  	%r53590, %r53587, 31;
	shl.b32 	%r53591, %r53585, %r53590;
	or.b32  	%r53592, %r53589, %r53591;
	add.s32 	%r57106, %r53592, %r57104;
	bra.uni 	$L__BB0_7848;
$L__BB0_7844:
	setp.eq.s16 	%p3363, %rs2241, 2;
	@%p3363 bra 	$L__BB0_7846;
	and.b32  	%r53571, %r9571, 15;
	add.s32 	%r53572, %r53571, 1;
	shr.u32 	%r53573, %r9565, %r53572;
	xor.b32  	%r53574, %r53571, 31;
	shl.b32 	%r53575, %r9565, %r53574;
	or.b32  	%r53576, %r53573, %r53575;
	xor.b32  	%r57106, %r53576, %r57104;
	bra.uni 	$L__BB0_7848;
$L__BB0_7846:
	not.b32 	%r53577, %r9565;
	shr.u32 	%r53578, %r9571, 8;
	and.b32  	%r53579, %r53578, 15;
	add.s32 	%r53580, %r53579, 1;
	shr.u32 	%r53581, %r53577, %r53580;
	xor.b32  	%r53582, %r53579, 31;
	shl.b32 	%r53583, %r53577, %r53582;
	or.b32  	%r53584, %r53581, %r53583;
	and.b32  	%r57106, %r53584, %r57104;
	bra.uni 	$L__BB0_7848;
$L__BB0_7847:
	add.s32 	%r53593, %r9572, 1;
	shr.u32 	%r53594, %r9565, %r53593;
	xor.b32  	%r53595, %r9572, 31;
	shl.b32 	%r53596, %r9565, %r53595;
	or.b32  	%r53597, %r53594, %r53596;
	xor.b32  	%r57106, %r53597, %r57104;
$L__BB0_7848:
	xor.b32  	%r9579, %r57106, %r9573;
	shr.u32 	%r53598, %r9579, 16;
	xor.b32  	%r53599, %r53598, %r9579;
	shr.u32 	%r53600, %r53599, 12;
	shr.u32 	%r53601, %r53599, 4;
	shr.u32 	%r53602, %r53599, 8;
	xor.b32  	%r53603, %r53601, %r53600;
	xor.b32  	%r53604, %r53603, %r53602;
	xor.b32  	%r53605, %r53604, %r53599;
	shr.u32 	%r53606, %r53605, 2;
	xor.b32  	%r53607, %r53606, %r53605;
	cvt.u16.u32 	%rs2244, %r53607;
	and.b16  	%rs2243, %rs2244, 3;
	setp.gt.s16 	%p3365, %rs2243, 1;
	@%p3365 bra 	$L__BB0_7851;
	setp.eq.s16 	%p3367, %rs2243, 0;
	@%p3367 bra 	$L__BB0_7854;
	not.b32 	%r53616, %r9565;
	shr.u32 	%r53617, %r9571, 16;
	and.b32  	%r53618, %r53617, 15;
	add.s32 	%r53619, %r53618, 2;
	shf.r.wrap.b32 	%r53620, %r53616, %r53616, %r53619;
	add.s32 	%r57107, %r53620, %r57105;
	bra.uni 	$L__BB0_7855;
$L__BB0_7851:
	setp.eq.s16 	%p3366, %rs2243, 2;
	@%p3366 bra 	$L__BB0_7853;
	and.b32  	%r53608, %r9571, 15;
	add.s32 	%r53609, %r53608, 2;
	shf.r.wrap.b32 	%r53610, %r9565, %r9565, %r53609;
	xor.b32  	%r57107, %r53610, %r57105;
	bra.uni 	$L__BB0_7855;
$L__BB0_7853:
	not.b32 	%r53611, %r9565;
	shr.u32 	%r53612, %r9571, 8;
	and.b32  	%r53613, %r53612, 15;
	add.s32 	%r53614, %r53613, 2;
	shf.r.wrap.b32 	%r53615, %r53611, %r53611, %r53614;
	and.b32  	%r57107, %r53615, %r57105;
	bra.uni 	$L__BB0_7855;
$L__BB0_7854:
	add.s32 	%r53621, %r9572, 2;
	shf.r.wrap.b32 	%r53622, %r9565, %r9565, %r53621;
	xor.b32  	%r57107, %r53622, %r57105;
$L__BB0_7855:
	add.s32 	%r53623, %r9579, %r57107;
	xor.b32  	%r9585, %r9565, %r53623;
	shr.u32 	%r53624, %r9565, 8;
	and.b32  	%r53625, %r53624, 31;
	mov.b32 	%r53626, 1;
	shl.b32 	%r53627, %r53626, %r53625;
	not.b32 	%r53628, %r53627;
	and.b32  	%r53629, %r9194, %r53628;
	or.b32  	%r53630, %r53627, %r9194;
	xor.b32  	%r53631, %r53627, %r9194;
	st.local.v4.u32 	[%rd5], {%r9194, %r53629, %r53630, %r53631};
	shl.b32 	%r53632, %r9565, 2;
	cvt.u64.u32 	%rd1483, %r53632;
	and.b64  	%rd1484, %rd1483, 12;
	add.s64 	%rd1485, %rd5, %rd1484;
	ld.local.u32 	%r9586, [%rd1485];
	shr.u32 	%r53633, %r9585, 4;
	xor.b32  	%r9587, %r53633, %r9585;
	shr.u32 	%r53634, %r9587, 24;
	and.b32  	%r9588, %r53634, 15;
	shf.r.wrap.b32 	%r53635, %r9585, %r9585, %r9588;
	xor.b32  	%r9589, %r53635, %r9573;
	shr.u32 	%r53636, %r9589, 16;
	xor.b32  	%r53637, %r53636, %r9589;
	shr.u32 	%r53638, %r53637, 12;
	shr.u32 	%r53639, %r53637, 4;
	shr.u32 	%r53640, %r53637, 8;
	xor.b32  	%r53641, %r53639, %r53638;
	xor.b32  	%r53642, %r53641, %r53640;
	xor.b32  	%r53643, %r53642, %r53637;
	shr.u32 	%r53644, %r53643, 2;
	xor.b32  	%r53645, %r53644, %r53643;
	cvt.u16.u32 	%rs2246, %r53645;
	and.b16  	%rs2245, %rs2246, 3;
	setp.gt.s16 	%p3368, %rs2245, 1;
	@%p3368 bra 	$L__BB0_7858;
	setp.eq.s16 	%p3370, %rs2245, 0;
	@%p3370 bra 	$L__BB0_7861;
	not.b32 	%r53660, %r9585;
	shr.u32 	%r53661, %r9587, 16;
	and.b32  	%r53662, %r53661, 15;
	add.s32 	%r53663, %r53662, 1;
	shr.u32 	%r53664, %r53660, %r53663;
	xor.b32  	%r53665, %r53662, 31;
	shl.b32 	%r53666, %r53660, %r53665;
	or.b32  	%r53667, %r53664, %r53666;
	add.s32 	%r57108, %r53667, %r57106;
	bra.uni 	$L__BB0_7862;
$L__BB0_7858:
	setp.eq.s16 	%p3369, %rs2245, 2;
	@%p3369 bra 	$L__BB0_7860;
	and.b32  	%r53646, %r9587, 15;
	add.s32 	%r53647, %r53646, 1;
	shr.u32 	%r53648, %r9585, %r53647;
	xor.b32  	%r53649, %r53646, 31;
	shl.b32 	%r53650, %r9585, %r53649;
	or.b32  	%r53651, %r53648, %r53650;
	xor.b32  	%r57108, %r53651, %r57106;
	bra.uni 	$L__BB0_7862;
$L__BB0_7860:
	not.b32 	%r53652, %r9585;
	shr.u32 	%r53653, %r9587, 8;
	and.b32  	%r53654, %r53653, 15;
	add.s32 	%r53655, %r53654, 1;
	shr.u32 	%r53656, %r53652, %r53655;
	xor.b32  	%r53657, %r53654, 31;
	shl.b32 	%r53658, %r53652, %r53657;
	or.b32  	%r53659, %r53656, %r53658;
	and.b32  	%r57108, %r53659, %r57106;
	bra.uni 	$L__BB0_7862;
$L__BB0_7861:
	add.s32 	%r53668, %r9588, 1;
	shr.u32 	%r53669, %r9585, %r53668;
	xor.b32  	%r53670, %r9588, 31;
	shl.b32 	%r53671, %r9585, %r53670;
	or.b32  	%r53672, %r53669, %r53671;
	xor.b32  	%r57108, %r53672, %r57106;
$L__BB0_7862:
	xor.b32  	%r9595, %r57108, %r9589;
	shr.u32 	%r53673, %r9595, 16;
	xor.b32  	%r53674, %r53673, %r9595;
	shr.u32 	%r53675, %r53674, 12;
	shr.u32 	%r53676, %r53674, 4;
	shr.u32 	%r53677, %r53674, 8;
	xor.b32  	%r53678, %r53676, %r53675;
	xor.b32  	%r53679, %r53678, %r53677;
	xor.b32  	%r53680, %r53679, %r53674;
	shr.u32 	%r53681, %r53680, 2;
	xor.b32  	%r53682, %r53681, %r53680;
	cvt.u16.u32 	%rs2248, %r53682;
	and.b16  	%rs2247, %rs2248, 3;
	setp.gt.s16 	%p3371, %rs2247, 1;
	@%p3371 bra 	$L__BB0_7865;
	setp.eq.s16 	%p3373, %rs2247, 0;
	@%p3373 bra 	$L__BB0_7868;
	not.b32 	%r53691, %r9585;
	shr.u32 	%r53692, %r9587, 16;
	and.b32  	%r53693, %r53692, 15;
	add.s32 	%r53694, %r53693, 2;
	shf.r.wrap.b32 	%r53695, %r53691, %r53691, %r53694;
	add.s32 	%r57109, %r53695, %r57107;
	bra.uni 	$L__BB0_7869;
$L__BB0_7865:
	setp.eq.s16 	%p3372, %rs2247, 2;
	@%p3372 bra 	$L__BB0_7867;
	and.b32  	%r53683, %r9587, 15;
	add.s32 	%r53684, %r53683, 2;
	shf.r.wrap.b32 	%r53685, %r9585, %r9585, %r53684;
	xor.b32  	%r57109, %r53685, %r57107;
	bra.uni 	$L__BB0_7869;
$L__BB0_7867:
	not.b32 	%r53686, %r9585;
	shr.u32 	%r53687, %r9587, 8;
	and.b32  	%r53688, %r53687, 15;
	add.s32 	%r53689, %r53688, 2;
	shf.r.wrap.b32 	%r53690, %r53686, %r53686, %r53689;
	and.b32  	%r57109, %r53690, %r57107;
	bra.uni 	$L__BB0_7869;
$L__BB0_7868:
	add.s32 	%r53696, %r9588, 2;
	shf.r.wrap.b32 	%r53697, %r9585, %r9585, %r53696;
	xor.b32  	%r57109, %r53697, %r57107;
$L__BB0_7869:
	add.s32 	%r53698, %r9595, %r57109;
	xor.b32  	%r9601, %r9585, %r53698;
	shr.u32 	%r53699, %r9585, 8;
	and.b32  	%r53700, %r53699, 31;
	mov.b32 	%r53701, 1;
	shl.b32 	%r53702, %r53701, %r53700;
	not.b32 	%r53703, %r53702;
	and.b32  	%r53704, %r9347, %r53703;
	or.b32  	%r53705, %r53702, %r9347;
	xor.b32  	%r53706, %r53702, %r9347;
	st.local.v4.u32 	[%rd4], {%r9347, %r53704, %r53705, %r53706};
	shl.b32 	%r53707, %r9585, 2;
	cvt.u64.u32 	%rd1486, %r53707;
	and.b64  	%rd1487, %rd1486, 12;
	add.s64 	%rd1488, %rd4, %rd1487;
	ld.local.u32 	%r9602, [%rd1488];
	shr.u32 	%r53708, %r9601, 4;
	xor.b32  	%r9603, %r53708, %r9601;
	shr.u32 	%r53709, %r9603, 24;
	and.b32  	%r9604, %r53709, 15;
	shf.r.wrap.b32 	%r53710, %r9601, %r9601, %r9604;
	xor.b32  	%r9605, %r53710, %r9589;
	shr.u32 	%r53711, %r9605, 16;
	xor.b32  	%r53712, %r53711, %r9605;
	shr.u32 	%r53713, %r53712, 12;
	shr.u32 	%r53714, %r53712, 4;
	shr.u32 	%r53715, %r53712, 8;
	xor.b32  	%r53716, %r53714, %r53713;
	xor.b32  	%r53717, %r53716, %r53715;
	xor.b32  	%r53718, %r53717, %r53712;
	shr.u32 	%r53719, %r53718, 2;
	xor.b32  	%r53720, %r53719, %r53718;
	cvt.u16.u32 	%rs2250, %r53720;
	and.b16  	%rs2249, %rs2250, 3;
	setp.gt.s16 	%p3374, %rs2249, 1;
	@%p3374 bra 	$L__BB0_7872;
	setp.eq.s16 	%p3376, %rs2249, 0;
	@%p3376 bra 	$L__BB0_7875;
	not.b32 	%r53735, %r9601;
	shr.u32 	%r53736, %r9603, 16;
	and.b32  	%r53737, %r53736, 15;
	add.s32 	%r53738, %r53737, 1;
	shr.u32 	%r53739, %r53735, %r53738;
	xor.b32  	%r53740, %r53737, 31;
	shl.b32 	%r53741, %r53735, %r53740;
	or.b32  	%r53742, %r53739, %r53741;
	add.s32 	%r57110, %r53742, %r57108;
	bra.uni 	$L__BB0_7876;
$L__BB0_7872:
	setp.eq.s16 	%p3375, %rs2249, 2;
	@%p3375 bra 	$L__BB0_7874;
	and.b32  	%r53721, %r9603, 15;
	add.s32 	%r53722, %r53721, 1;
	shr.u32 	%r53723, %r9601, %r53722;
	xor.b32  	%r53724, %r53721, 31;
	shl.b32 	%r53725, %r9601, %r53724;
	or.b32  	%r53726, %r53723, %r53725;
	xor.b32  	%r57110, %r53726, %r57108;
	bra.uni 	$L__BB0_7876;
$L__BB0_7874:
	not.b32 	%r53727, %r9601;
	shr.u32 	%r53728, %r9603, 8;
	and.b32  	%r53729, %r53728, 15;
	add.s32 	%r53730, %r53729, 1;
	shr.u32 	%r53731, %r53727, %r53730;
	xor.b32  	%r53732, %r53729, 31;
	shl.b32 	%r53733, %r53727, %r53732;
	or.b32  	%r53734, %r53731, %r53733;
	and.b32  	%r57110, %r53734, %r57108;
	bra.uni 	$L__BB0_7876;
$L__BB0_7875:
	add.s32 	%r53743, %r9604, 1;
	shr.u32 	%r53744, %r9601, %r53743;
	xor.b32  	%r53745, %r9604, 31;
	shl.b32 	%r53746, %r9601, %r53745;
	or.b32  	%r53747, %r53744, %r53746;
	xor.b32  	%r57110, %r53747, %r57108;
$L__BB0_7876:
	xor.b32  	%r9611, %r57110, %r9605;
	shr.u32 	%r53748, %r9611, 16;
	xor.b32  	%r53749, %r53748, %r9611;
	shr.u32 	%r53750, %r53749, 12;
	shr.u32 	%r53751, %r53749, 4;
	shr.u32 	%r53752, %r53749, 8;
	xor.b32  	%r53753, %r53751, %r53750;
	xor.b32  	%r53754, %r53753, %r53752;
	xor.b32  	%r53755, %r53754, %r53749;
	shr.u32 	%r53756, %r53755, 2;
	xor.b32  	%r53757, %r53756, %r53755;
	cvt.u16.u32 	%rs2252, %r53757;
	and.b16  	%rs2251, %rs2252, 3;
	setp.gt.s16 	%p3377, %rs2251, 1;
	@%p3377 bra 	$L__BB0_7879;
	setp.eq.s16 	%p3379, %rs2251, 0;
	@%p3379 bra 	$L__BB0_7882;
	not.b32 	%r53766, %r9601;
	shr.u32 	%r53767, %r9603, 16;
	and.b32  	%r53768, %r53767, 15;
	add.s32 	%r53769, %r53768, 2;
	shf.r.wrap.b32 	%r53770, %r53766, %r53766, %r53769;
	add.s32 	%r57111, %r53770, %r57109;
	bra.uni 	$L__BB0_7883;
$L__BB0_7879:
	setp.eq.s16 	%p3378, %rs2251, 2;
	@%p3378 bra 	$L__BB0_7881;
	and.b32  	%r53758, %r9603, 15;
	add.s32 	%r53759, %r53758, 2;
	shf.r.wrap.b32 	%r53760, %r9601, %r9601, %r53759;
	xor.b32  	%r57111, %r53760, %r57109;
	bra.uni 	$L__BB0_7883;
$L__BB0_7881:
	not.b32 	%r53761, %r9601;
	shr.u32 	%r53762, %r9603, 8;
	and.b32  	%r53763, %r53762, 15;
	add.s32 	%r53764, %r53763, 2;
	shf.r.wrap.b32 	%r53765, %r53761, %r53761, %r53764;
	and.b32  	%r57111, %r53765, %r57109;
	bra.uni 	$L__BB0_7883;
$L__BB0_7882:
	add.s32 	%r53771, %r9604, 2;
	shf.r.wrap.b32 	%r53772, %r9601, %r9601, %r53771;
	xor.b32  	%r57111, %r53772, %r57109;
$L__BB0_7883:
	add.s32 	%r53773, %r9611, %r57111;
	xor.b32  	%r9617, %r9601, %r53773;
	shr.u32 	%r53774, %r9601, 8;
	and.b32  	%r53775, %r53774, 31;
	mov.b32 	%r53776, 1;
	shl.b32 	%r53777, %r53776, %r53775;
	not.b32 	%r53778, %r53777;
	and.b32  	%r53779, %r9500, %r53778;
	or.b32  	%r53780, %r53777, %r9500;
	xor.b32  	%r53781, %r53777, %r9500;
	st.local.v4.u32 	[%rd3], {%r9500, %r53779, %r53780, %r53781};
	shl.b32 	%r53782, %r9601, 2;
	cvt.u64.u32 	%rd1489, %r53782;
	and.b64  	%rd1490, %rd1489, 12;
	add.s64 	%rd1491, %rd3, %rd1490;
	ld.local.u32 	%r53783, [%rd1491];
	or.b32  	%r53784, %r9602, %r9586;
	and.b32  	%r53785, %r53783, %r53784;
	and.b32  	%r53786, %r9602, %r9586;
	or.b32  	%r9622, %r53785, %r53786;
	shr.u32 	%r53787, %r9617, 4;
	xor.b32  	%r9623, %r53787, %r9617;
	shr.u32 	%r53788, %r9623, 24;
	and.b32  	%r9624, %r53788, 15;
	shf.r.wrap.b32 	%r53789, %r9617, %r9617, %r9624;
	xor.b32  	%r9625, %r53789, %r9605;
	shr.u32 	%r53790, %r9625, 16;
	xor.b32  	%r53791, %r53790, %r9625;
	shr.u32 	%r53792, %r53791, 12;
	shr.u32 	%r53793, %r53791, 4;
	shr.u32 	%r53794, %r53791, 8;
	xor.b32  	%r53795, %r53793, %r53792;
	xor.b32  	%r53796, %r53795, %r53794;
	xor.b32  	%r53797, %r53796, %r53791;
	shr.u32 	%r53798, %r53797, 2;
	xor.b32  	%r53799, %r53798, %r53797;
	cvt.u16.u32 	%rs2254, %r53799;
	and.b16  	%rs2253, %rs2254, 3;
	setp.gt.s16 	%p3380, %rs2253, 1;
	@%p3380 bra 	$L__BB0_7886;
	setp.eq.s16 	%p3382, %rs2253, 0;
	@%p3382 bra 	$L__BB0_7889;
	not.b32 	%r53814, %r9617;
	shr.u32 	%r53815, %r9623, 16;
	and.b32  	%r53816, %r53815, 15;
	add.s32 	%r53817, %r53816, 1;
	shr.u32 	%r53818, %r53814, %r53817;
	xor.b32  	%r53819, %r53816, 31;
	shl.b32 	%r53820, %r53814, %r53819;
	or.b32  	%r53821, %r53818, %r53820;
	add.s32 	%r57112, %r53821, %r57110;
	bra.uni 	$L__BB0_7890;
$L__BB0_7886:
	setp.eq.s16 	%p3381, %rs2253, 2;
	@%p3381 bra 	$L__BB0_7888;
	and.b32  	%r53800, %r9623, 15;
	add.s32 	%r53801, %r53800, 1;
	shr.u32 	%r53802, %r9617, %r53801;
	xor.b32  	%r53803, %r53800, 31;
	shl.b32 	%r53804, %r9617, %r53803;
	or.b32  	%r53805, %r53802, %r53804;
	xor.b32  	%r57112, %r53805, %r57110;
	bra.uni 	$L__BB0_7890;
$L__BB0_7888:
	not.b32 	%r53806, %r9617;
	shr.u32 	%r53807, %r9623, 8;
	and.b32  	%r53808, %r53807, 15;
	add.s32 	%r53809, %r53808, 1;
	shr.u32 	%r53810, %r53806, %r53809;
	xor.b32  	%r53811, %r53808, 31;
	shl.b32 	%r53812, %r53806, %r53811;
	or.b32  	%r53813, %r53810, %r53812;
	and.b32  	%r57112, %r53813, %r57110;
	bra.uni 	$L__BB0_7890;
$L__BB0_7889:
	add.s32 	%r53822, %r9624, 1;
	shr.u32 	%r53823, %r9617, %r53822;
	xor.b32  	%r53824, %r9624, 31;
	shl.b32 	%r53825, %r9617, %r53824;
	or.b32  	%r53826, %r53823, %r53825;
	xor.b32  	%r57112, %r53826, %r57110;
$L__BB0_7890:
	xor.b32  	%r9631, %r57112, %r9625;
	shr.u32 	%r53827, %r9631, 16;
	xor.b32  	%r53828, %r53827, %r9631;
	shr.u32 	%r53829, %r53828, 12;
	shr.u32 	%r53830, %r53828, 4;
	shr.u32 	%r53831, %r53828, 8;
	xor.b32  	%r53832, %r53830, %r53829;
	xor.b32  	%r53833, %r53832, %r53831;
	xor.b32  	%r53834, %r53833, %r53828;
	shr.u32 	%r53835, %r53834, 2;
	xor.b32  	%r53836, %r53835, %r53834;
	cvt.u16.u32 	%rs2256, %r53836;
	and.b16  	%rs2255, %rs2256, 3;
	setp.gt.s16 	%p3383, %rs2255, 1;
	@%p3383 bra 	$L__BB0_7893;
	setp.eq.s16 	%p3385, %rs2255, 0;
	@%p3385 bra 	$L__BB0_7896;
	not.b32 	%r53845, %r9617;
	shr.u32 	%r53846, %r9623, 16;
	and.b32  	%r53847, %r53846, 15;
	add.s32 	%r53848, %r53847, 2;
	shf.r.wrap.b32 	%r53849, %r53845, %r53845, %r53848;
	add.s32 	%r57113, %r53849, %r57111;
	bra.uni 	$L__BB0_7897;
$L__BB0_7893:
	setp.eq.s16 	%p3384, %rs2255, 2;
	@%p3384 bra 	$L__BB0_7895;
	and.b32  	%r53837, %r9623, 15;
	add.s32 	%r53838, %r53837, 2;
	shf.r.wrap.b32 	%r53839, %r9617, %r9617, %r53838;
	xor.b32  	%r57113, %r53839, %r57111;
	bra.uni 	$L__BB0_7897;
$L__BB0_7895:
	not.b32 	%r53840, %r9617;
	shr.u32 	%r53841, %r9623, 8;
	and.b32  	%r53842, %r53841, 15;
	add.s32 	%r53843, %r53842, 2;
	shf.r.wrap.b32 	%r53844, %r53840, %r53840, %r53843;
	and.b32  	%r57113, %r53844, %r57111;
	bra.uni 	$L__BB0_7897;
$L__BB0_7896:
	add.s32 	%r53850, %r9624, 2;
	shf.r.wrap.b32 	%r53851, %r9617, %r9617, %r53850;
	xor.b32  	%r57113, %r53851, %r57111;
$L__BB0_7897:
	add.s32 	%r53852, %r9631, %r57113;
	xor.b32  	%r9637, %r9617, %r53852;
	shr.u32 	%r53853, %r9617, 8;
	and.b32  	%r53854, %r53853, 31;
	mov.b32 	%r53855, 1;
	shl.b32 	%r53856, %r53855, %r53854;
	not.b32 	%r53857, %r53856;
	and.b32  	%r53858, %r9500, %r53857;
	or.b32  	%r53859, %r53856, %r9500;
	xor.b32  	%r53860, %r53856, %r9500;
	st.local.v4.u32 	[%rd2], {%r9500, %r53858, %r53859, %r53860};
	shl.b32 	%r53861, %r9617, 2;
	cvt.u64.u32 	%rd1492, %r53861;
	and.b64  	%rd1493, %rd1492, 12;
	add.s64 	%rd1494, %rd2, %rd1493;
	ld.local.u32 	%r9638, [%rd1494];
	shr.u32 	%r53862, %r9637, 4;
	xor.b32  	%r9639, %r53862, %r9637;
	shr.u32 	%r53863, %r9639, 24;
	and.b32  	%r9640, %r53863, 15;
	shf.r.wrap.b32 	%r53864, %r9637, %r9637, %r9640;
	xor.b32  	%r9641, %r53864, %r9625;
	shr.u32 	%r53865, %r9641, 16;
	xor.b32  	%r53866, %r53865, %r9641;
	shr.u32 	%r53867, %r53866, 12;
	shr.u32 	%r53868, %r53866, 4;
	shr.u32 	%r53869, %r53866, 8;
	xor.b32  	%r53870, %r53868, %r53867;
	xor.b32  	%r53871, %r53870, %r53869;
	xor.b32  	%r53872, %r53871, %r53866;
	shr.u32 	%r53873, %r53872, 2;
	xor.b32  	%r53874, %r53873, %r53872;
	cvt.u16.u32 	%rs2258, %r53874;
	and.b16  	%rs2257, %rs2258, 3;
	setp.gt.s16 	%p3386, %rs2257, 1;
	@%p3386 bra 	$L__BB0_7900;
	setp.eq.s16 	%p3388, %rs2257, 0;
	@%p3388 bra 	$L__BB0_7903;
	not.b32 	%r53889, %r9637;
	shr.u32 	%r53890, %r9639, 16;
	and.b32  	%r53891, %r53890, 15;
	add.s32 	%r53892, %r53891, 1;
	shr.u32 	%r53893, %r53889, %r53892;
	xor.b32  	%r53894, %r53891, 31;
	shl.b32 	%r53895, %r53889, %r53894;
	or.b32  	%r53896, %r53893, %r53895;
	add.s32 	%r57114, %r53896, %r57112;
	bra.uni 	$L__BB0_7904;
$L__BB0_7900:
	setp.eq.s16 	%p3387, %rs2257, 2;
	@%p3387 bra 	$L__BB0_7902;
	and.b32  	%r53875, %r9639, 15;
	add.s32 	%r53876, %r53875, 1;
	shr.u32 	%r53877, %r9637, %r53876;
	xor.b32  	%r53878, %r53875, 31;
	shl.b32 	%r53879, %r9637, %r53878;
	or.b32  	%r53880, %r53877, %r53879;
	xor.b32  	%r57114, %r53880, %r57112;
	bra.uni 	$L__BB0_7904;
$L__BB0_7902:
	not.b32 	%r53881, %r9637;
	shr.u32 	%r53882, %r9639, 8;
	and.b32  	%r53883, %r53882, 15;
	add.s32 	%r53884, %r53883, 1;
	shr.u32 	%r53885, %r53881, %r53884;
	xor.b32  	%r53886, %r53883, 31;
	shl.b32 	%r53887, %r53881, %r53886;
	or.b32  	%r53888, %r53885, %r53887;
	and.b32  	%r57114, %r53888, %r57112;
	bra.uni 	$L__BB0_7904;
$L__BB0_7903:
	add.s32 	%r53897, %r9640, 1;
	shr.u32 	%r53898, %r9637, %r53897;
	xor.b32  	%r53899, %r9640, 31;
	shl.b32 	%r53900, %r9637, %r53899;
	or.b32  	%r53901, %r53898, %r53900;
	xor.b32  	%r57114, %r53901, %r57112;
$L__BB0_7904:
	xor.b32  	%r9647, %r57114, %r9641;
	shr.u32 	%r53902, %r9647, 16;
	xor.b32  	%r53903, %r53902, %r9647;
	shr.u32 	%r53904, %r53903, 12;
	shr.u32 	%r53905, %r53903, 4;
	shr.u32 	%r53906, %r53903, 8;
	xor.b32  	%r53907, %r53905, %r53904;
	xor.b32  	%r53908, %r53907, %r53906;
	xor.b32  	%r53909, %r53908, %r53903;
	shr.u32 	%r53910, %r53909, 2;
	xor.b32  	%r53911, %r53910, %r53909;
	cvt.u16.u32 	%rs2260, %r53911;
	and.b16  	%rs2259, %rs2260, 3;
	setp.gt.s16 	%p3389, %rs2259, 1;
	@%p3389 bra 	$L__BB0_7907;
	setp.eq.s16 	%p3391, %rs2259, 0;
	@%p3391 bra 	$L__BB0_7910;
	not.b32 	%r53920, %r9637;
	shr.u32 	%r53921, %r9639, 16;
	and.b32  	%r53922, %r53921, 15;
	add.s32 	%r53923, %r53922, 2;
	shf.r.wrap.b32 	%r53924, %r53920, %r53920, %r53923;
	add.s32 	%r57115, %r53924, %r57113;
	bra.uni 	$L__BB0_7911;
$L__BB0_7907:
	setp.eq.s16 	%p3390, %rs2259, 2;
	@%p3390 bra 	$L__BB0_7909;
	and.b32  	%r53912, %r9639, 15;
	add.s32 	%r53913, %r53912, 2;
	shf.r.wrap.b32 	%r53914, %r9637, %r9637, %r53913;
	xor.b32  	%r57115, %r53914, %r57113;
	bra.uni 	$L__BB0_7911;
$L__BB0_7909:
	not.b32 	%r53915, %r9637;
	shr.u32 	%r53916, %r9639, 8;
	and.b32  	%r53917, %r53916, 15;
	add.s32 	%r53918, %r53917, 2;
	shf.r.wrap.b32 	%r53919, %r53915, %r53915, %r53918;
	and.b32  	%r57115, %r53919, %r57113;
	bra.uni 	$L__BB0_7911;
$L__BB0_7910:
	add.s32 	%r53925, %r9640, 2;
	shf.r.wrap.b32 	%r53926, %r9637, %r9637, %r53925;
	xor.b32  	%r57115, %r53926, %r57113;
$L__BB0_7911:
	add.s32 	%r53927, %r9647, %r57115;
	shr.u32 	%r53928, %r9637, 8;
	and.b32  	%r53929, %r53928, 31;
	mov.b32 	%r53930, 1;
	shl.b32 	%r53931, %r53930, %r53929;
	not.b32 	%r53932, %r53931;
	and.b32  	%r53933, %r9570, %r53932;
	or.b32  	%r53934, %r53931, %r9570;
	xor.b32  	%r53935, %r53931, %r9570;
	st.local.v4.u32 	[%rd1], {%r9570, %r53933, %r53934, %r53935};
	shl.b32 	%r53936, %r9637, 2;
	cvt.u64.u32 	%rd1495, %r53936;
	and.b64  	%rd1496, %rd1495, 12;
	add.s64 	%rd1497, %rd1, %rd1496;
	ld.local.u32 	%r53937, [%rd1497];
	add.s32 	%r53938, %r9622, %r9570;
	shf.l.wrap.b32 	%r53939, %r9638, %r9638, 10;
	shf.l.wrap.b32 	%r53940, %r9638, %r9638, 19;
	shf.l.wrap.b32 	%r53941, %r9638, %r9638, 30;
	xor.b32  	%r53942, %r53941, %r53940;
	xor.b32  	%r53943, %r53942, %r53939;
	add.s32 	%r9653, %r53938, %r53943;
	add.s32 	%r9654, %r9041, %r53937;
	add.s32 	%r53944, %r9195, %r9194;
	xor.b32  	%r53945, %r53927, %r53944;
	xor.b32  	%r9655, %r53945, %r9637;
	shr.u32 	%r53946, %r9655, 4;
	xor.b32  	%r9656, %r53946, %r9655;
	shr.u32 	%r53947, %r9656, 24;
	and.b32  	%r9657, %r53947, 15;
	shf.r.wrap.b32 	%r53948, %r9655, %r9655, %r9657;
	xor.b32  	%r9658, %r53948, %r9641;
	shr.u32 	%r53949, %r9658, 16;
	xor.b32  	%r53950, %r53949, %r9658;
	shr.u32 	%r53951, %r53950, 12;
	shr.u32 	%r53952, %r53950, 4;
	shr.u32 	%r53953, %r53950, 8;
	xor.b32  	%r53954, %r53952, %r53951;
	xor.b32  	%r53955, %r53954, %r53953;
	xor.b32  	%r53956, %r53955, %r53950;
	shr.u32 	%r53957, %r53956, 2;
	xor.b32  	%r53958, %r53957, %r53956;
	cvt.u16.u32 	%rs2262, %r53958;
	and.b16  	%rs2261, %rs2262, 3;
	setp.gt.s16 	%p3392, %rs2261, 1;
	@%p3392 bra 	$L__BB0_7914;
	setp.eq.s16 	%p3394, %rs2261, 0;
	@%p3394 bra 	$L__BB0_7917;
	not.b32 	%r53973, %r9655;
	shr.u32 	%r53974, %r9656, 16;
	and.b32  	%r53975, %r53974, 15;
	add.s32 	%r53976, %r53975, 1;
	shr.u32 	%r53977, %r53973, %r53976;
	xor.b32  	%r53978, %r53975, 31;
	shl.b32 	%r53979, %r53973, %r53978;
	or.b32  	%r53980, %r53977, %r53979;
	add.s32 	%r57116, %r53980, %r57114;
	bra.uni 	$L__BB0_7918;
$L__BB0_7914:
	setp.eq.s16 	%p3393, %rs2261, 2;
	@%p3393 bra 	$L__BB0_7916;
	and.b32  	%r53959, %r9656, 15;
	add.s32 	%r53960, %r53959, 1;
	shr.u32 	%r53961, %r9655, %r53960;
	xor.b32  	%r53962, %r53959, 31;
	shl.b32 	%r53963, %r9655, %r53962;
	or.b32  	%r53964, %r53961, %r53963;
	xor.b32  	%r57116, %r53964, %r57114;
	bra.uni 	$L__BB0_7918;
$L__BB0_7916:
	not.b32 	%r53965, %r9655;
	shr.u32 	%r53966, %r9656, 8;
	and.b32  	%r53967, %r53966, 15;
	add.s32 	%r53968, %r53967, 1;
	shr.u32 	%r53969, %r53965, %r53968;
	xor.b32  	%r53970, %r53967, 31;
	shl.b32 	%r53971, %r53965, %r53970;
	or.b32  	%r53972, %r53969, %r53971;
	and.b32  	%r57116, %r53972, %r57114;
	bra.uni 	$L__BB0_7918;
$L__BB0_7917:
	add.s32 	%r53981, %r9657, 1;
	shr.u32 	%r53982, %r9655, %r53981;
	xor.b32  	%r53983, %r9657, 31;
	shl.b32 	%r53984, %r9655, %r53983;
	or.b32  	%r53985, %r53982, %r53984;
	xor.b32  	%r57116, %r53985, %r57114;
$L__BB0_7918:
	xor.b32  	%r9664, %r57116, %r9658;
	shr.u32 	%r53986, %r9664, 16;
	xor.b32  	%r53987, %r53986, %r9664;
	shr.u32 	%r53988, %r53987, 12;
	shr.u32 	%r53989, %r53987, 4;
	shr.u32 	%r53990, %r53987, 8;
	xor.b32  	%r53991, %r53989, %r53988;
	xor.b32  	%r53992, %r53991, %r53990;
	xor.b32  	%r53993, %r53992, %r53987;
	shr.u32 	%r53994, %r53993, 2;
	xor.b32  	%r53995, %r53994, %r53993;
	cvt.u16.u32 	%rs2264, %r53995;
	and.b16  	%rs2263, %rs2264, 3;
	setp.gt.s16 	%p3395, %rs2263, 1;
	@%p3395 bra 	$L__BB0_7921;
	setp.eq.s16 	%p3397, %rs2263, 0;
	@%p3397 bra 	$L__BB0_7924;
	not.b32 	%r54004, %r9655;
	shr.u32 	%r54005, %r9656, 16;
	and.b32  	%r54006, %r54005, 15;
	add.s32 	%r54007, %r54006, 2;
	shf.r.wrap.b32 	%r54008, %r54004, %r54004, %r54007;
	add.s32 	%r57117, %r54008, %r57115;
	bra.uni 	$L__BB0_7925;
$L__BB0_7921:
	setp.eq.s16 	%p3396, %rs2263, 2;
	@%p3396 bra 	$L__BB0_7923;
	and.b32  	%r53996, %r9656, 15;
	add.s32 	%r53997, %r53996, 2;
	shf.r.wrap.b32 	%r53998, %r9655, %r9655, %r53997;
	xor.b32  	%r57117, %r53998, %r57115;
	bra.uni 	$L__BB0_7925;
$L__BB0_7923:
	not.b32 	%r53999, %r9655;
	shr.u32 	%r54000, %r9656, 8;
	and.b32  	%r54001, %r54000, 15;
	add.s32 	%r54002, %r54001, 2;
	shf.r.wrap.b32 	%r54003, %r53999, %r53999, %r54002;
	and.b32  	%r57117, %r54003, %r57115;
	bra.uni 	$L__BB0_7925;
$L__BB0_7924:
	add.s32 	%r54009, %r9657, 2;
	shf.r.wrap.b32 	%r54010, %r9655, %r9655, %r54009;
	xor.b32  	%r57117, %r54010, %r57115;
$L__BB0_7925:
	add.s32 	%r54011, %r9664, %r57117;
	xor.b32  	%r9670, %r9655, %r54011;
	ld.const.u32 	%r9671, [hefty_gpu_constantTable+244];
	shr.u32 	%r54012, %r9670, 4;
	xor.b32  	%r9672, %r54012, %r9670;
	shr.u32 	%r54013, %r9672, 24;
	and.b32  	%r9673, %r54013, 15;
	shf.r.wrap.b32 	%r54014, %r9670, %r9670, %r9673;
	xor.b32  	%r9674, %r54014, %r9658;
	shr.u32 	%r54015, %r9674, 16;
	xor.b32  	%r54016, %r54015, %r9674;
	shr.u32 	%r54017, %r54016, 12;
	shr.u32 	%r54018, %r54016, 4;
	shr.u32 	%r54019, %r54016, 8;
	xor.b32  	%r54020, %r54018, %r54017;
	xor.b32  	%r54021, %r54020, %r54019;
	xor.b32  	%r54022, %r54021, %r54016;
	shr.u32 	%r54023, %r54022, 2;
	xor.b32  	%r54024, %r54023, %r54022;
	cvt.u16.u32 	%rs2266, %r54024;
	and.b16  	%rs2265, %rs2266, 3;
	setp.gt.s16 	%p3398, %rs2265, 1;
	@%p3398 bra 	$L__BB0_7928;
	setp.eq.s16 	%p3400, %rs2265, 0;
	@%p3400 bra 	$L__BB0_7931;
	not.b32 	%r54039, %r9670;
	shr.u32 	%r54040, %r9672, 16;
	and.b32  	%r54041, %r54040, 15;
	add.s32 	%r54042, %r54041, 1;
	shr.u32 	%r54043, %r54039, %r54042;
	xor.b32  	%r54044, %r54041, 31;
	shl.b32 	%r54045, %r54039, %r54044;
	or.b32  	%r54046, %r54043, %r54045;
	add.s32 	%r57118, %r54046, %r57116;
	bra.uni 	$L__BB0_7932;
$L__BB0_7928:
	setp.eq.s16 	%p3399, %rs2265, 2;
	@%p3399 bra 	$L__BB0_7930;
	and.b32  	%r54025, %r9672, 15;
	add.s32 	%r54026, %r54025, 1;
	shr.u32 	%r54027, %r9670, %r54026;
	xor.b32  	%r54028, %r54025, 31;
	shl.b32 	%r54029, %r9670, %r54028;
	or.b32  	%r54030, %r54027, %r54029;
	xor.b32  	%r57118, %r54030, %r57116;
	bra.uni 	$L__BB0_7932;
$L__BB0_7930:
	not.b32 	%r54031, %r9670;
	shr.u32 	%r54032, %r9672, 8;
	and.b32  	%r54033, %r54032, 15;
	add.s32 	%r54034, %r54033, 1;
	shr.u32 	%r54035, %r54031, %r54034;
	xor.b32  	%r54036, %r54033, 31;
	shl.b32 	%r54037, %r54031, %r54036;
	or.b32  	%r54038, %r54035, %r54037;
	and.b32  	%r57118, %r54038, %r57116;
	bra.uni 	$L__BB0_7932;
$L__BB0_7931:
	add.s32 	%r54047, %r9673, 1;
	shr.u32 	%r54048, %r9670, %r54047;
	xor.b32  	%r54049, %r9673, 31;
	shl.b32 	%r54050, %r9670, %r54049;
	or.b32  	%r54051, %r54048, %r54050;
	xor.b32  	%r57118, %r54051, %r57116;
$L__BB0_7932:
	xor.b32  	%r9680, %r57118, %r9674;
	shr.u32 	%r54052, %r9680, 16;
	xor.b32  	%r54053, %r54052, %r9680;
	shr.u32 	%r54054, %r54053, 12;
	shr.u32 	%r54055, %r54053, 4;
	shr.u32 	%r54056, %r54053, 8;
	xor.b32  	%r54057, %r54055, %r54054;
	xor.b32  	%r54058, %r54057, %r54056;
	xor.b32  	%r54059, %r54058, %r54053;
	shr.u32 	%r54060, %r54059, 2;
	xor.b32  	%r54061, %r54060, %r54059;
	cvt.u16.u32 	%rs2268, %r54061;
	and.b16  	%rs2267, %rs2268, 3;
	setp.gt.s16 	%p3401, %rs2267, 1;
	@%p3401 bra 	$L__BB0_7935;
	setp.eq.s16 	%p3403, %rs2267, 0;
	@%p3403 bra 	$L__BB0_7938;
	not.b32 	%r54070, %r9670;
	shr.u32 	%r54071, %r9672, 16;
	and.b32  	%r54072, %r54071, 15;
	add.s32 	%r54073, %r54072, 2;
	shf.r.wrap.b32 	%r54074, %r54070, %r54070, %r54073;
	add.s32 	%r57119, %r54074, %r57117;
	bra.uni 	$L__BB0_7939;
$L__BB0_7935:
	setp.eq.s16 	%p3402, %rs2267, 2;
	@%p3402 bra 	$L__BB0_7937;
	and.b32  	%r54062, %r9672, 15;
	add.s32 	%r54063, %r54062, 2;
	shf.r.wrap.b32 	%r54064, %r9670, %r9670, %r54063;
	xor.b32  	%r57119, %r54064, %r57117;
	bra.uni 	$L__BB0_7939;
$L__BB0_7937:
	not.b32 	%r54065, %r9670;
	shr.u32 	%r54066, %r9672, 8;
	and.b32  	%r54067, %r54066, 15;
	add.s32 	%r54068, %r54067, 2;
	shf.r.wrap.b32 	%r54069, %r54065, %r54065, %r54068;
	and.b32  	%r57119, %r54069, %r57117;
	bra.uni 	$L__BB0_7939;
$L__BB0_7938:
	add.s32 	%r54075, %r9673, 2;
	shf.r.wrap.b32 	%r54076, %r9670, %r9670, %r54075;
	xor.b32  	%r57119, %r54076, %r57117;
$L__BB0_7939:
	add.s32 	%r54077, %r9680, %r57119;
	xor.b32  	%r9686, %r9670, %r54077;
	shr.u32 	%r54078, %r9670, 8;
	and.b32  	%r54079, %r54078, 31;
	mov.b32 	%r54080, 1;
	shl.b32 	%r54081, %r54080, %r54079;
	not.b32 	%r54082, %r54081;
	and.b32  	%r54083, %r9348, %r54082;
	or.b32  	%r54084, %r54081, %r9348;
	xor.b32  	%r54085, %r54081, %r9348;
	st.local.v4.u32 	[%rd8], {%r9348, %r54083, %r54084, %r54085};
	shl.b32 	%r54086, %r9670, 2;
	cvt.u64.u32 	%rd1498, %r54086;
	and.b64  	%rd1499, %rd1498, 12;
	add.s64 	%rd1500, %rd8, %rd1499;
	ld.local.u32 	%r9687, [%rd1500];
	shr.u32 	%r54087, %r9686, 4;
	xor.b32  	%r9688, %r54087, %r9686;
	shr.u32 	%r54088, %r9688, 24;
	and.b32  	%r9689, %r54088, 15;
	shf.r.wrap.b32 	%r54089, %r9686, %r9686, %r9689;
	xor.b32  	%r9690, %r54089, %r9674;
	shr.u32 	%r54090, %r9690, 16;
	xor.b32  	%r54091, %r54090, %r9690;
	shr.u32 	%r54092, %r54091, 12;
	shr.u32 	%r54093, %r54091, 4;
	shr.u32 	%r54094, %r54091, 8;
	xor.b32  	%r54095, %r54093, %r54092;
	xor.b32  	%r54096, %r54095, %r54094;
	xor.b32  	%r54097, %r54096, %r54091;
	shr.u32 	%r54098, %r54097, 2;
	xor.b32  	%r54099, %r54098, %r54097;
	cvt.u16.u32 	%rs2270, %r54099;
	and.b16  	%rs2269, %rs2270, 3;
	setp.gt.s16 	%p3404, %rs2269, 1;
	@%p3404 bra 	$L__BB0_7942;
	setp.eq.s16 	%p3406, %rs2269, 0;
	@%p3406 bra 	$L__BB0_7945;
	not.b32 	%r54114, %r9686;
	shr.u32 	%r54115, %r9688, 16;
	and.b32  	%r54116, %r54115, 15;
	add.s32 	%r54117, %r54116, 1;
	shr.u32 	%r54118, %r54114, %r54117;
	xor.b32  	%r54119, %r54116, 31;
	shl.b32 	%r54120, %r54114, %r54119;
	or.b32  	%r54121, %r54118, %r54120;
	add.s32 	%r57120, %r54121, %r57118;
	bra.uni 	$L__BB0_7946;
$L__BB0_7942:
	setp.eq.s16 	%p3405, %rs2269, 2;
	@%p3405 bra 	$L__BB0_7944;
	and.b32  	%r54100, %r9688, 15;
	add.s32 	%r54101, %r54100, 1;
	shr.u32 	%r54102, %r9686, %r54101;
	xor.b32  	%r54103, %r54100, 31;
	shl.b32 	%r54104, %r9686, %r54103;
	or.b32  	%r54105, %r54102, %r54104;
	xor.b32  	%r57120, %r54105, %r57118;
	bra.uni 	$L__BB0_7946;
$L__BB0_7944:
	not.b32 	%r54106, %r9686;
	shr.u32 	%r54107, %r9688, 8;
	and.b32  	%r54108, %r54107, 15;
	add.s32 	%r54109, %r54108, 1;
	shr.u32 	%r54110, %r54106, %r54109;
	xor.b32  	%r54111, %r54108, 31;
	shl.b32 	%r54112, %r54106, %r54111;
	or.b32  	%r54113, %r54110, %r54112;
	and.b32  	%r57120, %r54113, %r57118;
	bra.uni 	$L__BB0_7946;
$L__BB0_7945:
	add.s32 	%r54122, %r9689, 1;
	shr.u32 	%r54123, %r9686, %r54122;
	xor.b32  	%r54124, %r9689, 31;
	shl.b32 	%r54125, %r9686, %r54124;
	or.b32  	%r54126, %r54123, %r54125;
	xor.b32  	%r57120, %r54126, %r57118;
$L__BB0_7946:
	xor.b32  	%r9696, %r57120, %r9690;
	shr.u32 	%r54127, %r9696, 16;
	xor.b32  	%r54128, %r54127, %r9696;
	shr.u32 	%r54129, %r54128, 12;
	shr.u32 	%r54130, %r54128, 4;
	shr.u32 	%r54131, %r54128, 8;
	xor.b32  	%r54132, %r54130, %r54129;
	xor.b32  	%r54133, %r54132, %r54131;
	xor.b32  	%r54134, %r54133, %r54128;
	shr.u32 	%r54135, %r54134, 2;
	xor.b32  	%r54136, %r54135, %r54134;
	cvt.u16.u32 	%rs2272, %r54136;
	and.b16  	%rs2271, %rs2272, 3;
	setp.gt.s16 	%p3407, %rs2271, 1;
	@%p3407 bra 	$L__BB0_7949;
	setp.eq.s16 	%p3409, %rs2271, 0;
	@%p3409 bra 	$L__BB0_7952;
	not.b32 	%r54145, %r9686;
	shr.u32 	%r54146, %r9688, 16;
	and.b32  	%r54147, %r54146, 15;
	add.s32 	%r54148, %r54147, 2;
	shf.r.wrap.b32 	%r54149, %r54145, %r54145, %r54148;
	add.s32 	%r57121, %r54149, %r57119;
	bra.uni 	$L__BB0_7953;
$L__BB0_7949:
	setp.eq.s16 	%p3408, %rs2271, 2;
	@%p3408 bra 	$L__BB0_7951;
	and.b32  	%r54137, %r9688, 15;
	add.s32 	%r54138, %r54137, 2;
	shf.r.wrap.b32 	%r54139, %r9686, %r9686, %r54138;
	xor.b32  	%r57121, %r54139, %r57119;
	bra.uni 	$L__BB0_7953;
$L__BB0_7951:
	not.b32 	%r54140, %r9686;
	shr.u32 	%r54141, %r9688, 8;
	and.b32  	%r54142, %r54141, 15;
	add.s32 	%r54143, %r54142, 2;
	shf.r.wrap.b32 	%r54144, %r54140, %r54140, %r54143;
	and.b32  	%r57121, %r54144, %r57119;
	bra.uni 	$L__BB0_7953;
$L__BB0_7952:
	add.s32 	%r54150, %r9689, 2;
	shf.r.wrap.b32 	%r54151, %r9686, %r9686, %r54150;
	xor.b32  	%r57121, %r54151, %r57119;
$L__BB0_7953:
	add.s32 	%r54152, %r9696, %r57121;
	xor.b32  	%r9702, %r9686, %r54152;
	shr.u32 	%r54153, %r9686, 8;
	and.b32  	%r54154, %r54153, 31;
	mov.b32 	%r54155, 1;
	shl.b32 	%r54156, %r54155, %r54154;
	not.b32 	%r54157, %r54156;
	and.b32  	%r54158, %r9501, %r54157;
	or.b32  	%r54159, %r54156, %r9501;
	xor.b32  	%r54160, %r54156, %r9501;
	st.local.v4.u32 	[%rd7], {%r9501, %r54158, %r54159, %r54160};
	shl.b32 	%r54161, %r9686, 2;
	cvt.u64.u32 	%rd1501, %r54161;
	and.b64  	%rd1502, %rd1501, 12;
	add.s64 	%rd1503, %rd7, %rd1502;
	ld.local.u32 	%r54162, [%rd1503];
	xor.b32  	%r54163, %r54162, %r9687;
	and.b32  	%r54164, %r9654, %r54163;
	xor.b32  	%r9703, %r54164, %r9687;
	shr.u32 	%r54165, %r9702, 4;
	xor.b32  	%r9704, %r54165, %r9702;
	shr.u32 	%r54166, %r9704, 24;
	and.b32  	%r9705, %r54166, 15;
	shf.r.wrap.b32 	%r54167, %r9702, %r9702, %r9705;
	xor.b32  	%r9706, %r54167, %r9690;
	shr.u32 	%r54168, %r9706, 16;
	xor.b32  	%r54169, %r54168, %r9706;
	shr.u32 	%r54170, %r54169, 12;
	shr.u32 	%r54171, %r54169, 4;
	shr.u32 	%r54172, %r54169, 8;
	xor.b32  	%r54173, %r54171, %r54170;
	xor.b32  	%r54174, %r54173, %r54172;
	xor.b32  	%r54175, %r54174, %r54169;
	shr.u32 	%r54176, %r54175, 2;
	xor.b32  	%r54177, %r54176, %r54175;
	cvt.u16.u32 	%rs2274, %r54177;
	and.b16  	%rs2273, %rs2274, 3;
	setp.gt.s16 	%p3410, %rs2273, 1;
	@%p3410 bra 	$L__BB0_7956;
	setp.eq.s16 	%p3412, %rs2273, 0;
	@%p3412 bra 	$L__BB0_7959;
	not.b32 	%r54192, %r9702;
	shr.u32 	%r54193, %r9704, 16;
	and.b32  	%r54194, %r54193, 15;
	add.s32 	%r54195, %r54194, 1;
	shr.u32 	%r54196, %r54192, %r54195;
	xor.b32  	%r54197, %r54194, 31;
	shl.b32 	%r54198, %r54192, %r54197;
	or.b32  	%r54199, %r54196, %r54198;
	add.s32 	%r57122, %r54199, %r57120;
	bra.uni 	$L__BB0_7960;
$L__BB0_7956:
	setp.eq.s16 	%p3411, %rs2273, 2;
	@%p3411 bra 	$L__BB0_7958;
	and.b32  	%r54178, %r9704, 15;
	add.s32 	%r54179, %r54178, 1;
	shr.u32 	%r54180, %r9702, %r54179;
	xor.b32  	%r54181, %r54178, 31;
	shl.b32 	%r54182, %r9702, %r54181;
	or.b32  	%r54183, %r54180, %r54182;
	xor.b32  	%r57122, %r54183, %r57120;
	bra.uni 	$L__BB0_7960;
$L__BB0_7958:
	not.b32 	%r54184, %r9702;
	shr.u32 	%r54185, %r9704, 8;
	and.b32  	%r54186, %r54185, 15;
	add.s32 	%r54187, %r54186, 1;
	shr.u32 	%r54188, %r54184, %r54187;
	xor.b32  	%r54189, %r54186, 31;
	shl.b32 	%r54190, %r54184, %r54189;
	or.b32  	%r54191, %r54188, %r54190;
	and.b32  	%r57122, %r54191, %r57120;
	bra.uni 	$L__BB0_7960;
$L__BB0_7959:
	add.s32 	%r54200, %r9705, 1;
	shr.u32 	%r54201, %r9702, %r54200;
	xor.b32  	%r54202, %r9705, 31;
	shl.b32 	%r54203, %r9702, %r54202;
	or.b32  	%r54204, %r54201, %r54203;
	xor.b32  	%r57122, %r54204, %r57120;
$L__BB0_7960:
	xor.b32  	%r9712, %r57122, %r9706;
	shr.u32 	%r54205, %r9712, 16;
	xor.b32  	%r54206, %r54205, %r9712;
	shr.u32 	%r54207, %r54206, 12;
	shr.u32 	%r54208, %r54206, 4;
	shr.u32 	%r54209, %r54206, 8;
	xor.b32  	%r54210, %r54208, %r54207;
	xor.b32  	%r54211, %r54210, %r54209;
	xor.b32  	%r54212, %r54211, %r54206;
	shr.u32 	%r54213, %r54212, 2;
	xor.b32  	%r54214, %r54213, %r54212;
	cvt.u16.u32 	%rs2276, %r54214;
	and.b16  	%rs2275, %rs2276, 3;
	setp.gt.s16 	%p3413, %rs2275, 1;
	@%p3413 bra 	$L__BB0_7963;
	setp.eq.s16 	%p3415, %rs2275, 0;
	@%p3415 bra 	$L__BB0_7966;
	not.b32 	%r54223, %r9702;
	shr.u32 	%r54224, %r9704, 16;
	and.b32  	%r54225, %r54224, 15;
	add.s32 	%r54226, %r54225, 2;
	shf.r.wrap.b32 	%r54227, %r54223, %r54223, %r54226;
	add.s32 	%r57123, %r54227, %r57121;
	bra.uni 	$L__BB0_7967;
$L__BB0_7963:
	setp.eq.s16 	%p3414, %rs2275, 2;
	@%p3414 bra 	$L__BB0_7965;
	and.b32  	%r54215, %r9704, 15;
	add.s32 	%r54216, %r54215, 2;
	shf.r.wrap.b32 	%r54217, %r9702, %r9702, %r54216;
	xor.b32  	%r57123, %r54217, %r57121;
	bra.uni 	$L__BB0_7967;
$L__BB0_7965:
	not.b32 	%r54218, %r9702;
	shr.u32 	%r54219, %r9704, 8;
	and.b32  	%r54220, %r54219, 15;
	add.s32 	%r54221, %r54220, 2;
	shf.r.wrap.b32 	%r54222, %r54218, %r54218, %r54221;
	and.b32  	%r57123, %r54222, %r57121;
	bra.uni 	$L__BB0_7967;
$L__BB0_7966:
	add.s32 	%r54228, %r9705, 2;
	shf.r.wrap.b32 	%r54229, %r9702, %r9702, %r54228;
	xor.b32  	%r57123, %r54229, %r57121;
$L__BB0_7967:
	add.s32 	%r54230, %r9712, %r57123;
	xor.b32  	%r9718, %r9702, %r54230;
	shr.u32 	%r54231, %r9702, 8;
	and.b32  	%r54232, %r54231, 31;
	mov.b32 	%r54233, 1;
	shl.b32 	%r54234, %r54233, %r54232;
	not.b32 	%r54235, %r54234;
	and.b32  	%r54236, %r9654, %r54235;
	or.b32  	%r54237, %r54234, %r9654;
	xor.b32  	%r54238, %r54234, %r9654;
	st.local.v4.u32 	[%rd6], {%r9654, %r54236, %r54237, %r54238};
	shl.b32 	%r54239, %r9702, 2;
	cvt.u64.u32 	%rd1504, %r54239;
	and.b64  	%rd1505, %rd1504, 12;
	add.s64 	%rd1506, %rd6, %rd1505;
	ld.local.u32 	%r54240, [%rd1506];
	shf.l.wrap.b32 	%r54241, %r54240, %r54240, 26;
	shf.l.wrap.b32 	%r54242, %r54240, %r54240, 21;
	xor.b32  	%r54243, %r54241, %r54242;
	shf.l.wrap.b32 	%r54244, %r54240, %r54240, 7;
	xor.b32  	%r54245, %r54243, %r54244;
	add.s32 	%r54246, %r9671, %r7664;
	add.s32 	%r54247, %r54246, %r9195;
	add.s32 	%r54248, %r54247, %r9703;
	add.s32 	%r9723, %r54248, %r54245;
	shr.u32 	%r54249, %r9718, 4;
	xor.b32  	%r9724, %r54249, %r9718;
	shr.u32 	%r54250, %r9724, 24;
	and.b32  	%r9725, %r54250, 15;
	shf.r.wrap.b32 	%r54251, %r9718, %r9718, %r9725;
	xor.b32  	%r9726, %r54251, %r9706;
	shr.u32 	%r54252, %r9726, 16;
	xor.b32  	%r54253, %r54252, %r9726;
	shr.u32 	%r54254, %r54253, 12;
	shr.u32 	%r54255, %r54253, 4;
	shr.u32 	%r54256, %r54253, 8;
	xor.b32  	%r54257, %r54255, %r54254;
	xor.b32  	%r54258, %r54257, %r54256;
	xor.b32  	%r54259, %r54258, %r54253;
	shr.u32 	%r54260, %r54259, 2;
	xor.b32  	%r54261, %r54260, %r54259;
	cvt.u16.u32 	%rs2278, %r54261;
	and.b16  	%rs2277, %rs2278, 3;
	setp.gt.s16 	%p3416, %rs2277, 1;
	@%p3416 bra 	$L__BB0_7970;
	setp.eq.s16 	%p3418, %rs2277, 0;
	@%p3418 bra 	$L__BB0_7973;
	not.b32 	%r54276, %r9718;
	shr.u32 	%r54277, %r9724, 16;
	and.b32  	%r54278, %r54277, 15;
	add.s32 	%r54279, %r54278, 1;
	shr.u32 	%r54280, %r54276, %r54279;
	xor.b32  	%r54281, %r54278, 31;
	shl.b32 	%r54282, %r54276, %r54281;
	or.b32  	%r54283, %r54280, %r54282;
	add.s32 	%r57124, %r54283, %r57122;
	bra.uni 	$L__BB0_7974;
$L__BB0_7970:
	setp.eq.s16 	%p3417, %rs2277, 2;
	@%p3417 bra 	$L__BB0_7972;
	and.b32  	%r54262, %r9724, 15;
	add.s32 	%r54263, %r54262, 1;
	shr.u32 	%r54264, %r9718, %r54263;
	xor.b32  	%r54265, %r54262, 31;
	shl.b32 	%r54266, %r9718, %r54265;
	or.b32  	%r54267, %r54264, %r54266;
	xor.b32  	%r57124, %r54267, %r57122;
	bra.uni 	$L__BB0_7974;
$L__BB0_7972:
	not.b32 	%r54268, %r9718;
	shr.u32 	%r54269, %r9724, 8;
	and.b32  	%r54270, %r54269, 15;
	add.s32 	%r54271, %r54270, 1;
	shr.u32 	%r54272, %r54268, %r54271;
	xor.b32  	%r54273, %r54270, 31;
	shl.b32 	%r54274, %r54268, %r54273;
	or.b32  	%r54275, %r54272, %r54274;
	and.b32  	%r57124, %r54275, %r57122;
	bra.uni 	$L__BB0_7974;
$L__BB0_7973:
	add.s32 	%r54284, %r9725, 1;
	shr.u32 	%r54285, %r9718, %r54284;
	xor.b32  	%r54286, %r9725, 31;
	shl.b32 	%r54287, %r9718, %r54286;
	or.b32  	%r54288, %r54285, %r54287;
	xor.b32  	%r57124, %r54288, %r57122;
$L__BB0_7974:
	xor.b32  	%r9732, %r57124, %r9726;
	shr.u32 	%r54289, %r9732, 16;
	xor.b32  	%r54290, %r54289, %r9732;
	shr.u32 	%r54291, %r54290, 12;
	shr.u32 	%r54292, %r54290, 4;
	shr.u32 	%r54293, %r54290, 8;
	xor.b32  	%r54294, %r54292, %r54291;
	xor.b32  	%r54295, %r54294, %r54293;
	xor.b32  	%r54296, %r54295, %r54290;
	shr.u32 	%r54297, %r54296, 2;
	xor.b32  	%r54298, %r54297, %r54296;
	cvt.u16.u32 	%rs2280, %r54298;
	and.b16  	%rs2279, %rs2280, 3;
	setp.gt.s16 	%p3419, %rs2279, 1;
	@%p3419 bra 	$L__BB0_7977;
	setp.eq.s16 	%p3421, %rs2279, 0;
	@%p3421 bra 	$L__BB0_7980;
	not.b32 	%r54307, %r9718;
	shr.u32 	%r54308, %r9724, 16;
	and.b32  	%r54309, %r54308, 15;
	add.s32 	%r54310, %r54309, 2;
	shf.r.wrap.b32 	%r54311, %r54307, %r54307, %r54310;
	add.s32 	%r57125, %r54311, %r57123;
	bra.uni 	$L__BB0_7981;
$L__BB0_7977:
	setp.eq.s16 	%p3420, %rs2279, 2;
	@%p3420 bra 	$L__BB0_7979;
	and.b32  	%r54299, %r9724, 15;
	add.s32 	%r54300, %r54299, 2;
	shf.r.wrap.b32 	%r54301, %r9718, %r9718, %r54300;
	xor.b32  	%r57125, %r54301, %r57123;
	bra.uni 	$L__BB0_7981;
$L__BB0_7979:
	not.b32 	%r54302, %r9718;
	shr.u32 	%r54303, %r9724, 8;
	and.b32  	%r54304, %r54303, 15;
	add.s32 	%r54305, %r54304, 2;
	shf.r.wrap.b32 	%r54306, %r54302, %r54302, %r54305;
	and.b32  	%r57125, %r54306, %r57123;
	bra.uni 	$L__BB0_7981;
$L__BB0_7980:
	add.s32 	%r54312, %r9725, 2;
	shf.r.wrap.b32 	%r54313, %r9718, %r9718, %r54312;
	xor.b32  	%r57125, %r54313, %r57123;
$L__BB0_7981:
	add.s32 	%r54314, %r9732, %r57125;
	xor.b32  	%r9738, %r9718, %r54314;
	shr.u32 	%r54315, %r9718, 8;
	and.b32  	%r54316, %r54315, 31;
	mov.b32 	%r54317, 1;
	shl.b32 	%r54318, %r54317, %r54316;
	not.b32 	%r54319, %r54318;
	and.b32  	%r54320, %r9347, %r54319;
	or.b32  	%r54321, %r54318, %r9347;
	xor.b32  	%r54322, %r54318, %r9347;
	st.local.v4.u32 	[%rd5], {%r9347, %r54320, %r54321, %r54322};
	shl.b32 	%r54323, %r9718, 2;
	cvt.u64.u32 	%rd1507, %r54323;
	and.b64  	%rd1508, %rd1507, 12;
	add.s64 	%rd1509, %rd5, %rd1508;
	ld.local.u32 	%r9739, [%rd1509];
	shr.u32 	%r54324, %r9738, 4;
	xor.b32  	%r9740, %r54324, %r9738;
	shr.u32 	%r54325, %r9740, 24;
	and.b32  	%r9741, %r54325, 15;
	shf.r.wrap.b32 	%r54326, %r9738, %r9738, %r9741;
	xor.b32  	%r9742, %r54326, %r9726;
	shr.u32 	%r54327, %r9742, 16;
	xor.b32  	%r54328, %r54327, %r9742;
	shr.u32 	%r54329, %r54328, 12;
	shr.u32 	%r54330, %r54328, 4;
	shr.u32 	%r54331, %r54328, 8;
	xor.b32  	%r54332, %r54330, %r54329;
	xor.b32  	%r54333, %r54332, %r54331;
	xor.b32  	%r54334, %r54333, %r54328;
	shr.u32 	%r54335, %r54334, 2;
	xor.b32  	%r54336, %r54335, %r54334;
	cvt.u16.u32 	%rs2282, %r54336;
	and.b16  	%rs2281, %rs2282, 3;
	setp.gt.s16 	%p3422, %rs2281, 1;
	@%p3422 bra 	$L__BB0_7984;
	setp.eq.s16 	%p3424, %rs2281, 0;
	@%p3424 bra 	$L__BB0_7987;
	not.b32 	%r54351, %r9738;
	shr.u32 	%r54352, %r9740, 16;
	and.b32  	%r54353, %r54352, 15;
	add.s32 	%r54354, %r54353, 1;
	shr.u32 	%r54355, %r54351, %r54354;
	xor.b32  	%r54356, %r54353, 31;
	shl.b32 	%r54357, %r54351, %r54356;
	or.b32  	%r54358, %r54355, %r54357;
	add.s32 	%r57126, %r54358, %r57124;
	bra.uni 	$L__BB0_7988;
$L__BB0_7984:
	setp.eq.s16 	%p3423, %rs2281, 2;
	@%p3423 bra 	$L__BB0_7986;
	and.b32  	%r54337, %r9740, 15;
	add.s32 	%r54338, %r54337, 1;
	shr.u32 	%r54339, %r9738, %r54338;
	xor.b32  	%r54340, %r54337, 31;
	shl.b32 	%r54341, %r9738, %r54340;
	or.b32  	%r54342, %r54339, %r54341;
	xor.b32  	%r57126, %r54342, %r57124;
	bra.uni 	$L__BB0_7988;
$L__BB0_7986:
	not.b32 	%r54343, %r9738;
	shr.u32 	%r54344, %r9740, 8;
	and.b32  	%r54345, %r54344, 15;
	add.s32 	%r54346, %r54345, 1;
	shr.u32 	%r54347, %r54343, %r54346;
	xor.b32  	%r54348, %r54345, 31;
	shl.b32 	%r54349, %r54343, %r54348;
	or.b32  	%r54350, %r54347, %r54349;
	and.b32  	%r57126, %r54350, %r57124;
	bra.uni 	$L__BB0_7988;
$L__BB0_7987:
	add.s32 	%r54359, %r9741, 1;
	shr.u32 	%r54360, %r9738, %r54359;
	xor.b32  	%r54361, %r9741, 31;
	shl.b32 	%r54362, %r9738, %r54361;
	or.b32  	%r54363, %r54360, %r54362;
	xor.b32  	%r57126, %r54363, %r57124;
$L__BB0_7988:
	xor.b32  	%r9748, %r57126, %r9742;
	shr.u32 	%r54364, %r9748, 16;
	xor.b32  	%r54365, %r54364, %r9748;
	shr.u32 	%r54366, %r54365, 12;
	shr.u32 	%r54367, %r54365, 4;
	shr.u32 	%r54368, %r54365, 8;
	xor.b32  	%r54369, %r54367, %r54366;
	xor.b32  	%r54370, %r54369, %r54368;
	xor.b32  	%r54371, %r54370, %r54365;
	shr.u32 	%r54372, %r54371, 2;
	xor.b32  	%r54373, %r54372, %r54371;
	cvt.u16.u32 	%rs2284, %r54373;
	and.b16  	%rs2283, %rs2284, 3;
	setp.gt.s16 	%p3425, %rs2283, 1;
	@%p3425 bra 	$L__BB0_7991;
	setp.eq.s16 	%p3427, %rs2283, 0;
	@%p3427 bra 	$L__BB0_7994;
	not.b32 	%r54382, %r9738;
	shr.u32 	%r54383, %r9740, 16;
	and.b32  	%r54384, %r54383, 15;
	add.s32 	%r54385, %r54384, 2;
	shf.r.wrap.b32 	%r54386, %r54382, %r54382, %r54385;
	add.s32 	%r57127, %r54386, %r57125;
	bra.uni 	$L__BB0_7995;
$L__BB0_7991:
	setp.eq.s16 	%p3426, %rs2283, 2;
	@%p3426 bra 	$L__BB0_7993;
	and.b32  	%r54374, %r9740, 15;
	add.s32 	%r54375, %r54374, 2;
	shf.r.wrap.b32 	%r54376, %r9738, %r9738, %r54375;
	xor.b32  	%r57127, %r54376, %r57125;
	bra.uni 	$L__BB0_7995;
$L__BB0_7993:
	not.b32 	%r54377, %r9738;
	shr.u32 	%r54378, %r9740, 8;
	and.b32  	%r54379, %r54378, 15;
	add.s32 	%r54380, %r54379, 2;
	shf.r.wrap.b32 	%r54381, %r54377, %r54377, %r54380;
	and.b32  	%r57127, %r54381, %r57125;
	bra.uni 	$L__BB0_7995;
$L__BB0_7994:
	add.s32 	%r54387, %r9741, 2;
	shf.r.wrap.b32 	%r54388, %r9738, %r9738, %r54387;
	xor.b32  	%r57127, %r54388, %r57125;
$L__BB0_7995:
	add.s32 	%r54389, %r9748, %r57127;
	xor.b32  	%r9754, %r9738, %r54389;
	shr.u32 	%r54390, %r9738, 8;
	and.b32  	%r54391, %r54390, 31;
	mov.b32 	%r54392, 1;
	shl.b32 	%r54393, %r54392, %r54391;
	not.b32 	%r54394, %r54393;
	and.b32  	%r54395, %r9500, %r54394;
	or.b32  	%r54396, %r54393, %r9500;
	xor.b32  	%r54397, %r54393, %r9500;
	st.local.v4.u32 	[%rd4], {%r9500, %r54395, %r54396, %r54397};
	shl.b32 	%r54398, %r9738, 2;
	cvt.u64.u32 	%rd1510, %r54398;
	and.b64  	%rd1511, %rd1510, 12;
	add.s64 	%rd1512, %rd4, %rd1511;
	ld.local.u32 	%r9755, [%rd1512];
	shr.u32 	%r54399, %r9754, 4;
	xor.b32  	%r9756, %r54399, %r9754;
	shr.u32 	%r54400, %r9756, 24;
	and.b32  	%r9757, %r54400, 15;
	shf.r.wrap.b32 	%r54401, %r9754, %r9754, %r9757;
	xor.b32  	%r9758, %r54401, %r9742;
	shr.u32 	%r54402, %r9758, 16;
	xor.b32  	%r54403, %r54402, %r9758;
	shr.u32 	%r54404, %r54403, 12;
	shr.u32 	%r54405, %r54403, 4;
	shr.u32 	%r54406, %r54403, 8;
	xor.b32  	%r54407, %r54405, %r54404;
	xor.b32  	%r54408, %r54407, %r54406;
	xor.b32  	%r54409, %r54408, %r54403;
	shr.u32 	%r54410, %r54409, 2;
	xor.b32  	%r54411, %r54410, %r54409;
	cvt.u16.u32 	%rs2286, %r54411;
	and.b16  	%rs2285, %rs2286, 3;
	setp.gt.s16 	%p3428, %rs2285, 1;
	@%p3428 bra 	$L__BB0_7998;
	setp.eq.s16 	%p3430, %rs2285, 0;
	@%p3430 bra 	$L__BB0_8001;
	not.b32 	%r54426, %r9754;
	shr.u32 	%r54427, %r9756, 16;
	and.b32  	%r54428, %r54427, 15;
	add.s32 	%r54429, %r54428, 1;
	shr.u32 	%r54430, %r54426, %r54429;
	xor.b32  	%r54431, %r54428, 31;
	shl.b32 	%r54432, %r54426, %r54431;
	or.b32  	%r54433, %r54430, %r54432;
	add.s32 	%r57128, %r54433, %r57126;
	bra.uni 	$L__BB0_8002;
$L__BB0_7998:
	setp.eq.s16 	%p3429, %rs2285, 2;
	@%p3429 bra 	$L__BB0_8000;
	and.b32  	%r54412, %r9756, 15;
	add.s32 	%r54413, %r54412, 1;
	shr.u32 	%r54414, %r9754, %r54413;
	xor.b32  	%r54415, %r54412, 31;
	shl.b32 	%r54416, %r9754, %r54415;
	or.b32  	%r54417, %r54414, %r54416;
	xor.b32  	%r57128, %r54417, %r57126;
	bra.uni 	$L__BB0_8002;
$L__BB0_8000:
	not.b32 	%r54418, %r9754;
	shr.u32 	%r54419, %r9756, 8;
	and.b32  	%r54420, %r54419, 15;
	add.s32 	%r54421, %r54420, 1;
	shr.u32 	%r54422, %r54418, %r54421;
	xor.b32  	%r54423, %r54420, 31;
	shl.b32 	%r54424, %r54418, %r54423;
	or.b32  	%r54425, %r54422, %r54424;
	and.b32  	%r57128, %r54425, %r57126;
	bra.uni 	$L__BB0_8002;
$L__BB0_8001:
	add.s32 	%r54434, %r9757, 1;
	shr.u32 	%r54435, %r9754, %r54434;
	xor.b32  	%r54436, %r9757, 31;
	shl.b32 	%r54437, %r9754, %r54436;
	or.b32  	%r54438, %r54435, %r54437;
	xor.b32  	%r57128, %r54438, %r57126;
$L__BB0_8002:
	xor.b32  	%r9764, %r57128, %r9758;
	shr.u32 	%r54439, %r9764, 16;
	xor.b32  	%r54440, %r54439, %r9764;
	shr.u32 	%r54441, %r54440, 12;
	shr.u32 	%r54442, %r54440, 4;
	shr.u32 	%r54443, %r54440, 8;
	xor.b32  	%r54444, %r54442, %r54441;
	xor.b32  	%r54445, %r54444, %r54443;
	xor.b32  	%r54446, %r54445, %r54440;
	shr.u32 	%r54447, %r54446, 2;
	xor.b32  	%r54448, %r54447, %r54446;
	cvt.u16.u32 	%rs2288, %r54448;
	and.b16  	%rs2287, %rs2288, 3;
	setp.gt.s16 	%p3431, %rs2287, 1;
	@%p3431 bra 	$L__BB0_8005;
	setp.eq.s16 	%p3433, %rs2287, 0;
	@%p3433 bra 	$L__BB0_8008;
	not.b32 	%r54457, %r9754;
	shr.u32 	%r54458, %r9756, 16;
	and.b32  	%r54459, %r54458, 15;
	add.s32 	%r54460, %r54459, 2;
	shf.r.wrap.b32 	%r54461, %r54457, %r54457, %r54460;
	add.s32 	%r57129, %r54461, %r57127;
	bra.uni 	$L__BB0_8009;
$L__BB0_8005:
	setp.eq.s16 	%p3432, %rs2287, 2;
	@%p3432 bra 	$L__BB0_8007;
	and.b32  	%r54449, %r9756, 15;
	add.s32 	%r54450, %r54449, 2;
	shf.r.wrap.b32 	%r54451, %r9754, %r9754, %r54450;
	xor.b32  	%r57129, %r54451, %r57127;
	bra.uni 	$L__BB0_8009;
$L__BB0_8007:
	not.b32 	%r54452, %r9754;
	shr.u32 	%r54453, %r9756, 8;
	and.b32  	%r54454, %r54453, 15;
	add.s32 	%r54455, %r54454, 2;
	shf.r.wrap.b32 	%r54456, %r54452, %r54452, %r54455;
	and.b32  	%r57129, %r54456, %r57127;
	bra.uni 	$L__BB0_8009;
$L__BB0_8008:
	add.s32 	%r54462, %r9757, 2;
	shf.r.wrap.b32 	%r54463, %r9754, %r9754, %r54462;
	xor.b32  	%r57129, %r54463, %r57127;
$L__BB0_8009:
	add.s32 	%r54464, %r9764, %r57129;
	xor.b32  	%r9770, %r9754, %r54464;
	shr.u32 	%r54465, %r9754, 8;
	and.b32  	%r54466, %r54465, 31;
	mov.b32 	%r54467, 1;
	shl.b32 	%r54468, %r54467, %r54466;
	not.b32 	%r54469, %r54468;
	and.b32  	%r54470, %r9653, %r54469;
	or.b32  	%r54471, %r54468, %r9653;
	xor.b32  	%r54472, %r54468, %r9653;
	st.local.v4.u32 	[%rd3], {%r9653, %r54470, %r54471, %r54472};
	shl.b32 	%r54473, %r9754, 2;
	cvt.u64.u32 	%rd1513, %r54473;
	and.b64  	%rd1514, %rd1513, 12;
	add.s64 	%rd1515, %rd3, %rd1514;
	ld.local.u32 	%r54474, [%rd1515];
	or.b32  	%r54475, %r9755, %r9739;
	and.b32  	%r54476, %r54474, %r54475;
	and.b32  	%r54477, %r9755, %r9739;
	or.b32  	%r9775, %r54476, %r54477;
	shr.u32 	%r54478, %r9770, 4;
	xor.b32  	%r9776, %r54478, %r9770;
	shr.u32 	%r54479, %r9776, 24;
	and.b32  	%r9777, %r54479, 15;
	shf.r.wrap.b32 	%r54480, %r9770, %r9770, %r9777;
	xor.b32  	%r9778, %r54480, %r9758;
	shr.u32 	%r54481, %r9778, 16;
	xor.b32  	%r54482, %r54481, %r9778;
	shr.u32 	%r54483, %r54482, 12;
	shr.u32 	%r54484, %r54482, 4;
	shr.u32 	%r54485, %r54482, 8;
	xor.b32  	%r54486, %r54484, %r54483;
	xor.b32  	%r54487, %r54486, %r54485;
	xor.b32  	%r54488, %r54487, %r54482;
	shr.u32 	%r54489, %r54488, 2;
	xor.b32  	%r54490, %r54489, %r54488;
	cvt.u16.u32 	%rs2290, %r54490;
	and.b16  	%rs2289, %rs2290, 3;
	setp.gt.s16 	%p3434, %rs2289, 1;
	@%p3434 bra 	$L__BB0_8012;
	setp.eq.s16 	%p3436, %rs2289, 0;
	@%p3436 bra 	$L__BB0_8015;
	not.b32 	%r54505, %r9770;
	shr.u32 	%r54506, %r9776, 16;
	and.b32  	%r54507, %r54506, 15;
	add.s32 	%r54508, %r54507, 1;
	shr.u32 	%r54509, %r54505, %r54508;
	xor.b32  	%r54510, %r54507, 31;
	shl.b32 	%r54511, %r54505, %r54510;
	or.b32  	%r54512, %r54509, %r54511;
	add.s32 	%r57130, %r54512, %r57128;
	bra.uni 	$L__BB0_8016;
$L__BB0_8012:
	setp.eq.s16 	%p3435, %rs2289, 2;
	@%p3435 bra 	$L__BB0_8014;
	and.b32  	%r54491, %r9776, 15;
	add.s32 	%r54492, %r54491, 1;
	shr.u32 	%r54493, %r9770, %r54492;
	xor.b32  	%r54494, %r54491, 31;
	shl.b32 	%r54495, %r9770, %r54494;
	or.b32  	%r54496, %r54493, %r54495;
	xor.b32  	%r57130, %r54496, %r57128;
	bra.uni 	$L__BB0_8016;
$L__BB0_8014:
	not.b32 	%r54497, %r9770;
	shr.u32 	%r54498, %r9776, 8;
	and.b32  	%r54499, %r54498, 15;
	add.s32 	%r54500, %r54499, 1;
	shr.u32 	%r54501, %r54497, %r54500;
	xor.b32  	%r54502, %r54499, 31;
	shl.b32 	%r54503, %r54497, %r54502;
	or.b32  	%r54504, %r54501, %r54503;
	and.b32  	%r57130, %r54504, %r57128;
	bra.uni 	$L__BB0_8016;
$L__BB0_8015:
	add.s32 	%r54513, %r9777, 1;
	shr.u32 	%r54514, %r9770, %r54513;
	xor.b32  	%r54515, %r9777, 31;
	shl.b32 	%r54516, %r9770, %r54515;
	or.b32  	%r54517, %r54514, %r54516;
	xor.b32  	%r57130, %r54517, %r57128;
$L__BB0_8016:
	xor.b32  	%r9784, %r57130, %r9778;
	shr.u32 	%r54518, %r9784, 16;
	xor.b32  	%r54519, %r54518, %r9784;
	shr.u32 	%r54520, %r54519, 12;
	shr.u32 	%r54521, %r54519, 4;
	shr.u32 	%r54522, %r54519, 8;
	xor.b32  	%r54523, %r54521, %r54520;
	xor.b32  	%r54524, %r54523, %r54522;
	xor.b32  	%r54525, %r54524, %r54519;
	shr.u32 	%r54526, %r54525, 2;
	xor.b32  	%r54527, %r54526, %r54525;
	cvt.u16.u32 	%rs2292, %r54527;
	and.b16  	%rs2291, %rs2292, 3;
	setp.gt.s16 	%p3437, %rs2291, 1;
	@%p3437 bra 	$L__BB0_8019;
	setp.eq.s16 	%p3439, %rs2291, 0;
	@%p3439 bra 	$L__BB0_8022;
	not.b32 	%r54536, %r9770;
	shr.u32 	%r54537, %r9776, 16;
	and.b32  	%r54538, %r54537, 15;
	add.s32 	%r54539, %r54538, 2;
	shf.r.wrap.b32 	%r54540, %r54536, %r54536, %r54539;
	add.s32 	%r57131, %r54540, %r57129;
	bra.uni 	$L__BB0_8023;
$L__BB0_8019:
	setp.eq.s16 	%p3438, %rs2291, 2;
	@%p3438 bra 	$L__BB0_8021;
	and.b32  	%r54528, %r9776, 15;
	add.s32 	%r54529, %r54528, 2;
	shf.r.wrap.b32 	%r54530, %r9770, %r9770, %r54529;
	xor.b32  	%r57131, %r54530, %r57129;
	bra.uni 	$L__BB0_8023;
$L__BB0_8021:
	not.b32 	%r54531, %r9770;
	shr.u32 	%r54532, %r9776, 8;
	and.b32  	%r54533, %r54532, 15;
	add.s32 	%r54534, %r54533, 2;
	shf.r.wrap.b32 	%r54535, %r54531, %r54531, %r54534;
	and.b32  	%r57131, %r54535, %r57129;
	bra.uni 	$L__BB0_8023;
$L__BB0_8022:
	add.s32 	%r54541, %r9777, 2;
	shf.r.wrap.b32 	%r54542, %r9770, %r9770, %r54541;
	xor.b32  	%r57131, %r54542, %r57129;
$L__BB0_8023:
	add.s32 	%r54543, %r9784, %r57131;
	xor.b32  	%r9790, %r9770, %r54543;
	shr.u32 	%r54544, %r9770, 8;
	and.b32  	%r54545, %r54544, 31;
	mov.b32 	%r54546, 1;
	shl.b32 	%r54547, %r54546, %r54545;
	not.b32 	%r54548, %r54547;
	and.b32  	%r54549, %r9653, %r54548;
	or.b32  	%r54550, %r54547, %r9653;
	xor.b32  	%r54551, %r54547, %r9653;
	st.local.v4.u32 	[%rd2], {%r9653, %r54549, %r54550, %r54551};
	shl.b32 	%r54552, %r9770, 2;
	cvt.u64.u32 	%rd1516, %r54552;
	and.b64  	%rd1517, %rd1516, 12;
	add.s64 	%rd1518, %rd2, %rd1517;
	ld.local.u32 	%r9791, [%rd1518];
	shr.u32 	%r54553, %r9790, 4;
	xor.b32  	%r9792, %r54553, %r9790;
	shr.u32 	%r54554, %r9792, 24;
	and.b32  	%r9793, %r54554, 15;
	shf.r.wrap.b32 	%r54555, %r9790, %r9790, %r9793;
	xor.b32  	%r9794, %r54555, %r9778;
	shr.u32 	%r54556, %r9794, 16;
	xor.b32  	%r54557, %r54556, %r9794;
	shr.u32 	%r54558, %r54557, 12;
	shr.u32 	%r54559, %r54557, 4;
	shr.u32 	%r54560, %r54557, 8;
	xor.b32  	%r54561, %r54559, %r54558;
	xor.b32  	%r54562, %r54561, %r54560;
	xor.b32  	%r54563, %r54562, %r54557;
	shr.u32 	%r54564, %r54563, 2;
	xor.b32  	%r54565, %r54564, %r54563;
	cvt.u16.u32 	%rs2294, %r54565;
	and.b16  	%rs2293, %rs2294, 3;
	setp.gt.s16 	%p3440, %rs2293, 1;
	@%p3440 bra 	$L__BB0_8026;
	setp.eq.s16 	%p3442, %rs2293, 0;
	@%p3442 bra 	$L__BB0_8029;
	not.b32 	%r54580, %r9790;
	shr.u32 	%r54581, %r9792, 16;
	and.b32  	%r54582, %r54581, 15;
	add.s32 	%r54583, %r54582, 1;
	shr.u32 	%r54584, %r54580, %r54583;
	xor.b32  	%r54585, %r54582, 31;
	shl.b32 	%r54586, %r54580, %r54585;
	or.b32  	%r54587, %r54584, %r54586;
	add.s32 	%r57132, %r54587, %r57130;
	bra.uni 	$L__BB0_8030;
$L__BB0_8026:
	setp.eq.s16 	%p3441, %rs2293, 2;
	@%p3441 bra 	$L__BB0_8028;
	and.b32  	%r54566, %r9792, 15;
	add.s32 	%r54567, %r54566, 1;
	shr.u32 	%r54568, %r9790, %r54567;
	xor.b32  	%r54569, %r54566, 31;
	shl.b32 	%r54570, %r9790, %r54569;
	or.b32  	%r54571, %r54568, %r54570;
	xor.b32  	%r57132, %r54571, %r57130;
	bra.uni 	$L__BB0_8030;
$L__BB0_8028:
	not.b32 	%r54572, %r9790;
	shr.u32 	%r54573, %r9792, 8;
	and.b32  	%r54574, %r54573, 15;
	add.s32 	%r54575, %r54574, 1;
	shr.u32 	%r54576, %r54572, %r54575;
	xor.b32  	%r54577, %r54574, 31;
	shl.b32 	%r54578, %r54572, %r54577;
	or.b32  	%r54579, %r54576, %r54578;
	and.b32  	%r57132, %r54579, %r57130;
	bra.uni 	$L__BB0_8030;
$L__BB0_8029:
	add.s32 	%r54588, %r9793, 1;
	shr.u32 	%r54589, %r9790, %r54588;
	xor.b32  	%r54590, %r9793, 31;
	shl.b32 	%r54591, %r9790, %r54590;
	or.b32  	%r54592, %r54589, %r54591;
	xor.b32  	%r57132, %r54592, %r57130;
$L__BB0_8030:
	xor.b32  	%r9800, %r57132, %r9794;
	shr.u32 	%r54593, %r9800, 16;
	xor.b32  	%r54594, %r54593, %r9800;
	shr.u32 	%r54595, %r54594, 12;
	shr.u32 	%r54596, %r54594, 4;
	shr.u32 	%r54597, %r54594, 8;
	xor.b32  	%r54598, %r54596, %r54595;
	xor.b32  	%r54599, %r54598, %r54597;
	xor.b32  	%r54600, %r54599, %r54594;
	shr.u32 	%r54601, %r54600, 2;
	xor.b32  	%r54602, %r54601, %r54600;
	cvt.u16.u32 	%rs2296, %r54602;
	and.b16  	%rs2295, %rs2296, 3;
	setp.gt.s16 	%p3443, %rs2295, 1;
	@%p3443 bra 	$L__BB0_8033;
	setp.eq.s16 	%p3445, %rs2295, 0;
	@%p3445 bra 	$L__BB0_8036;
	not.b32 	%r54611, %r9790;
	shr.u32 	%r54612, %r9792, 16;
	and.b32  	%r54613, %r54612, 15;
	add.s32 	%r54614, %r54613, 2;
	shf.r.wrap.b32 	%r54615, %r54611, %r54611, %r54614;
	add.s32 	%r57133, %r54615, %r57131;
	bra.uni 	$L__BB0_8037;
$L__BB0_8033:
	setp.eq.s16 	%p3444, %rs2295, 2;
	@%p3444 bra 	$L__BB0_8035;
	and.b32  	%r54603, %r9792, 15;
	add.s32 	%r54604, %r54603, 2;
	shf.r.wrap.b32 	%r54605, %r9790, %r9790, %r54604;
	xor.b32  	%r57133, %r54605, %r57131;
	bra.uni 	$L__BB0_8037;
$L__BB0_8035:
	not.b32 	%r54606, %r9790;
	shr.u32 	%r54607, %r9792, 8;
	and.b32  	%r54608, %r54607, 15;
	add.s32 	%r54609, %r54608, 2;
	shf.r.wrap.b32 	%r54610, %r54606, %r54606, %r54609;
	and.b32  	%r57133, %r54610, %r57131;
	bra.uni 	$L__BB0_8037;
$L__BB0_8036:
	add.s32 	%r54616, %r9793, 2;
	shf.r.wrap.b32 	%r54617, %r9790, %r9790, %r54616;
	xor.b32  	%r57133, %r54617, %r57131;
$L__BB0_8037:
	add.s32 	%r54618, %r9800, %r57133;
	shr.u32 	%r54619, %r9790, 8;
	and.b32  	%r54620, %r54619, 31;
	mov.b32 	%r54621, 1;
	shl.b32 	%r54622, %r54621, %r54620;
	not.b32 	%r54623, %r54622;
	and.b32  	%r54624, %r9723, %r54623;
	or.b32  	%r54625, %r54622, %r9723;
	xor.b32  	%r54626, %r54622, %r9723;
	st.local.v4.u32 	[%rd1], {%r9723, %r54624, %r54625, %r54626};
	shl.b32 	%r54627, %r9790, 2;
	cvt.u64.u32 	%rd1519, %r54627;
	and.b64  	%rd1520, %rd1519, 12;
	add.s64 	%rd1521, %rd1, %rd1520;
	ld.local.u32 	%r54628, [%rd1521];
	add.s32 	%r54629, %r9775, %r9723;
	shf.l.wrap.b32 	%r54630, %r9791, %r9791, 10;
	shf.l.wrap.b32 	%r54631, %r9791, %r9791, 19;
	shf.l.wrap.b32 	%r54632, %r9791, %r9791, 30;
	xor.b32  	%r54633, %r54632, %r54631;
	xor.b32  	%r54634, %r54633, %r54630;
	add.s32 	%r9806, %r54629, %r54634;
	add.s32 	%r9807, %r9194, %r54628;
	add.s32 	%r54635, %r9348, %r9347;
	xor.b32  	%r54636, %r54618, %r54635;
	xor.b32  	%r9808, %r54636, %r9790;
	shr.u32 	%r54637, %r9808, 4;
	xor.b32  	%r9809, %r54637, %r9808;
	shr.u32 	%r54638, %r9809, 24;
	and.b32  	%r9810, %r54638, 15;
	shf.r.wrap.b32 	%r54639, %r9808, %r9808, %r9810;
	xor.b32  	%r9811, %r54639, %r9794;
	shr.u32 	%r54640, %r9811, 16;
	xor.b32  	%r54641, %r54640, %r9811;
	shr.u32 	%r54642, %r54641, 12;
	shr.u32 	%r54643, %r54641, 4;
	shr.u32 	%r54644, %r54641, 8;
	xor.b32  	%r54645, %r54643, %r54642;
	xor.b32  	%r54646, %r54645, %r54644;
	xor.b32  	%r54647, %r54646, %r54641;
	shr.u32 	%r54648, %r54647, 2;
	xor.b32  	%r54649, %r54648, %r54647;
	cvt.u16.u32 	%rs2298, %r54649;
	and.b16  	%rs2297, %rs2298, 3;
	setp.gt.s16 	%p3446, %rs2297, 1;
	@%p3446 bra 	$L__BB0_8040;
	setp.eq.s16 	%p3448, %rs2297, 0;
	@%p3448 bra 	$L__BB0_8043;
	not.b32 	%r54664, %r9808;
	shr.u32 	%r54665, %r9809, 16;
	and.b32  	%r54666, %r54665, 15;
	add.s32 	%r54667, %r54666, 1;
	shr.u32 	%r54668, %r54664, %r54667;
	xor.b32  	%r54669, %r54666, 31;
	shl.b32 	%r54670, %r54664, %r54669;
	or.b32  	%r54671, %r54668, %r54670;
	add.s32 	%r57134, %r54671, %r57132;
	bra.uni 	$L__BB0_8044;
$L__BB0_8040:
	setp.eq.s16 	%p3447, %rs2297, 2;
	@%p3447 bra 	$L__BB0_8042;
	and.b32  	%r54650, %r9809, 15;
	add.s32 	%r54651, %r54650, 1;
	shr.u32 	%r54652, %r9808, %r54651;
	xor.b32  	%r54653, %r54650, 31;
	shl.b32 	%r54654, %r9808, %r54653;
	or.b32  	%r54655, %r54652, %r54654;
	xor.b32  	%r57134, %r54655, %r57132;
	bra.uni 	$L__BB0_8044;
$L__BB0_8042:
	not.b32 	%r54656, %r9808;
	shr.u32 	%r54657, %r9809, 8;
	and.b32  	%r54658, %r54657, 15;
	add.s32 	%r54659, %r54658, 1;
	shr.u32 	%r54660, %r54656, %r54659;
	xor.b32  	%r54661, %r54658, 31;
	shl.b32 	%r54662, %r54656, %r54661;
	or.b32  	%r54663, %r54660, %r54662;
	and.b32  	%r57134, %r54663, %r57132;
	bra.uni 	$L__BB0_8044;
$L__BB0_8043:
	add.s32 	%r54672, %r9810, 1;
	shr.u32 	%r54673, %r9808, %r54672;
	xor.b32  	%r54674, %r9810, 31;
	shl.b32 	%r54675, %r9808, %r54674;
	or.b32  	%r54676, %r54673, %r54675;
	xor.b32  	%r57134, %r54676, %r57132;
$L__BB0_8044:
	xor.b32  	%r9817, %r57134, %r9811;
	shr.u32 	%r54677, %r9817, 16;
	xor.b32  	%r54678, %r54677, %r9817;
	shr.u32 	%r54679, %r54678, 12;
	shr.u32 	%r54680, %r54678, 4;
	shr.u32 	%r54681, %r54678, 8;
	xor.b32  	%r54682, %r54680, %r54679;
	xor.b32  	%r54683, %r54682, %r54681;
	xor.b32  	%r54684, %r54683, %r54678;
	shr.u32 	%r54685, %r54684, 2;
	xor.b32  	%r54686, %r54685, %r54684;
	cvt.u16.u32 	%rs2300, %r54686;
	and.b16  	%rs2299, %rs2300, 3;
	setp.gt.s16 	%p3449, %rs2299, 1;
	@%p3449 bra 	$L__BB0_8047;
	setp.eq.s16 	%p3451, %rs2299, 0;
	@%p3451 bra 	$L__BB0_8050;
	not.b32 	%r54695, %r9808;
	shr.u32 	%r54696, %r9809, 16;
	and.b32  	%r54697, %r54696, 15;
	add.s32 	%r54698, %r54697, 2;
	shf.r.wrap.b32 	%r54699, %r54695, %r54695, %r54698;
	add.s32 	%r57135, %r54699, %r57133;
	bra.uni 	$L__BB0_8051;
$L__BB0_8047:
	setp.eq.s16 	%p3450, %rs2299, 2;
	@%p3450 bra 	$L__BB0_8049;
	and.b32  	%r54687, %r9809, 15;
	add.s32 	%r54688, %r54687, 2;
	shf.r.wrap.b32 	%r54689, %r9808, %r9808, %r54688;
	xor.b32  	%r57135, %r54689, %r57133;
	bra.uni 	$L__BB0_8051;
$L__BB0_8049:
	not.b32 	%r54690, %r9808;
	shr.u32 	%r54691, %r9809, 8;
	and.b32  	%r54692, %r54691, 15;
	add.s32 	%r54693, %r54692, 2;
	shf.r.wrap.b32 	%r54694, %r54690, %r54690, %r54693;
	and.b32  	%r57135, %r54694, %r57133;
	bra.uni 	$L__BB0_8051;
$L__BB0_8050:
	add.s32 	%r54700, %r9810, 2;
	shf.r.wrap.b32 	%r54701, %r9808, %r9808, %r54700;
	xor.b32  	%r57135, %r54701, %r57133;
$L__BB0_8051:
	add.s32 	%r54702, %r9817, %r57135;
	xor.b32  	%r9823, %r9808, %r54702;
	ld.const.u32 	%r9824, [hefty_gpu_constantTable+248];
	shr.u32 	%r54703, %r9823, 4;
	xor.b32  	%r9825, %r54703, %r9823;
	shr.u32 	%r54704, %r9825, 24;
	and.b32  	%r9826, %r54704, 15;
	shf.r.wrap.b32 	%r54705, %r9823, %r9823, %r9826;
	xor.b32  	%r9827, %r54705, %r9811;
	shr.u32 	%r54706, %r9827, 16;
	xor.b32  	%r54707, %r54706, %r9827;
	shr.u32 	%r54708, %r54707, 12;
	shr.u32 	%r54709, %r54707, 4;
	shr.u32 	%r54710, %r54707, 8;
	xor.b32  	%r54711, %r54709, %r54708;
	xor.b32  	%r54712, %r54711, %r54710;
	xor.b32  	%r54713, %r54712, %r54707;
	shr.u32 	%r54714, %r54713, 2;
	xor.b32  	%r54715, %r54714, %r54713;
	cvt.u16.u32 	%rs2302, %r54715;
	and.b16  	%rs2301, %rs2302, 3;
	setp.gt.s16 	%p3452, %rs2301, 1;
	@%p3452 bra 	$L__BB0_8054;
	setp.eq.s16 	%p3454, %rs2301, 0;
	@%p3454 bra 	$L__BB0_8057;
	not.b32 	%r54730, %r9823;
	shr.u32 	%r54731, %r9825, 16;
	and.b32  	%r54732, %r54731, 15;
	add.s32 	%r54733, %r54732, 1;
	shr.u32 	%r54734, %r54730, %r54733;
	xor.b32  	%r54735, %r54732, 31;
	shl.b32 	%r54736, %r54730, %r54735;
	or.b32  	%r54737, %r54734, %r54736;
	add.s32 	%r57136, %r54737, %r57134;
	bra.uni 	$L__BB0_8058;
$L__BB0_8054:
	setp.eq.s16 	%p3453, %rs2301, 2;
	@%p3453 bra 	$L__BB0_8056;
	and.b32  	%r54716, %r9825, 15;
	add.s32 	%r54717, %r54716, 1;
	shr.u32 	%r54718, %r9823, %r54717;
	xor.b32  	%r54719, %r54716, 31;
	shl.b32 	%r54720, %r9823, %r54719;
	or.b32  	%r54721, %r54718, %r54720;
	xor.b32  	%r57136, %r54721, %r57134;
	bra.uni 	$L__BB0_8058;
$L__BB0_8056:
	not.b32 	%r54722, %r9823;
	shr.u32 	%r54723, %r9825, 8;
	and.b32  	%r54724, %r54723, 15;
	add.s32 	%r54725, %r54724, 1;
	shr.u32 	%r54726, %r54722, %r54725;
	xor.b32  	%r54727, %r54724, 31;
	shl.b32 	%r54728, %r54722, %r54727;
	or.b32  	%r54729, %r54726, %r54728;
	and.b32  	%r57136, %r54729, %r57134;
	bra.uni 	$L__BB0_8058;
$L__BB0_8057:
	add.s32 	%r54738, %r9826, 1;
	shr.u32 	%r54739, %r9823, %r54738;
	xor.b32  	%r54740, %r9826, 31;
	shl.b32 	%r54741, %r9823, %r54740;
	or.b32  	%r54742, %r54739, %r54741;
	xor.b32  	%r57136, %r54742, %r57134;
$L__BB0_8058:
	xor.b32  	%r9833, %r57136, %r9827;
	shr.u32 	%r54743, %r9833, 16;
	xor.b32  	%r54744, %r54743, %r9833;
	shr.u32 	%r54745, %r54744, 12;
	shr.u32 	%r54746, %r54744, 4;
	shr.u32 	%r54747, %r54744, 8;
	xor.b32  	%r54748, %r54746, %r54745;
	xor.b32  	%r54749, %r54748, %r54747;
	xor.b32  	%r54750, %r54749, %r54744;
	shr.u32 	%r54751, %r54750, 2;
	xor.b32  	%r54752, %r54751, %r54750;
	cvt.u16.u32 	%rs2304, %r54752;
	and.b16  	%rs2303, %rs2304, 3;
	setp.gt.s16 	%p3455, %rs2303, 1;
	@%p3455 bra 	$L__BB0_8061;
	setp.eq.s16 	%p3457, %rs2303, 0;
	@%p3457 bra 	$L__BB0_8064;
	not.b32 	%r54761, %r9823;
	shr.u32 	%r54762, %r9825, 16;
	and.b32  	%r54763, %r54762, 15;
	add.s32 	%r54764, %r54763, 2;
	shf.r.wrap.b32 	%r54765, %r54761, %r54761, %r54764;
	add.s32 	%r57137, %r54765, %r57135;
	bra.uni 	$L__BB0_8065;
$L__BB0_8061:
	setp.eq.s16 	%p3456, %rs2303, 2;
	@%p3456 bra 	$L__BB0_8063;
	and.b32  	%r54753, %r9825, 15;
	add.s32 	%r54754, %r54753, 2;
	shf.r.wrap.b32 	%r54755, %r9823, %r9823, %r54754;
	xor.b32  	%r57137, %r54755, %r57135;
	bra.uni 	$L__BB0_8065;
$L__BB0_8063:
	not.b32 	%r54756, %r9823;
	shr.u32 	%r54757, %r9825, 8;
	and.b32  	%r54758, %r54757, 15;
	add.s32 	%r54759, %r54758, 2;
	shf.r.wrap.b32 	%r54760, %r54756, %r54756, %r54759;
	and.b32  	%r57137, %r54760, %r57135;
	bra.uni 	$L__BB0_8065;
$L__BB0_8064:
	add.s32 	%r54766, %r9826, 2;
	shf.r.wrap.b32 	%r54767, %r9823, %r9823, %r54766;
	xor.b32  	%r57137, %r54767, %r57135;
$L__BB0_8065:
	add.s32 	%r54768, %r9833, %r57137;
	xor.b32  	%r9839, %r9823, %r54768;
	shr.u32 	%r54769, %r9823, 8;
	and.b32  	%r54770, %r54769, 31;
	mov.b32 	%r54771, 1;
	shl.b32 	%r54772, %r54771, %r54770;
	not.b32 	%r54773, %r54772;
	and.b32  	%r54774, %r9501, %r54773;
	or.b32  	%r54775, %r54772, %r9501;
	xor.b32  	%r54776, %r54772, %r9501;
	st.local.v4.u32 	[%rd8], {%r9501, %r54774, %r54775, %r54776};
	shl.b32 	%r54777, %r9823, 2;
	cvt.u64.u32 	%rd1522, %r54777;
	and.b64  	%rd1523, %rd1522, 12;
	add.s64 	%rd1524, %rd8, %rd1523;
	ld.local.u32 	%r9840, [%rd1524];
	shr.u32 	%r54778, %r9839, 4;
	xor.b32  	%r9841, %r54778, %r9839;
	shr.u32 	%r54779, %r9841, 24;
	and.b32  	%r9842, %r54779, 15;
	shf.r.wrap.b32 	%r54780, %r9839, %r9839, %r9842;
	xor.b32  	%r9843, %r54780, %r9827;
	shr.u32 	%r54781, %r9843, 16;
	xor.b32  	%r54782, %r54781, %r9843;
	shr.u32 	%r54783, %r54782, 12;
	shr.u32 	%r54784, %r54782, 4;
	shr.u32 	%r54785, %r54782, 8;
	xor.b32  	%r54786, %r54784, %r54783;
	xor.b32  	%r54787, %r54786, %r54785;
	xor.b32  	%r54788, %r54787, %r54782;
	shr.u32 	%r54789, %r54788, 2;
	xor.b32  	%r54790, %r54789, %r54788;
	cvt.u16.u32 	%rs2306, %r54790;
	and.b16  	%rs2305, %rs2306, 3;
	setp.gt.s16 	%p3458, %rs2305, 1;
	@%p3458 bra 	$L__BB0_8068;
	setp.eq.s16 	%p3460, %rs2305, 0;
	@%p3460 bra 	$L__BB0_8071;
	not.b32 	%r54805, %r9839;
	shr.u32 	%r54806, %r9841, 16;
	and.b32  	%r54807, %r54806, 15;
	add.s32 	%r54808, %r54807, 1;
	shr.u32 	%r54809, %r54805, %r54808;
	xor.b32  	%r54810, %r54807, 31;
	shl.b32 	%r54811, %r54805, %r54810;
	or.b32  	%r54812, %r54809, %r54811;
	add.s32 	%r57138, %r54812, %r57136;
	bra.uni 	$L__BB0_8072;
$L__BB0_8068:
	setp.eq.s16 	%p3459, %rs2305, 2;
	@%p3459 bra 	$L__BB0_8070;
	and.b32  	%r54791, %r9841, 15;
	add.s32 	%r54792, %r54791, 1;
	shr.u32 	%r54793, %r9839, %r54792;
	xor.b32  	%r54794, %r54791, 31;
	shl.b32 	%r54795, %r9839, %r54794;
	or.b32  	%r54796, %r54793, %r54795;
	xor.b32  	%r57138, %r54796, %r57136;
	bra.uni 	$L__BB0_8072;
$L__BB0_8070:
	not.b32 	%r54797, %r9839;
	shr.u32 	%r54798, %r9841, 8;
	and.b32  	%r54799, %r54798, 15;
	add.s32 	%r54800, %r54799, 1;
	shr.u32 	%r54801, %r54797, %r54800;
	xor.b32  	%r54802, %r54799, 31;
	shl.b32 	%r54803, %r54797, %r54802;
	or.b32  	%r54804, %r54801, %r54803;
	and.b32  	%r57138, %r54804, %r57136;
	bra.uni 	$L__BB0_8072;
$L__BB0_8071:
	add.s32 	%r54813, %r9842, 1;
	shr.u32 	%r54814, %r9839, %r54813;
	xor.b32  	%r54815, %r9842, 31;
	shl.b32 	%r54816, %r9839, %r54815;
	or.b32  	%r54817, %r54814, %r54816;
	xor.b32  	%r57138, %r54817, %r57136;
$L__BB0_8072:
	xor.b32  	%r9849, %r57138, %r9843;
	shr.u32 	%r54818, %r9849, 16;
	xor.b32  	%r54819, %r54818, %r9849;
	shr.u32 	%r54820, %r54819, 12;
	shr.u32 	%r54821, %r54819, 4;
	shr.u32 	%r54822, %r54819, 8;
	xor.b32  	%r54823, %r54821, %r54820;
	xor.b32  	%r54824, %r54823, %r54822;
	xor.b32  	%r54825, %r54824, %r54819;
	shr.u32 	%r54826, %r54825, 2;
	xor.b32  	%r54827, %r54826, %r54825;
	cvt.u16.u32 	%rs2308, %r54827;
	and.b16  	%rs2307, %rs2308, 3;
	setp.gt.s16 	%p3461, %rs2307, 1;
	@%p3461 bra 	$L__BB0_8075;
	setp.eq.s16 	%p3463, %rs2307, 0;
	@%p3463 bra 	$L__BB0_8078;
	not.b32 	%r54836, %r9839;
	shr.u32 	%r54837, %r9841, 16;
	and.b32  	%r54838, %r54837, 15;
	add.s32 	%r54839, %r54838, 2;
	shf.r.wrap.b32 	%r54840, %r54836, %r54836, %r54839;
	add.s32 	%r57139, %r54840, %r57137;
	bra.uni 	$L__BB0_8079;
$L__BB0_8075:
	setp.eq.s16 	%p3462, %rs2307, 2;
	@%p3462 bra 	$L__BB0_8077;
	and.b32  	%r54828, %r9841, 15;
	add.s32 	%r54829, %r54828, 2;
	shf.r.wrap.b32 	%r54830, %r9839, %r9839, %r54829;
	xor.b32  	%r57139, %r54830, %r57137;
	bra.uni 	$L__BB0_8079;
$L__BB0_8077:
	not.b32 	%r54831, %r9839;
	shr.u32 	%r54832, %r9841, 8;
	and.b32  	%r54833, %r54832, 15;
	add.s32 	%r54834, %r54833, 2;
	shf.r.wrap.b32 	%r54835, %r54831, %r54831, %r54834;
	and.b32  	%r57139, %r54835, %r57137;
	bra.uni 	$L__BB0_8079;
$L__BB0_8078:
	add.s32 	%r54841, %r9842, 2;
	shf.r.wrap.b32 	%r54842, %r9839, %r9839, %r54841;
	xor.b32  	%r57139, %r54842, %r57137;
$L__BB0_8079:
	add.s32 	%r54843, %r9849, %r57139;
	xor.b32  	%r9855, %r9839, %r54843;
	shr.u32 	%r54844, %r9839, 8;
	and.b32  	%r54845, %r54844, 31;
	mov.b32 	%r54846, 1;
	shl.b32 	%r54847, %r54846, %r54845;
	not.b32 	%r54848, %r54847;
	and.b32  	%r54849, %r9654, %r54848;
	or.b32  	%r54850, %r54847, %r9654;
	xor.b32  	%r54851, %r54847, %r9654;
	st.local.v4.u32 	[%rd7], {%r9654, %r54849, %r54850, %r54851};
	shl.b32 	%r54852, %r9839, 2;
	cvt.u64.u32 	%rd1525, %r54852;
	and.b64  	%rd1526, %rd1525, 12;
	add.s64 	%rd1527, %rd7, %rd1526;
	ld.local.u32 	%r54853, [%rd1527];
	xor.b32  	%r54854, %r54853, %r9840;
	and.b32  	%r54855, %r9807, %r54854;
	xor.b32  	%r9856, %r54855, %r9840;
	shr.u32 	%r54856, %r9855, 4;
	xor.b32  	%r9857, %r54856, %r9855;
	shr.u32 	%r54857, %r9857, 24;
	and.b32  	%r9858, %r54857, 15;
	shf.r.wrap.b32 	%r54858, %r9855, %r9855, %r9858;
	xor.b32  	%r9859, %r54858, %r9843;
	shr.u32 	%r54859, %r9859, 16;
	xor.b32  	%r54860, %r54859, %r9859;
	shr.u32 	%r54861, %r54860, 12;
	shr.u32 	%r54862, %r54860, 4;
	shr.u32 	%r54863, %r54860, 8;
	xor.b32  	%r54864, %r54862, %r54861;
	xor.b32  	%r54865, %r54864, %r54863;
	xor.b32  	%r54866, %r54865, %r54860;
	shr.u32 	%r54867, %r54866, 2;
	xor.b32  	%r54868, %r54867, %r54866;
	cvt.u16.u32 	%rs2310, %r54868;
	and.b16  	%rs2309, %rs2310, 3;
	setp.gt.s16 	%p3464, %rs2309, 1;
	@%p3464 bra 	$L__BB0_8082;
	setp.eq.s16 	%p3466, %rs2309, 0;
	@%p3466 bra 	$L__BB0_8085;
	not.b32 	%r54883, %r9855;
	shr.u32 	%r54884, %r9857, 16;
	and.b32  	%r54885, %r54884, 15;
	add.s32 	%r54886, %r54885, 1;
	shr.u32 	%r54887, %r54883, %r54886;
	xor.b32  	%r54888, %r54885, 31;
	shl.b32 	%r54889, %r54883, %r54888;
	or.b32  	%r54890, %r54887, %r54889;
	add.s32 	%r57140, %r54890, %r57138;
	bra.uni 	$L__BB0_8086;
$L__BB0_8082:
	setp.eq.s16 	%p3465, %rs2309, 2;
	@%p3465 bra 	$L__BB0_8084;
	and.b32  	%r54869, %r9857, 15;
	add.s32 	%r54870, %r54869, 1;
	shr.u32 	%r54871, %r9855, %r54870;
	xor.b32  	%r54872, %r54869, 31;
	shl.b32 	%r54873, %r9855, %r54872;
	or.b32  	%r54874, %r54871, %r54873;
	xor.b32  	%r57140, %r54874, %r57138;
	bra.uni 	$L__BB0_8086;
$L__BB0_8084:
	not.b32 	%r54875, %r9855;
	shr.u32 	%r54876, %r9857, 8;
	and.b32  	%r54877, %r54876, 15;
	add.s32 	%r54878, %r54877, 1;
	shr.u32 	%r54879, %r54875, %r54878;
	xor.b32  	%r54880, %r54877, 31;
	shl.b32 	%r54881, %r54875, %r54880;
	or.b32  	%r54882, %r54879, %r54881;
	and.b32  	%r57140, %r54882, %r57138;
	bra.uni 	$L__BB0_8086;
$L__BB0_8085:
	add.s32 	%r54891, %r9858, 1;
	shr.u32 	%r54892, %r9855, %r54891;
	xor.b32  	%r54893, %r9858, 31;
	shl.b32 	%r54894, %r9855, %r54893;
	or.b32  	%r54895, %r54892, %r54894;
	xor.b32  	%r57140, %r54895, %r57138;
$L__BB0_8086:
	xor.b32  	%r9865, %r57140, %r9859;
	shr.u32 	%r54896, %r9865, 16;
	xor.b32  	%r54897, %r54896, %r9865;
	shr.u32 	%r54898, %r54897, 12;
	shr.u32 	%r54899, %r54897, 4;
	shr.u32 	%r54900, %r54897, 8;
	xor.b32  	%r54901, %r54899, %r54898;
	xor.b32  	%r54902, %r54901, %r54900;
	xor.b32  	%r54903, %r54902, %r54897;
	shr.u32 	%r54904, %r54903, 2;
	xor.b32  	%r54905, %r54904, %r54903;
	cvt.u16.u32 	%rs2312, %r54905;
	and.b16  	%rs2311, %rs2312, 3;
	setp.gt.s16 	%p3467, %rs2311, 1;
	@%p3467 bra 	$L__BB0_8089;
	setp.eq.s16 	%p3469, %rs2311, 0;
	@%p3469 bra 	$L__BB0_8092;
	not.b32 	%r54914, %r9855;
	shr.u32 	%r54915, %r9857, 16;
	and.b32  	%r54916, %r54915, 15;
	add.s32 	%r54917, %r54916, 2;
	shf.r.wrap.b32 	%r54918, %r54914, %r54914, %r54917;
	add.s32 	%r57141, %r54918, %r57139;
	bra.uni 	$L__BB0_8093;
$L__BB0_8089:
	setp.eq.s16 	%p3468, %rs2311, 2;
	@%p3468 bra 	$L__BB0_8091;
	and.b32  	%r54906, %r9857, 15;
	add.s32 	%r54907, %r54906, 2;
	shf.r.wrap.b32 	%r54908, %r9855, %r9855, %r54907;
	xor.b32  	%r57141, %r54908, %r57139;
	bra.uni 	$L__BB0_8093;
$L__BB0_8091:
	not.b32 	%r54909, %r9855;
	shr.u32 	%r54910, %r9857, 8;
	and.b32  	%r54911, %r54910, 15;
	add.s32 	%r54912, %r54911, 2;
	shf.r.wrap.b32 	%r54913, %r54909, %r54909, %r54912;
	and.b32  	%r57141, %r54913, %r57139;
	bra.uni 	$L__BB0_8093;
$L__BB0_8092:
	add.s32 	%r54919, %r9858, 2;
	shf.r.wrap.b32 	%r54920, %r9855, %r9855, %r54919;
	xor.b32  	%r57141, %r54920, %r57139;
$L__BB0_8093:
	add.s32 	%r54921, %r9865, %r57141;
	xor.b32  	%r9871, %r9855, %r54921;
	shr.u32 	%r54922, %r9855, 8;
	and.b32  	%r54923, %r54922, 31;
	mov.b32 	%r54924, 1;
	shl.b32 	%r54925, %r54924, %r54923;
	not.b32 	%r54926, %r54925;
	and.b32  	%r54927, %r9807, %r54926;
	or.b32  	%r54928, %r54925, %r9807;
	xor.b32  	%r54929, %r54925, %r9807;
	st.local.v4.u32 	[%rd6], {%r9807, %r54927, %r54928, %r54929};
	shl.b32 	%r54930, %r9855, 2;
	cvt.u64.u32 	%rd1528, %r54930;
	and.b64  	%rd1529, %rd1528, 12;
	add.s64 	%rd1530, %rd6, %rd1529;
	ld.local.u32 	%r54931, [%rd1530];
	shf.l.wrap.b32 	%r54932, %r54931, %r54931, 26;
	shf.l.wrap.b32 	%r54933, %r54931, %r54931, 21;
	xor.b32  	%r54934, %r54932, %r54933;
	shf.l.wrap.b32 	%r54935, %r54931, %r54931, 7;
	xor.b32  	%r54936, %r54934, %r54935;
	add.s32 	%r54937, %r9824, %r7665;
	add.s32 	%r54938, %r54937, %r9348;
	add.s32 	%r54939, %r54938, %r9856;
	add.s32 	%r9876, %r54939, %r54936;
	shr.u32 	%r54940, %r9871, 4;
	xor.b32  	%r9877, %r54940, %r9871;
	shr.u32 	%r54941, %r9877, 24;
	and.b32  	%r9878, %r54941, 15;
	shf.r.wrap.b32 	%r54942, %r9871, %r9871, %r9878;
	xor.b32  	%r9879, %r54942, %r9859;
	shr.u32 	%r54943, %r9879, 16;
	xor.b32  	%r54944, %r54943, %r9879;
	shr.u32 	%r54945, %r54944, 12;
	shr.u32 	%r54946, %r54944, 4;
	shr.u32 	%r54947, %r54944, 8;
	xor.b32  	%r54948, %r54946, %r54945;
	xor.b32  	%r54949, %r54948, %r54947;
	xor.b32  	%r54950, %r54949, %r54944;
	shr.u32 	%r54951, %r54950, 2;
	xor.b32  	%r54952, %r54951, %r54950;
	cvt.u16.u32 	%rs2314, %r54952;
	and.b16  	%rs2313, %rs2314, 3;
	setp.gt.s16 	%p3470, %rs2313, 1;
	@%p3470 bra 	$L__BB0_8096;
	setp.eq.s16 	%p3472, %rs2313, 0;
	@%p3472 bra 	$L__BB0_8099;
	not.b32 	%r54967, %r9871;
	shr.u32 	%r54968, %r9877, 16;
	and.b32  	%r54969, %r54968, 15;
	add.s32 	%r54970, %r54969, 1;
	shr.u32 	%r54971, %r54967, %r54970;
	xor.b32  	%r54972, %r54969, 31;
	shl.b32 	%r54973, %r54967, %r54972;
	or.b32  	%r54974, %r54971, %r54973;
	add.s32 	%r57142, %r54974, %r57140;
	bra.uni 	$L__BB0_8100;
$L__BB0_8096:
	setp.eq.s16 	%p3471, %rs2313, 2;
	@%p3471 bra 	$L__BB0_8098;
	and.b32  	%r54953, %r9877, 15;
	add.s32 	%r54954, %r54953, 1;
	shr.u32 	%r54955, %r9871, %r54954;
	xor.b32  	%r54956, %r54953, 31;
	shl.b32 	%r54957, %r9871, %r54956;
	or.b32  	%r54958, %r54955, %r54957;
	xor.b32  	%r57142, %r54958, %r57140;
	bra.uni 	$L__BB0_8100;
$L__BB0_8098:
	not.b32 	%r54959, %r9871;
	shr.u32 	%r54960, %r9877, 8;
	and.b32  	%r54961, %r54960, 15;
	add.s32 	%r54962, %r54961, 1;
	shr.u32 	%r54963, %r54959, %r54962;
	xor.b32  	%r54964, %r54961, 31;
	shl.b32 	%r54965, %r54959, %r54964;
	or.b32  	%r54966, %r54963, %r54965;
	and.b32  	%r57142, %r54966, %r57140;
	bra.uni 	$L__BB0_8100;
$L__BB0_8099:
	add.s32 	%r54975, %r9878, 1;
	shr.u32 	%r54976, %r9871, %r54975;
	xor.b32  	%r54977, %r9878, 31;
	shl.b32 	%r54978, %r9871, %r54977;
	or.b32  	%r54979, %r54976, %r54978;
	xor.b32  	%r57142, %r54979, %r57140;
$L__BB0_8100:
	xor.b32  	%r9885, %r57142, %r9879;
	shr.u32 	%r54980, %r9885, 16;
	xor.b32  	%r54981, %r54980, %r9885;
	shr.u32 	%r54982, %r54981, 12;
	shr.u32 	%r54983, %r54981, 4;
	shr.u32 	%r54984, %r54981, 8;
	xor.b32  	%r54985, %r54983, %r54982;
	xor.b32  	%r54986, %r54985, %r54984;
	xor.b32  	%r54987, %r54986, %r54981;
	shr.u32 	%r54988, %r54987, 2;
	xor.b32  	%r54989, %r54988, %r54987;
	cvt.u16.u32 	%rs2316, %r54989;
	and.b16  	%rs2315, %rs2316, 3;
	setp.gt.s16 	%p3473, %rs2315, 1;
	@%p3473 bra 	$L__BB0_8103;
	setp.eq.s16 	%p3475, %rs2315, 0;
	@%p3475 bra 	$L__BB0_8106;
	not.b32 	%r54998, %r9871;
	shr.u32 	%r54999, %r9877, 16;
	and.b32  	%r55000, %r54999, 15;
	add.s32 	%r55001, %r55000, 2;
	shf.r.wrap.b32 	%r55002, %r54998, %r54998, %r55001;
	add.s32 	%r57143, %r55002, %r57141;
	bra.uni 	$L__BB0_8107;
$L__BB0_8103:
	setp.eq.s16 	%p3474, %rs2315, 2;
	@%p3474 bra 	$L__BB0_8105;
	and.b32  	%r54990, %r9877, 15;
	add.s32 	%r54991, %r54990, 2;
	shf.r.wrap.b32 	%r54992, %r9871, %r9871, %r54991;
	xor.b32  	%r57143, %r54992, %r57141;
	bra.uni 	$L__BB0_8107;
$L__BB0_8105:
	not.b32 	%r54993, %r9871;
	shr.u32 	%r54994, %r9877, 8;
	and.b32  	%r54995, %r54994, 15;
	add.s32 	%r54996, %r54995, 2;
	shf.r.wrap.b32 	%r54997, %r54993, %r54993, %r54996;
	and.b32  	%r57143, %r54997, %r57141;
	bra.uni 	$L__BB0_8107;
$L__BB0_8106:
	add.s32 	%r55003, %r9878, 2;
	shf.r.wrap.b32 	%r55004, %r9871, %r9871, %r55003;
	xor.b32  	%r57143, %r55004, %r57141;
$L__BB0_8107:
	add.s32 	%r55005, %r9885, %r57143;
	xor.b32  	%r9891, %r9871, %r55005;
	shr.u32 	%r55006, %r9871, 8;
	and.b32  	%r55007, %r55006, 31;
	mov.b32 	%r55008, 1;
	shl.b32 	%r55009, %r55008, %r55007;
	not.b32 	%r55010, %r55009;
	and.b32  	%r55011, %r9500, %r55010;
	or.b32  	%r55012, %r55009, %r9500;
	xor.b32  	%r55013, %r55009, %r9500;
	st.local.v4.u32 	[%rd5], {%r9500, %r55011, %r55012, %r55013};
	shl.b32 	%r55014, %r9871, 2;
	cvt.u64.u32 	%rd1531, %r55014;
	and.b64  	%rd1532, %rd1531, 12;
	add.s64 	%rd1533, %rd5, %rd1532;
	ld.local.u32 	%r9892, [%rd1533];
	shr.u32 	%r55015, %r9891, 4;
	xor.b32  	%r9893, %r55015, %r9891;
	shr.u32 	%r55016, %r9893, 24;
	and.b32  	%r9894, %r55016, 15;
	shf.r.wrap.b32 	%r55017, %r9891, %r9891, %r9894;
	xor.b32  	%r9895, %r55017, %r9879;
	shr.u32 	%r55018, %r9895, 16;
	xor.b32  	%r55019, %r55018, %r9895;
	shr.u32 	%r55020, %r55019, 12;
	shr.u32 	%r55021, %r55019, 4;
	shr.u32 	%r55022, %r55019, 8;
	xor.b32  	%r55023, %r55021, %r55020;
	xor.b32  	%r55024, %r55023, %r55022;
	xor.b32  	%r55025, %r55024, %r55019;
	shr.u32 	%r55026, %r55025, 2;
	xor.b32  	%r55027, %r55026, %r55025;
	cvt.u16.u32 	%rs2318, %r55027;
	and.b16  	%rs2317, %rs2318, 3;
	setp.gt.s16 	%p3476, %rs2317, 1;
	@%p3476 bra 	$L__BB0_8110;
	setp.eq.s16 	%p3478, %rs2317, 0;
	@%p3478 bra 	$L__BB0_8113;
	not.b32 	%r55042, %r9891;
	shr.u32 	%r55043, %r9893, 16;
	and.b32  	%r55044, %r55043, 15;
	add.s32 	%r55045, %r55044, 1;
	shr.u32 	%r55046, %r55042, %r55045;
	xor.b32  	%r55047, %r55044, 31;
	shl.b32 	%r55048, %r55042, %r55047;
	or.b32  	%r55049, %r55046, %r55048;
	add.s32 	%r57144, %r55049, %r57142;
	bra.uni 	$L__BB0_8114;
$L__BB0_8110:
	setp.eq.s16 	%p3477, %rs2317, 2;
	@%p3477 bra 	$L__BB0_8112;
	and.b32  	%r55028, %r9893, 15;
	add.s32 	%r55029, %r55028, 1;
	shr.u32 	%r55030, %r9891, %r55029;
	xor.b32  	%r55031, %r55028, 31;
	shl.b32 	%r55032, %r9891, %r55031;
	or.b32  	%r55033, %r55030, %r55032;
	xor.b32  	%r57144, %r55033, %r57142;
	bra.uni 	$L__BB0_8114;
$L__BB0_8112:
	not.b32 	%r55034, %r9891;
	shr.u32 	%r55035, %r9893, 8;
	and.b32  	%r55036, %r55035, 15;
	add.s32 	%r55037, %r55036, 1;
	shr.u32 	%r55038, %r55034, %r55037;
	xor.b32  	%r55039, %r55036, 31;
	shl.b32 	%r55040, %r55034, %r55039;
	or.b32  	%r55041, %r55038, %r55040;
	and.b32  	%r57144, %r55041, %r57142;
	bra.uni 	$L__BB0_8114;
$L__BB0_8113:
	add.s32 	%r55050, %r9894, 1;
	shr.u32 	%r55051, %r9891, %r55050;
	xor.b32  	%r55052, %r9894, 31;
	shl.b32 	%r55053, %r9891, %r55052;
	or.b32  	%r55054, %r55051, %r55053;
	xor.b32  	%r57144, %r55054, %r57142;
$L__BB0_8114:
	xor.b32  	%r9901, %r57144, %r9895;
	shr.u32 	%r55055, %r9901, 16;
	xor.b32  	%r55056, %r55055, %r9901;
	shr.u32 	%r55057, %r55056, 12;
	shr.u32 	%r55058, %r55056, 4;
	shr.u32 	%r55059, %r55056, 8;
	xor.b32  	%r55060, %r55058, %r55057;
	xor.b32  	%r55061, %r55060, %r55059;
	xor.b32  	%r55062, %r55061, %r55056;
	shr.u32 	%r55063, %r55062, 2;
	xor.b32  	%r55064, %r55063, %r55062;
	cvt.u16.u32 	%rs2320, %r55064;
	and.b16  	%rs2319, %rs2320, 3;
	setp.gt.s16 	%p3479, %rs2319, 1;
	@%p3479 bra 	$L__BB0_8117;
	setp.eq.s16 	%p3481, %rs2319, 0;
	@%p3481 bra 	$L__BB0_8120;
	not.b32 	%r55073, %r9891;
	shr.u32 	%r55074, %r9893, 16;
	and.b32  	%r55075, %r55074, 15;
	add.s32 	%r55076, %r55075, 2;
	shf.r.wrap.b32 	%r55077, %r55073, %r55073, %r55076;
	add.s32 	%r57145, %r55077, %r57143;
	bra.uni 	$L__BB0_8121;
$L__BB0_8117:
	setp.eq.s16 	%p3480, %rs2319, 2;
	@%p3480 bra 	$L__BB0_8119;
	and.b32  	%r55065, %r9893, 15;
	add.s32 	%r55066, %r55065, 2;
	shf.r.wrap.b32 	%r55067, %r9891, %r9891, %r55066;
	xor.b32  	%r57145, %r55067, %r57143;
	bra.uni 	$L__BB0_8121;
$L__BB0_8119:
	not.b32 	%r55068, %r9891;
	shr.u32 	%r55069, %r9893, 8;
	and.b32  	%r55070, %r55069, 15;
	add.s32 	%r55071, %r55070, 2;
	shf.r.wrap.b32 	%r55072, %r55068, %r55068, %r55071;
	and.b32  	%r57145, %r55072, %r57143;
	bra.uni 	$L__BB0_8121;
$L__BB0_8120:
	add.s32 	%r55078, %r9894, 2;
	shf.r.wrap.b32 	%r55079, %r9891, %r9891, %r55078;
	xor.b32  	%r57145, %r55079, %r57143;
$L__BB0_8121:
	add.s32 	%r55080, %r9901, %r57145;
	xor.b32  	%r9907, %r9891, %r55080;
	shr.u32 	%r55081, %r9891, 8;
	and.b32  	%r55082, %r55081, 31;
	mov.b32 	%r55083, 1;
	shl.b32 	%r55084, %r55083, %r55082;
	not.b32 	%r55085, %r55084;
	and.b32  	%r55086, %r9653, %r55085;
	or.b32  	%r55087, %r55084, %r9653;
	xor.b32  	%r55088, %r55084, %r9653;
	st.local.v4.u32 	[%rd4], {%r9653, %r55086, %r55087, %r55088};
	shl.b32 	%r55089, %r9891, 2;
	cvt.u64.u32 	%rd1534, %r55089;
	and.b64  	%rd1535, %rd1534, 12;
	add.s64 	%rd1536, %rd4, %rd1535;
	ld.local.u32 	%r9908, [%rd1536];
	shr.u32 	%r55090, %r9907, 4;
	xor.b32  	%r9909, %r55090, %r9907;
	shr.u32 	%r55091, %r9909, 24;
	and.b32  	%r9910, %r55091, 15;
	shf.r.wrap.b32 	%r55092, %r9907, %r9907, %r9910;
	xor.b32  	%r9911, %r55092, %r9895;
	shr.u32 	%r55093, %r9911, 16;
	xor.b32  	%r55094, %r55093, %r9911;
	shr.u32 	%r55095, %r55094, 12;
	shr.u32 	%r55096, %r55094, 4;
	shr.u32 	%r55097, %r55094, 8;
	xor.b32  	%r55098, %r55096, %r55095;
	xor.b32  	%r55099, %r55098, %r55097;
	xor.b32  	%r55100, %r55099, %r55094;
	shr.u32 	%r55101, %r55100, 2;
	xor.b32  	%r55102, %r55101, %r55100;
	cvt.u16.u32 	%rs2322, %r55102;
	and.b16  	%rs2321, %rs2322, 3;
	setp.gt.s16 	%p3482, %rs2321, 1;
	@%p3482 bra 	$L__BB0_8124;
	setp.eq.s16 	%p3484, %rs2321, 0;
	@%p3484 bra 	$L__BB0_8127;
	not.b32 	%r55117, %r9907;
	shr.u32 	%r55118, %r9909, 16;
	and.b32  	%r55119, %r55118, 15;
	add.s32 	%r55120, %r55119, 1;
	shr.u32 	%r55121, %r55117, %r55120;
	xor.b32  	%r55122, %r55119, 31;
	shl.b32 	%r55123, %r55117, %r55122;
	or.b32  	%r55124, %r55121, %r55123;
	add.s32 	%r57146, %r55124, %r57144;
	bra.uni 	$L__BB0_8128;
$L__BB0_8124:
	setp.eq.s16 	%p3483, %rs2321, 2;
	@%p3483 bra 	$L__BB0_8126;
	and.b32  	%r55103, %r9909, 15;
	add.s32 	%r55104, %r55103, 1;
	shr.u32 	%r55105, %r9907, %r55104;
	xor.b32  	%r55106, %r55103, 31;
	shl.b32 	%r55107, %r9907, %r55106;
	or.b32  	%r55108, %r55105, %r55107;
	xor.b32  	%r57146, %r55108, %r57144;
	bra.uni 	$L__BB0_8128;
$L__BB0_8126:
	not.b32 	%r55109, %r9907;
	shr.u32 	%r55110, %r9909, 8;
	and.b32  	%r55111, %r55110, 15;
	add.s32 	%r55112, %r55111, 1;
	shr.u32 	%r55113, %r55109, %r55112;
	xor.b32  	%r55114, %r55111, 31;
	shl.b32 	%r55115, %r55109, %r55114;
	or.b32  	%r55116, %r55113, %r55115;
	and.b32  	%r57146, %r55116, %r57144;
	bra.uni 	$L__BB0_8128;
$L__BB0_8127:
	add.s32 	%r55125, %r9910, 1;
	shr.u32 	%r55126, %r9907, %r55125;
	xor.b32  	%r55127, %r9910, 31;
	shl.b32 	%r55128, %r9907, %r55127;
	or.b32  	%r55129, %r55126, %r55128;
	xor.b32  	%r57146, %r55129, %r57144;
$L__BB0_8128:
	xor.b32  	%r9917, %r57146, %r9911;
	shr.u32 	%r55130, %r9917, 16;
	xor.b32  	%r55131, %r55130, %r9917;
	shr.u32 	%r55132, %r55131, 12;
	shr.u32 	%r55133, %r55131, 4;
	shr.u32 	%r55134, %r55131, 8;
	xor.b32  	%r55135, %r55133, %r55132;
	xor.b32  	%r55136, %r55135, %r55134;
	xor.b32  	%r55137, %r55136, %r55131;
	shr.u32 	%r55138, %r55137, 2;
	xor.b32  	%r55139, %r55138, %r55137;
	cvt.u16.u32 	%rs2324, %r55139;
	and.b16  	%rs2323, %rs2324, 3;
	setp.gt.s16 	%p3485, %rs2323, 1;
	@%p3485 bra 	$L__BB0_8131;
	setp.eq.s16 	%p3487, %rs2323, 0;
	@%p3487 bra 	$L__BB0_8134;
	not.b32 	%r55148, %r9907;
	shr.u32 	%r55149, %r9909, 16;
	and.b32  	%r55150, %r55149, 15;
	add.s32 	%r55151, %r55150, 2;
	shf.r.wrap.b32 	%r55152, %r55148, %r55148, %r55151;
	add.s32 	%r57147, %r55152, %r57145;
	bra.uni 	$L__BB0_8135;
$L__BB0_8131:
	setp.eq.s16 	%p3486, %rs2323, 2;
	@%p3486 bra 	$L__BB0_8133;
	and.b32  	%r55140, %r9909, 15;
	add.s32 	%r55141, %r55140, 2;
	shf.r.wrap.b32 	%r55142, %r9907, %r9907, %r55141;
	xor.b32  	%r57147, %r55142, %r57145;
	bra.uni 	$L__BB0_8135;
$L__BB0_8133:
	not.b32 	%r55143, %r9907;
	shr.u32 	%r55144, %r9909, 8;
	and.b32  	%r55145, %r55144, 15;
	add.s32 	%r55146, %r55145, 2;
	shf.r.wrap.b32 	%r55147, %r55143, %r55143, %r55146;
	and.b32  	%r57147, %r55147, %r57145;
	bra.uni 	$L__BB0_8135;
$L__BB0_8134:
	add.s32 	%r55153, %r9910, 2;
	shf.r.wrap.b32 	%r55154, %r9907, %r9907, %r55153;
	xor.b32  	%r57147, %r55154, %r57145;
$L__BB0_8135:
	add.s32 	%r55155, %r9917, %r57147;
	xor.b32  	%r9923, %r9907, %r55155;
	shr.u32 	%r55156, %r9907, 8;
	and.b32  	%r55157, %r55156, 31;
	mov.b32 	%r55158, 1;
	shl.b32 	%r55159, %r55158, %r55157;
	not.b32 	%r55160, %r55159;
	and.b32  	%r55161, %r9806, %r55160;
	or.b32  	%r55162, %r55159, %r9806;
	xor.b32  	%r55163, %r55159, %r9806;
	st.local.v4.u32 	[%rd3], {%r9806, %r55161, %r55162, %r55163};
	shl.b32 	%r55164, %r9907, 2;
	cvt.u64.u32 	%rd1537, %r55164;
	and.b64  	%rd1538, %rd1537, 12;
	add.s64 	%rd1539, %rd3, %rd1538;
	ld.local.u32 	%r55165, [%rd1539];
	or.b32  	%r55166, %r9908, %r9892;
	and.b32  	%r55167, %r55165, %r55166;
	and.b32  	%r55168, %r9908, %r9892;
	or.b32  	%r9928, %r55167, %r55168;
	shr.u32 	%r55169, %r9923, 4;
	xor.b32  	%r9929, %r55169, %r9923;
	shr.u32 	%r55170, %r9929, 24;
	and.b32  	%r9930, %r55170, 15;
	shf.r.wrap.b32 	%r55171, %r9923, %r9923, %r9930;
	xor.b32  	%r9931, %r55171, %r9911;
	shr.u32 	%r55172, %r9931, 16;
	xor.b32  	%r55173, %r55172, %r9931;
	shr.u32 	%r55174, %r55173, 12;
	shr.u32 	%r55175, %r55173, 4;
	shr.u32 	%r55176, %r55173, 8;
	xor.b32  	%r55177, %r55175, %r55174;
	xor.b32  	%r55178, %r55177, %r55176;
	xor.b32  	%r55179, %r55178, %r55173;
	shr.u32 	%r55180, %r55179, 2;
	xor.b32  	%r55181, %r55180, %r55179;
	cvt.u16.u32 	%rs2326, %r55181;
	and.b16  	%rs2325, %rs2326, 3;
	setp.gt.s16 	%p3488, %rs2325, 1;
	@%p3488 bra 	$L__BB0_8138;
	setp.eq.s16 	%p3490, %rs2325, 0;
	@%p3490 bra 	$L__BB0_8141;
	not.b32 	%r55196, %r9923;
	shr.u32 	%r55197, %r9929, 16;
	and.b32  	%r55198, %r55197, 15;
	add.s32 	%r55199, %r55198, 1;
	shr.u32 	%r55200, %r55196, %r55199;
	xor.b32  	%r55201, %r55198, 31;
	shl.b32 	%r55202, %r55196, %r55201;
	or.b32  	%r55203, %r55200, %r55202;
	add.s32 	%r57148, %r55203, %r57146;
	bra.uni 	$L__BB0_8142;
$L__BB0_8138:
	setp.eq.s16 	%p3489, %rs2325, 2;
	@%p3489 bra 	$L__BB0_8140;
	and.b32  	%r55182, %r9929, 15;
	add.s32 	%r55183, %r55182, 1;
	shr.u32 	%r55184, %r9923, %r55183;
	xor.b32  	%r55185, %r55182, 31;
	shl.b32 	%r55186, %r9923, %r55185;
	or.b32  	%r55187, %r55184, %r55186;
	xor.b32  	%r57148, %r55187, %r57146;
	bra.uni 	$L__BB0_8142;
$L__BB0_8140:
	not.b32 	%r55188, %r9923;
	shr.u32 	%r55189, %r9929, 8;
	and.b32  	%r55190, %r55189, 15;
	add.s32 	%r55191, %r55190, 1;
	shr.u32 	%r55192, %r55188, %r55191;
	xor.b32  	%r55193, %r55190, 31;
	shl.b32 	%r55194, %r55188, %r55193;
	or.b32  	%r55195, %r55192, %r55194;
	and.b32  	%r57148, %r55195, %r57146;
	bra.uni 	$L__BB0_8142;
$L__BB0_8141:
	add.s32 	%r55204, %r9930, 1;
	shr.u32 	%r55205, %r9923, %r55204;
	xor.b32  	%r55206, %r9930, 31;
	shl.b32 	%r55207, %r9923, %r55206;
	or.b32  	%r55208, %r55205, %r55207;
	xor.b32  	%r57148, %r55208, %r57146;
$L__BB0_8142:
	xor.b32  	%r9937, %r57148, %r9931;
	shr.u32 	%r55209, %r9937, 16;
	xor.b32  	%r55210, %r55209, %r9937;
	shr.u32 	%r55211, %r55210, 12;
	shr.u32 	%r55212, %r55210, 4;
	shr.u32 	%r55213, %r55210, 8;
	xor.b32  	%r55214, %r55212, %r55211;
	xor.b32  	%r55215, %r55214, %r55213;
	xor.b32  	%r55216, %r55215, %r55210;
	shr.u32 	%r55217, %r55216, 2;
	xor.b32  	%r55218, %r55217, %r55216;
	cvt.u16.u32 	%rs2328, %r55218;
	and.b16  	%rs2327, %rs2328, 3;
	setp.gt.s16 	%p3491, %rs2327, 1;
	@%p3491 bra 	$L__BB0_8145;
	setp.eq.s16 	%p3493, %rs2327, 0;
	@%p3493 bra 	$L__BB0_8148;
	not.b32 	%r55227, %r9923;
	shr.u32 	%r55228, %r9929, 16;
	and.b32  	%r55229, %r55228, 15;
	add.s32 	%r55230, %r55229, 2;
	shf.r.wrap.b32 	%r55231, %r55227, %r55227, %r55230;
	add.s32 	%r57149, %r55231, %r57147;
	bra.uni 	$L__BB0_8149;
$L__BB0_8145:
	setp.eq.s16 	%p3492, %rs2327, 2;
	@%p3492 bra 	$L__BB0_8147;
	and.b32  	%r55219, %r9929, 15;
	add.s32 	%r55220, %r55219, 2;
	shf.r.wrap.b32 	%r55221, %r9923, %r9923, %r55220;
	xor.b32  	%r57149, %r55221, %r57147;
	bra.uni 	$L__BB0_8149;
$L__BB0_8147:
	not.b32 	%r55222, %r9923;
	shr.u32 	%r55223, %r9929, 8;
	and.b32  	%r55224, %r55223, 15;
	add.s32 	%r55225, %r55224, 2;
	shf.r.wrap.b32 	%r55226, %r55222, %r55222, %r55225;
	and.b32  	%r57149, %r55226, %r57147;
	bra.uni 	$L__BB0_8149;
$L__BB0_8148:
	add.s32 	%r55232, %r9930, 2;
	shf.r.wrap.b32 	%r55233, %r9923, %r9923, %r55232;
	xor.b32  	%r57149, %r55233, %r57147;
$L__BB0_8149:
	add.s32 	%r55234, %r9937, %r57149;
	xor.b32  	%r9943, %r9923, %r55234;
	shr.u32 	%r55235, %r9923, 8;
	and.b32  	%r55236, %r55235, 31;
	mov.b32 	%r55237, 1;
	shl.b32 	%r55238, %r55237, %r55236;
	not.b32 	%r55239, %r55238;
	and.b32  	%r55240, %r9806, %r55239;
	or.b32  	%r55241, %r55238, %r9806;
	xor.b32  	%r55242, %r55238, %r9806;
	st.local.v4.u32 	[%rd2], {%r9806, %r55240, %r55241, %r55242};
	shl.b32 	%r55243, %r9923, 2;
	cvt.u64.u32 	%rd1540, %r55243;
	and.b64  	%rd1541, %rd1540, 12;
	add.s64 	%rd1542, %rd2, %rd1541;
	ld.local.u32 	%r9944, [%rd1542];
	shr.u32 	%r55244, %r9943, 4;
	xor.b32  	%r9945, %r55244, %r9943;
	shr.u32 	%r55245, %r9945, 24;
	and.b32  	%r9946, %r55245, 15;
	shf.r.wrap.b32 	%r55246, %r9943, %r9943, %r9946;
	xor.b32  	%r9947, %r55246, %r9931;
	shr.u32 	%r55247, %r9947, 16;
	xor.b32  	%r55248, %r55247, %r9947;
	shr.u32 	%r55249, %r55248, 12;
	shr.u32 	%r55250, %r55248, 4;
	shr.u32 	%r55251, %r55248, 8;
	xor.b32  	%r55252, %r55250, %r55249;
	xor.b32  	%r55253, %r55252, %r55251;
	xor.b32  	%r55254, %r55253, %r55248;
	shr.u32 	%r55255, %r55254, 2;
	xor.b32  	%r55256, %r55255, %r55254;
	cvt.u16.u32 	%rs2330, %r55256;
	and.b16  	%rs2329, %rs2330, 3;
	setp.gt.s16 	%p3494, %rs2329, 1;
	@%p3494 bra 	$L__BB0_8152;
	setp.eq.s16 	%p3496, %rs2329, 0;
	@%p3496 bra 	$L__BB0_8155;
	not.b32 	%r55271, %r9943;
	shr.u32 	%r55272, %r9945, 16;
	and.b32  	%r55273, %r55272, 15;
	add.s32 	%r55274, %r55273, 1;
	shr.u32 	%r55275, %r55271, %r55274;
	xor.b32  	%r55276, %r55273, 31;
	shl.b32 	%r55277, %r55271, %r55276;
	or.b32  	%r55278, %r55275, %r55277;
	add.s32 	%r57150, %r55278, %r57148;
	bra.uni 	$L__BB0_8156;
$L__BB0_8152:
	setp.eq.s16 	%p3495, %rs2329, 2;
	@%p3495 bra 	$L__BB0_8154;
	and.b32  	%r55257, %r9945, 15;
	add.s32 	%r55258, %r55257, 1;
	shr.u32 	%r55259, %r9943, %r55258;
	xor.b32  	%r55260, %r55257, 31;
	shl.b32 	%r55261, %r9943, %r55260;
	or.b32  	%r55262, %r55259, %r55261;
	xor.b32  	%r57150, %r55262, %r57148;
	bra.uni 	$L__BB0_8156;
$L__BB0_8154:
	not.b32 	%r55263, %r9943;
	shr.u32 	%r55264, %r9945, 8;
	and.b32  	%r55265, %r55264, 15;
	add.s32 	%r55266, %r55265, 1;
	shr.u32 	%r55267, %r55263, %r55266;
	xor.b32  	%r55268, %r55265, 31;
	shl.b32 	%r55269, %r55263, %r55268;
	or.b32  	%r55270, %r55267, %r55269;
	and.b32  	%r57150, %r55270, %r57148;
	bra.uni 	$L__BB0_8156;
$L__BB0_8155:
	add.s32 	%r55279, %r9946, 1;
	shr.u32 	%r55280, %r9943, %r55279;
	xor.b32  	%r55281, %r9946, 31;
	shl.b32 	%r55282, %r9943, %r55281;
	or.b32  	%r55283, %r55280, %r55282;
	xor.b32  	%r57150, %r55283, %r57148;
$L__BB0_8156:
	xor.b32  	%r9953, %r57150, %r9947;
	shr.u32 	%r55284, %r9953, 16;
	xor.b32  	%r55285, %r55284, %r9953;
	shr.u32 	%r55286, %r55285, 12;
	shr.u32 	%r55287, %r55285, 4;
	shr.u32 	%r55288, %r55285, 8;
	xor.b32  	%r55289, %r55287, %r55286;
	xor.b32  	%r55290, %r55289, %r55288;
	xor.b32  	%r55291, %r55290, %r55285;
	shr.u32 	%r55292, %r55291, 2;
	xor.b32  	%r55293, %r55292, %r55291;
	cvt.u16.u32 	%rs2332, %r55293;
	and.b16  	%rs2331, %rs2332, 3;
	setp.gt.s16 	%p3497, %rs2331, 1;
	@%p3497 bra 	$L__BB0_8159;
	setp.eq.s16 	%p3499, %rs2331, 0;
	@%p3499 bra 	$L__BB0_8162;
	not.b32 	%r55302, %r9943;
	shr.u32 	%r55303, %r9945, 16;
	and.b32  	%r55304, %r55303, 15;
	add.s32 	%r55305, %r55304, 2;
	shf.r.wrap.b32 	%r55306, %r55302, %r55302, %r55305;
	add.s32 	%r57151, %r55306, %r57149;
	bra.uni 	$L__BB0_8163;
$L__BB0_8159:
	setp.eq.s16 	%p3498, %rs2331, 2;
	@%p3498 bra 	$L__BB0_8161;
	and.b32  	%r55294, %r9945, 15;
	add.s32 	%r55295, %r55294, 2;
	shf.r.wrap.b32 	%r55296, %r9943, %r9943, %r55295;
	xor.b32  	%r57151, %r55296, %r57149;
	bra.uni 	$L__BB0_8163;
$L__BB0_8161:
	not.b32 	%r55297, %r9943;
	shr.u32 	%r55298, %r9945, 8;
	and.b32  	%r55299, %r55298, 15;
	add.s32 	%r55300, %r55299, 2;
	shf.r.wrap.b32 	%r55301, %r55297, %r55297, %r55300;
	and.b32  	%r57151, %r55301, %r57149;
	bra.uni 	$L__BB0_8163;
$L__BB0_8162:
	add.s32 	%r55307, %r9946, 2;
	shf.r.wrap.b32 	%r55308, %r9943, %r9943, %r55307;
	xor.b32  	%r57151, %r55308, %r57149;
$L__BB0_8163:
	add.s32 	%r55309, %r9953, %r57151;
	shr.u32 	%r55310, %r9943, 8;
	and.b32  	%r55311, %r55310, 31;
	mov.b32 	%r55312, 1;
	shl.b32 	%r55313, %r55312, %r55311;
	not.b32 	%r55314, %r55313;
	and.b32  	%r55315, %r9876, %r55314;
	or.b32  	%r55316, %r55313, %r9876;
	xor.b32  	%r55317, %r55313, %r9876;
	st.local.v4.u32 	[%rd1], {%r9876, %r55315, %r55316, %r55317};
	shl.b32 	%r55318, %r9943, 2;
	cvt.u64.u32 	%rd1543, %r55318;
	and.b64  	%rd1544, %rd1543, 12;
	add.s64 	%rd1545, %rd1, %rd1544;
	ld.local.u32 	%r55319, [%rd1545];
	add.s32 	%r55320, %r9928, %r9876;
	shf.l.wrap.b32 	%r55321, %r9944, %r9944, 10;
	shf.l.wrap.b32 	%r55322, %r9944, %r9944, 19;
	shf.l.wrap.b32 	%r55323, %r9944, %r9944, 30;
	xor.b32  	%r55324, %r55323, %r55322;
	xor.b32  	%r55325, %r55324, %r55321;
	add.s32 	%r9959, %r55320, %r55325;
	add.s32 	%r9960, %r9347, %r55319;
	add.s32 	%r55326, %r9501, %r9500;
	xor.b32  	%r55327, %r55309, %r55326;
	xor.b32  	%r9961, %r55327, %r9943;
	shr.u32 	%r55328, %r9961, 4;
	xor.b32  	%r9962, %r55328, %r9961;
	shr.u32 	%r55329, %r9962, 24;
	and.b32  	%r9963, %r55329, 15;
	shf.r.wrap.b32 	%r55330, %r9961, %r9961, %r9963;
	xor.b32  	%r9964, %r55330, %r9947;
	shr.u32 	%r55331, %r9964, 16;
	xor.b32  	%r55332, %r55331, %r9964;
	shr.u32 	%r55333, %r55332, 12;
	shr.u32 	%r55334, %r55332, 4;
	shr.u32 	%r55335, %r55332, 8;
	xor.b32  	%r55336, %r55334, %r55333;
	xor.b32  	%r55337, %r55336, %r55335;
	xor.b32  	%r55338, %r55337, %r55332;
	shr.u32 	%r55339, %r55338, 2;
	xor.b32  	%r55340, %r55339, %r55338;
	cvt.u16.u32 	%rs2334, %r55340;
	and.b16  	%rs2333, %rs2334, 3;
	setp.gt.s16 	%p3500, %rs2333, 1;
	@%p3500 bra 	$L__BB0_8166;
	setp.eq.s16 	%p3502, %rs2333, 0;
	@%p3502 bra 	$L__BB0_8169;
	not.b32 	%r55355, %r9961;
	shr.u32 	%r55356, %r9962, 16;
	and.b32  	%r55357, %r55356, 15;
	add.s32 	%r55358, %r55357, 1;
	shr.u32 	%r55359, %r55355, %r55358;
	xor.b32  	%r55360, %r55357, 31;
	shl.b32 	%r55361, %r55355, %r55360;
	or.b32  	%r55362, %r55359, %r55361;
	add.s32 	%r57152, %r55362, %r57150;
	bra.uni 	$L__BB0_8170;
$L__BB0_8166:
	setp.eq.s16 	%p3501, %rs2333, 2;
	@%p3501 bra 	$L__BB0_8168;
	and.b32  	%r55341, %r9962, 15;
	add.s32 	%r55342, %r55341, 1;
	shr.u32 	%r55343, %r9961, %r55342;
	xor.b32  	%r55344, %r55341, 31;
	shl.b32 	%r55345, %r9961, %r55344;
	or.b32  	%r55346, %r55343, %r55345;
	xor.b32  	%r57152, %r55346, %r57150;
	bra.uni 	$L__BB0_8170;
$L__BB0_8168:
	not.b32 	%r55347, %r9961;
	shr.u32 	%r55348, %r9962, 8;
	and.b32  	%r55349, %r55348, 15;
	add.s32 	%r55350, %r55349, 1;
	shr.u32 	%r55351, %r55347, %r55350;
	xor.b32  	%r55352, %r55349, 31;
	shl.b32 	%r55353, %r55347, %r55352;
	or.b32  	%r55354, %r55351, %r55353;
	and.b32  	%r57152, %r55354, %r57150;
	bra.uni 	$L__BB0_8170;
$L__BB0_8169:
	add.s32 	%r55363, %r9963, 1;
	shr.u32 	%r55364, %r9961, %r55363;
	xor.b32  	%r55365, %r9963, 31;
	shl.b32 	%r55366, %r9961, %r55365;
	or.b32  	%r55367, %r55364, %r55366;
	xor.b32  	%r57152, %r55367, %r57150;
$L__BB0_8170:
	xor.b32  	%r9970, %r57152, %r9964;
	shr.u32 	%r55368, %r9970, 16;
	xor.b32  	%r55369, %r55368, %r9970;
	shr.u32 	%r55370, %r55369, 12;
	shr.u32 	%r55371, %r55369, 4;
	shr.u32 	%r55372, %r55369, 8;
	xor.b32  	%r55373, %r55371, %r55370;
	xor.b32  	%r55374, %r55373, %r55372;
	xor.b32  	%r55375, %r55374, %r55369;
	shr.u32 	%r55376, %r55375, 2;
	xor.b32  	%r55377, %r55376, %r55375;
	cvt.u16.u32 	%rs2336, %r55377;
	and.b16  	%rs2335, %rs2336, 3;
	setp.gt.s16 	%p3503, %rs2335, 1;
	@%p3503 bra 	$L__BB0_8173;
	setp.eq.s16 	%p3505, %rs2335, 0;
	@%p3505 bra 	$L__BB0_8176;
	not.b32 	%r55386, %r9961;
	shr.u32 	%r55387, %r9962, 16;
	and.b32  	%r55388, %r55387, 15;
	add.s32 	%r55389, %r55388, 2;
	shf.r.wrap.b32 	%r55390, %r55386, %r55386, %r55389;
	add.s32 	%r57153, %r55390, %r57151;
	bra.uni 	$L__BB0_8177;
$L__BB0_8173:
	setp.eq.s16 	%p3504, %rs2335, 2;
	@%p3504 bra 	$L__BB0_8175;
	and.b32  	%r55378, %r9962, 15;
	add.s32 	%r55379, %r55378, 2;
	shf.r.wrap.b32 	%r55380, %r9961, %r9961, %r55379;
	xor.b32  	%r57153, %r55380, %r57151;
	bra.uni 	$L__BB0_8177;
$L__BB0_8175:
	not.b32 	%r55381, %r9961;
	shr.u32 	%r55382, %r9962, 8;
	and.b32  	%r55383, %r55382, 15;
	add.s32 	%r55384, %r55383, 2;
	shf.r.wrap.b32 	%r55385, %r55381, %r55381, %r55384;
	and.b32  	%r57153, %r55385, %r57151;
	bra.uni 	$L__BB0_8177;
$L__BB0_8176:
	add.s32 	%r55391, %r9963, 2;
	shf.r.wrap.b32 	%r55392, %r9961, %r9961, %r55391;
	xor.b32  	%r57153, %r55392, %r57151;
$L__BB0_8177:
	add.s32 	%r55393, %r9970, %r57153;
	xor.b32  	%r9976, %r9961, %r55393;
	ld.const.u32 	%r9977, [hefty_gpu_constantTable+252];
	shr.u32 	%r55394, %r9976, 4;
	xor.b32  	%r9978, %r55394, %r9976;
	shr.u32 	%r55395, %r9978, 24;
	and.b32  	%r9979, %r55395, 15;
	shf.r.wrap.b32 	%r55396, %r9976, %r9976, %r9979;
	xor.b32  	%r9980, %r55396, %r9964;
	shr.u32 	%r55397, %r9980, 16;
	xor.b32  	%r55398, %r55397, %r9980;
	shr.u32 	%r55399, %r55398, 12;
	shr.u32 	%r55400, %r55398, 4;
	shr.u32 	%r55401, %r55398, 8;
	xor.b32  	%r55402, %r55400, %r55399;
	xor.b32  	%r55403, %r55402, %r55401;
	xor.b32  	%r55404, %r55403, %r55398;
	shr.u32 	%r55405, %r55404, 2;
	xor.b32  	%r55406, %r55405, %r55404;
	cvt.u16.u32 	%rs2338, %r55406;
	and.b16  	%rs2337, %rs2338, 3;
	setp.gt.s16 	%p3506, %rs2337, 1;
	@%p3506 bra 	$L__BB0_8180;
	setp.eq.s16 	%p3508, %rs2337, 0;
	@%p3508 bra 	$L__BB0_8183;
	not.b32 	%r55421, %r9976;
	shr.u32 	%r55422, %r9978, 16;
	and.b32  	%r55423, %r55422, 15;
	add.s32 	%r55424, %r55423, 1;
	shr.u32 	%r55425, %r55421, %r55424;
	xor.b32  	%r55426, %r55423, 31;
	shl.b32 	%r55427, %r55421, %r55426;
	or.b32  	%r55428, %r55425, %r55427;
	add.s32 	%r57154, %r55428, %r57152;
	bra.uni 	$L__BB0_8184;
$L__BB0_8180:
	setp.eq.s16 	%p3507, %rs2337, 2;
	@%p3507 bra 	$L__BB0_8182;
	and.b32  	%r55407, %r9978, 15;
	add.s32 	%r55408, %r55407, 1;
	shr.u32 	%r55409, %r9976, %r55408;
	xor.b32  	%r55410, %r55407, 31;
	shl.b32 	%r55411, %r9976, %r55410;
	or.b32  	%r55412, %r55409, %r55411;
	xor.b32  	%r57154, %r55412, %r57152;
	bra.uni 	$L__BB0_8184;
$L__BB0_8182:
	not.b32 	%r55413, %r9976;
	shr.u32 	%r55414, %r9978, 8;
	and.b32  	%r55415, %r55414, 15;
	add.s32 	%r55416, %r55415, 1;
	shr.u32 	%r55417, %r55413, %r55416;
	xor.b32  	%r55418, %r55415, 31;
	shl.b32 	%r55419, %r55413, %r55418;
	or.b32  	%r55420, %r55417, %r55419;
	and.b32  	%r57154, %r55420, %r57152;
	bra.uni 	$L__BB0_8184;
$L__BB0_8183:
	add.s32 	%r55429, %r9979, 1;
	shr.u32 	%r55430, %r9976, %r55429;
	xor.b32  	%r55431, %r9979, 31;
	shl.b32 	%r55432, %r9976, %r55431;
	or.b32  	%r55433, %r55430, %r55432;
	xor.b32  	%r57154, %r55433, %r57152;
$L__BB0_8184:
	xor.b32  	%r9986, %r57154, %r9980;
	shr.u32 	%r55434, %r9986, 16;
	xor.b32  	%r55435, %r55434, %r9986;
	shr.u32 	%r55436, %r55435, 12;
	shr.u32 	%r55437, %r55435, 4;
	shr.u32 	%r55438, %r55435, 8;
	xor.b32  	%r55439, %r55437, %r55436;
	xor.b32  	%r55440, %r55439, %r55438;
	xor.b32  	%r55441, %r55440, %r55435;
	shr.u32 	%r55442, %r55441, 2;
	xor.b32  	%r55443, %r55442, %r55441;
	cvt.u16.u32 	%rs2340, %r55443;
	and.b16  	%rs2339, %rs2340, 3;
	setp.gt.s16 	%p3509, %rs2339, 1;
	@%p3509 bra 	$L__BB0_8187;
	setp.eq.s16 	%p3511, %rs2339, 0;
	@%p3511 bra 	$L__BB0_8190;
	not.b32 	%r55452, %r9976;
	shr.u32 	%r55453, %r9978, 16;
	and.b32  	%r55454, %r55453, 15;
	add.s32 	%r55455, %r55454, 2;
	shf.r.wrap.b32 	%r55456, %r55452, %r55452, %r55455;
	add.s32 	%r57155, %r55456, %r57153;
	bra.uni 	$L__BB0_8191;
$L__BB0_8187:
	setp.eq.s16 	%p3510, %rs2339, 2;
	@%p3510 bra 	$L__BB0_8189;
	and.b32  	%r55444, %r9978, 15;
	add.s32 	%r55445, %r55444, 2;
	shf.r.wrap.b32 	%r55446, %r9976, %r9976, %r55445;
	xor.b32  	%r57155, %r55446, %r57153;
	bra.uni 	$L__BB0_8191;
$L__BB0_8189:
	not.b32 	%r55447, %r9976;
	shr.u32 	%r55448, %r9978, 8;
	and.b32  	%r55449, %r55448, 15;
	add.s32 	%r55450, %r55449, 2;
	shf.r.wrap.b32 	%r55451, %r55447, %r55447, %r55450;
	and.b32  	%r57155, %r55451, %r57153;
	bra.uni 	$L__BB0_8191;
$L__BB0_8190:
	add.s32 	%r55457, %r9979, 2;
	shf.r.wrap.b32 	%r55458, %r9976, %r9976, %r55457;
	xor.b32  	%r57155, %r55458, %r57153;
$L__BB0_8191:
	add.s32 	%r55459, %r9986, %r57155;
	xor.b32  	%r9992, %r9976, %r55459;
	shr.u32 	%r55460, %r9976, 8;
	and.b32  	%r55461, %r55460, 31;
	mov.b32 	%r55462, 1;
	shl.b32 	%r55463, %r55462, %r55461;
	not.b32 	%r55464, %r55463;
	and.b32  	%r55465, %r9654, %r55464;
	or.b32  	%r55466, %r55463, %r9654;
	xor.b32  	%r55467, %r55463, %r9654;
	st.local.v4.u32 	[%rd8], {%r9654, %r55465, %r55466, %r55467};
	shl.b32 	%r55468, %r9976, 2;
	cvt.u64.u32 	%rd1546, %r55468;
	and.b64  	%rd1547, %rd1546, 12;
	add.s64 	%rd1548, %rd8, %rd1547;
	ld.local.u32 	%r9993, [%rd1548];
	shr.u32 	%r55469, %r9992, 4;
	xor.b32  	%r9994, %r55469, %r9992;
	shr.u32 	%r55470, %r9994, 24;
	and.b32  	%r9995, %r55470, 15;
	shf.r.wrap.b32 	%r55471, %r9992, %r9992, %r9995;
	xor.b32  	%r9996, %r55471, %r9980;
	shr.u32 	%r55472, %r9996, 16;
	xor.b32  	%r55473, %r55472, %r9996;
	shr.u32 	%r55474, %r55473, 12;
	shr.u32 	%r55475, %r55473, 4;
	shr.u32 	%r55476, %r55473, 8;
	xor.b32  	%r55477, %r55475, %r55474;
	xor.b32  	%r55478, %r55477, %r55476;
	xor.b32  	%r55479, %r55478, %r55473;
	shr.u32 	%r55480, %r55479, 2;
	xor.b32  	%r55481, %r55480, %r55479;
	cvt.u16.u32 	%rs2342, %r55481;
	and.b16  	%rs2341, %rs2342, 3;
	setp.gt.s16 	%p3512, %rs2341, 1;
	@%p3512 bra 	$L__BB0_8194;
	setp.eq.s16 	%p3514, %rs2341, 0;
	@%p3514 bra 	$L__BB0_8197;
	not.b32 	%r55496, %r9992;
	shr.u32 	%r55497, %r9994, 16;
	and.b32  	%r55498, %r55497, 15;
	add.s32 	%r55499, %r55498, 1;
	shr.u32 	%r55500, %r55496, %r55499;
	xor.b32  	%r55501, %r55498, 31;
	shl.b32 	%r55502, %r55496, %r55501;
	or.b32  	%r55503, %r55500, %r55502;
	add.s32 	%r57156, %r55503, %r57154;
	bra.uni 	$L__BB0_8198;
$L__BB0_8194:
	setp.eq.s16 	%p3513, %rs2341, 2;
	@%p3513 bra 	$L__BB0_8196;
	and.b32  	%r55482, %r9994, 15;
	add.s32 	%r55483, %r55482, 1;
	shr.u32 	%r55484, %r9992, %r55483;
	xor.b32  	%r55485, %r55482, 31;
	shl.b32 	%r55486, %r9992, %r55485;
	or.b32  	%r55487, %r55484, %r55486;
	xor.b32  	%r57156, %r55487, %r57154;
	bra.uni 	$L__BB0_8198;
$L__BB0_8196:
	not.b32 	%r55488, %r9992;
	shr.u32 	%r55489, %r9994, 8;
	and.b32  	%r55490, %r55489, 15;
	add.s32 	%r55491, %r55490, 1;
	shr.u32 	%r55492, %r55488, %r55491;
	xor.b32  	%r55493, %r55490, 31;
	shl.b32 	%r55494, %r55488, %r55493;
	or.b32  	%r55495, %r55492, %r55494;
	and.b32  	%r57156, %r55495, %r57154;
	bra.uni 	$L__BB0_8198;
$L__BB0_8197:
	add.s32 	%r55504, %r9995, 1;
	shr.u32 	%r55505, %r9992, %r55504;
	xor.b32  	%r55506, %r9995, 31;
	shl.b32 	%r55507, %r9992, %r55506;
	or.b32  	%r55508, %r55505, %r55507;
	xor.b32  	%r57156, %r55508, %r57154;
$L__BB0_8198:
	xor.b32  	%r10002, %r57156, %r9996;
	shr.u32 	%r55509, %r10002, 16;
	xor.b32  	%r55510, %r55509, %r10002;
	shr.u32 	%r55511, %r55510, 12;
	shr.u32 	%r55512, %r55510, 4;
	shr.u32 	%r55513, %r55510, 8;
	xor.b32  	%r55514, %r55512, %r55511;
	xor.b32  	%r55515, %r55514, %r55513;
	xor.b32  	%r55516, %r55515, %r55510;
	shr.u32 	%r55517, %r55516, 2;
	xor.b32  	%r55518, %r55517, %r55516;
	cvt.u16.u32 	%rs2344, %r55518;
	and.b16  	%rs2343, %rs2344, 3;
	setp.gt.s16 	%p3515, %rs2343, 1;
	@%p3515 bra 	$L__BB0_8201;
	setp.eq.s16 	%p3517, %rs2343, 0;
	@%p3517 bra 	$L__BB0_8204;
	not.b32 	%r55527, %r9992;
	shr.u32 	%r55528, %r9994, 16;
	and.b32  	%r55529, %r55528, 15;
	add.s32 	%r55530, %r55529, 2;
	shf.r.wrap.b32 	%r55531, %r55527, %r55527, %r55530;
	add.s32 	%r57157, %r55531, %r57155;
	bra.uni 	$L__BB0_8205;
$L__BB0_8201:
	setp.eq.s16 	%p3516, %rs2343, 2;
	@%p3516 bra 	$L__BB0_8203;
	and.b32  	%r55519, %r9994, 15;
	add.s32 	%r55520, %r55519, 2;
	shf.r.wrap.b32 	%r55521, %r9992, %r9992, %r55520;
	xor.b32  	%r57157, %r55521, %r57155;
	bra.uni 	$L__BB0_8205;
$L__BB0_8203:
	not.b32 	%r55522, %r9992;
	shr.u32 	%r55523, %r9994, 8;
	and.b32  	%r55524, %r55523, 15;
	add.s32 	%r55525, %r55524, 2;
	shf.r.wrap.b32 	%r55526, %r55522, %r55522, %r55525;
	and.b32  	%r57157, %r55526, %r57155;
	bra.uni 	$L__BB0_8205;
$L__BB0_8204:
	add.s32 	%r55532, %r9995, 2;
	shf.r.wrap.b32 	%r55533, %r9992, %r9992, %r55532;
	xor.b32  	%r57157, %r55533, %r57155;
$L__BB0_8205:
	add.s32 	%r55534, %r10002, %r57157;
	xor.b32  	%r10008, %r9992, %r55534;
	shr.u32 	%r55535, %r9992, 8;
	and.b32  	%r55536, %r55535, 31;
	mov.b32 	%r55537, 1;
	shl.b32 	%r55538, %r55537, %r55536;
	not.b32 	%r55539, %r55538;
	and.b32  	%r55540, %r9807, %r55539;
	or.b32  	%r55541, %r55538, %r9807;
	xor.b32  	%r55542, %r55538, %r9807;
	st.local.v4.u32 	[%rd7], {%r9807, %r55540, %r55541, %r55542};
	shl.b32 	%r55543, %r9992, 2;
	cvt.u64.u32 	%rd1549, %r55543;
	and.b64  	%rd1550, %rd1549, 12;
	add.s64 	%rd1551, %rd7, %rd1550;
	ld.local.u32 	%r55544, [%rd1551];
	xor.b32  	%r55545, %r55544, %r9993;
	and.b32  	%r55546, %r9960, %r55545;
	xor.b32  	%r10009, %r55546, %r9993;
	shr.u32 	%r55547, %r10008, 4;
	xor.b32  	%r10010, %r55547, %r10008;
	shr.u32 	%r55548, %r10010, 24;
	and.b32  	%r10011, %r55548, 15;
	shf.r.wrap.b32 	%r55549, %r10008, %r10008, %r10011;
	xor.b32  	%r10012, %r55549, %r9996;
	shr.u32 	%r55550, %r10012, 16;
	xor.b32  	%r55551, %r55550, %r10012;
	shr.u32 	%r55552, %r55551, 12;
	shr.u32 	%r55553, %r55551, 4;
	shr.u32 	%r55554, %r55551, 8;
	xor.b32  	%r55555, %r55553, %r55552;
	xor.b32  	%r55556, %r55555, %r55554;
	xor.b32  	%r55557, %r55556, %r55551;
	shr.u32 	%r55558, %r55557, 2;
	xor.b32  	%r55559, %r55558, %r55557;
	cvt.u16.u32 	%rs2346, %r55559;
	and.b16  	%rs2345, %rs2346, 3;
	setp.gt.s16 	%p3518, %rs2345, 1;
	@%p3518 bra 	$L__BB0_8208;
	setp.eq.s16 	%p3520, %rs2345, 0;
	@%p3520 bra 	$L__BB0_8211;
	not.b32 	%r55574, %r10008;
	shr.u32 	%r55575, %r10010, 16;
	and.b32  	%r55576, %r55575, 15;
	add.s32 	%r55577, %r55576, 1;
	shr.u32 	%r55578, %r55574, %r55577;
	xor.b32  	%r55579, %r55576, 31;
	shl.b32 	%r55580, %r55574, %r55579;
	or.b32  	%r55581, %r55578, %r55580;
	add.s32 	%r57158, %r55581, %r57156;
	bra.uni 	$L__BB0_8212;
$L__BB0_8208:
	setp.eq.s16 	%p3519, %rs2345, 2;
	@%p3519 bra 	$L__BB0_8210;
	and.b32  	%r55560, %r10010, 15;
	add.s32 	%r55561, %r55560, 1;
	shr.u32 	%r55562, %r10008, %r55561;
	xor.b32  	%r55563, %r55560, 31;
	shl.b32 	%r55564, %r10008, %r55563;
	or.b32  	%r55565, %r55562, %r55564;
	xor.b32  	%r57158, %r55565, %r57156;
	bra.uni 	$L__BB0_8212;
$L__BB0_8210:
	not.b32 	%r55566, %r10008;
	shr.u32 	%r55567, %r10010, 8;
	and.b32  	%r55568, %r55567, 15;
	add.s32 	%r55569, %r55568, 1;
	shr.u32 	%r55570, %r55566, %r55569;
	xor.b32  	%r55571, %r55568, 31;
	shl.b32 	%r55572, %r55566, %r55571;
	or.b32  	%r55573, %r55570, %r55572;
	and.b32  	%r57158, %r55573, %r57156;
	bra.uni 	$L__BB0_8212;
$L__BB0_8211:
	add.s32 	%r55582, %r10011, 1;
	shr.u32 	%r55583, %r10008, %r55582;
	xor.b32  	%r55584, %r10011, 31;
	shl.b32 	%r55585, %r10008, %r55584;
	or.b32  	%r55586, %r55583, %r55585;
	xor.b32  	%r57158, %r55586, %r57156;
$L__BB0_8212:
	xor.b32  	%r10018, %r57158, %r10012;
	shr.u32 	%r55587, %r10018, 16;
	xor.b32  	%r55588, %r55587, %r10018;
	shr.u32 	%r55589, %r55588, 12;
	shr.u32 	%r55590, %r55588, 4;
	shr.u32 	%r55591, %r55588, 8;
	xor.b32  	%r55592, %r55590, %r55589;
	xor.b32  	%r55593, %r55592, %r55591;
	xor.b32  	%r55594, %r55593, %r55588;
	shr.u32 	%r55595, %r55594, 2;
	xor.b32  	%r55596, %r55595, %r55594;
	cvt.u16.u32 	%rs2348, %r55596;
	and.b16  	%rs2347, %rs2348, 3;
	setp.gt.s16 	%p3521, %rs2347, 1;
	@%p3521 bra 	$L__BB0_8215;
	setp.eq.s16 	%p3523, %rs2347, 0;
	@%p3523 bra 	$L__BB0_8218;
	not.b32 	%r55605, %r10008;
	shr.u32 	%r55606, %r10010, 16;
	and.b32  	%r55607, %r55606, 15;
	add.s32 	%r55608, %r55607, 2;
	shf.r.wrap.b32 	%r55609, %r55605, %r55605, %r55608;
	add.s32 	%r57159, %r55609, %r57157;
	bra.uni 	$L__BB0_8219;
$L__BB0_8215:
	setp.eq.s16 	%p3522, %rs2347, 2;
	@%p3522 bra 	$L__BB0_8217;
	and.b32  	%r55597, %r10010, 15;
	add.s32 	%r55598, %r55597, 2;
	shf.r.wrap.b32 	%r55599, %r10008, %r10008, %r55598;
	xor.b32  	%r57159, %r55599, %r57157;
	bra.uni 	$L__BB0_8219;
$L__BB0_8217:
	not.b32 	%r55600, %r10008;
	shr.u32 	%r55601, %r10010, 8;
	and.b32  	%r55602, %r55601, 15;
	add.s32 	%r55603, %r55602, 2;
	shf.r.wrap.b32 	%r55604, %r55600, %r55600, %r55603;
	and.b32  	%r57159, %r55604, %r57157;
	bra.uni 	$L__BB0_8219;
$L__BB0_8218:
	add.s32 	%r55610, %r10011, 2;
	shf.r.wrap.b32 	%r55611, %r10008, %r10008, %r55610;
	xor.b32  	%r57159, %r55611, %r57157;
$L__BB0_8219:
	add.s32 	%r55612, %r10018, %r57159;
	xor.b32  	%r10024, %r10008, %r55612;
	shr.u32 	%r55613, %r10008, 8;
	and.b32  	%r55614, %r55613, 31;
	mov.b32 	%r55615, 1;
	shl.b32 	%r55616, %r55615, %r55614;
	not.b32 	%r55617, %r55616;
	and.b32  	%r55618, %r9960, %r55617;
	or.b32  	%r55619, %r55616, %r9960;
	xor.b32  	%r55620, %r55616, %r9960;
	st.local.v4.u32 	[%rd6], {%r9960, %r55618, %r55619, %r55620};
	shl.b32 	%r55621, %r10008, 2;
	cvt.u64.u32 	%rd1552, %r55621;
	and.b64  	%rd1553, %rd1552, 12;
	add.s64 	%rd1554, %rd6, %rd1553;
	ld.local.u32 	%r55622, [%rd1554];
	shf.l.wrap.b32 	%r55623, %r55622, %r55622, 26;
	shf.l.wrap.b32 	%r55624, %r55622, %r55622, 21;
	xor.b32  	%r55625, %r55623, %r55624;
	shf.l.wrap.b32 	%r55626, %r55622, %r55622, 7;
	xor.b32  	%r55627, %r55625, %r55626;
	shr.u32 	%r55628, %r7664, 10;
	shf.l.wrap.b32 	%r55629, %r7664, %r7664, 13;
	shf.l.wrap.b32 	%r55630, %r7664, %r7664, 15;
	xor.b32  	%r55631, %r55630, %r55629;
	xor.b32  	%r55632, %r55631, %r55628;
	add.s32 	%r55633, %r55632, %r7659;
	add.s32 	%r55634, %r55633, %r5202;
	shr.u32 	%r55635, %r7651, 3;
	shf.l.wrap.b32 	%r55636, %r7651, %r7651, 14;
	shf.l.wrap.b32 	%r55637, %r7651, %r7651, 25;
	xor.b32  	%r55638, %r55637, %r55636;
	xor.b32  	%r55639, %r55638, %r55635;
	add.s32 	%r55640, %r55634, %r55639;
	add.s32 	%r55641, %r9977, %r55640;
	add.s32 	%r55642, %r55641, %r9501;
	add.s32 	%r55643, %r55642, %r10009;
	add.s32 	%r10025, %r55643, %r55627;
	shr.u32 	%r55644, %r10024, 4;
	xor.b32  	%r10026, %r55644, %r10024;
	shr.u32 	%r55645, %r10026, 24;
	and.b32  	%r10027, %r55645, 15;
	shf.r.wrap.b32 	%r55646, %r10024, %r10024, %r10027;
	xor.b32  	%r10028, %r55646, %r10012;
	shr.u32 	%r55647, %r10028, 16;
	xor.b32  	%r55648, %r55647, %r10028;
	shr.u32 	%r55649, %r55648, 12;
	shr.u32 	%r55650, %r55648, 4;
	shr.u32 	%r55651, %r55648, 8;
	xor.b32  	%r55652, %r55650, %r55649;
	xor.b32  	%r55653, %r55652, %r55651;
	xor.b32  	%r55654, %r55653, %r55648;
	shr.u32 	%r55655, %r55654, 2;
	xor.b32  	%r55656, %r55655, %r55654;
	cvt.u16.u32 	%rs2350, %r55656;
	and.b16  	%rs2349, %rs2350, 3;
	setp.gt.s16 	%p3524, %rs2349, 1;
	@%p3524 bra 	$L__BB0_8222;
	setp.eq.s16 	%p3526, %rs2349, 0;
	@%p3526 bra 	$L__BB0_8225;
	not.b32 	%r55671, %r10024;
	shr.u32 	%r55672, %r10026, 16;
	and.b32  	%r55673, %r55672, 15;
	add.s32 	%r55674, %r55673, 1;
	shr.u32 	%r55675, %r55671, %r55674;
	xor.b32  	%r55676, %r55673, 31;
	shl.b32 	%r55677, %r55671, %r55676;
	or.b32  	%r55678, %r55675, %r55677;
	add.s32 	%r57160, %r55678, %r57158;
	bra.uni 	$L__BB0_8226;
$L__BB0_8222:
	setp.eq.s16 	%p3525, %rs2349, 2;
	@%p3525 bra 	$L__BB0_8224;
	and.b32  	%r55657, %r10026, 15;
	add.s32 	%r55658, %r55657, 1;
	shr.u32 	%r55659, %r10024, %r55658;
	xor.b32  	%r55660, %r55657, 31;
	shl.b32 	%r55661, %r10024, %r55660;
	or.b32  	%r55662, %r55659, %r55661;
	xor.b32  	%r57160, %r55662, %r57158;
	bra.uni 	$L__BB0_8226;
$L__BB0_8224:
	not.b32 	%r55663, %r10024;
	shr.u32 	%r55664, %r10026, 8;
	and.b32  	%r55665, %r55664, 15;
	add.s32 	%r55666, %r55665, 1;
	shr.u32 	%r55667, %r55663, %r55666;
	xor.b32  	%r55668, %r55665, 31;
	shl.b32 	%r55669, %r55663, %r55668;
	or.b32  	%r55670, %r55667, %r55669;
	and.b32  	%r57160, %r55670, %r57158;
	bra.uni 	$L__BB0_8226;
$L__BB0_8225:
	add.s32 	%r55679, %r10027, 1;
	shr.u32 	%r55680, %r10024, %r55679;
	xor.b32  	%r55681, %r10027, 31;
	shl.b32 	%r55682, %r10024, %r55681;
	or.b32  	%r55683, %r55680, %r55682;
	xor.b32  	%r57160, %r55683, %r57158;
$L__BB0_8226:
	xor.b32  	%r10034, %r57160, %r10028;
	shr.u32 	%r55684, %r10034, 16;
	xor.b32  	%r55685, %r55684, %r10034;
	shr.u32 	%r55686, %r55685, 12;
	shr.u32 	%r55687, %r55685, 4;
	shr.u32 	%r55688, %r55685, 8;
	xor.b32  	%r55689, %r55687, %r55686;
	xor.b32  	%r55690, %r55689, %r55688;
	xor.b32  	%r55691, %r55690, %r55685;
	shr.u32 	%r55692, %r55691, 2;
	xor.b32  	%r55693, %r55692, %r55691;
	cvt.u16.u32 	%rs2352, %r55693;
	and.b16  	%rs2351, %rs2352, 3;
	setp.gt.s16 	%p3527, %rs2351, 1;
	@%p3527 bra 	$L__BB0_8229;
	setp.eq.s16 	%p3529, %rs2351, 0;
	@%p3529 bra 	$L__BB0_8232;
	not.b32 	%r55702, %r10024;
	shr.u32 	%r55703, %r10026, 16;
	and.b32  	%r55704, %r55703, 15;
	add.s32 	%r55705, %r55704, 2;
	shf.r.wrap.b32 	%r55706, %r55702, %r55702, %r55705;
	add.s32 	%r57161, %r55706, %r57159;
	bra.uni 	$L__BB0_8233;
$L__BB0_8229:
	setp.eq.s16 	%p3528, %rs2351, 2;
	@%p3528 bra 	$L__BB0_8231;
	and.b32  	%r55694, %r10026, 15;
	add.s32 	%r55695, %r55694, 2;
	shf.r.wrap.b32 	%r55696, %r10024, %r10024, %r55695;
	xor.b32  	%r57161, %r55696, %r57159;
	bra.uni 	$L__BB0_8233;
$L__BB0_8231:
	not.b32 	%r55697, %r10024;
	shr.u32 	%r55698, %r10026, 8;
	and.b32  	%r55699, %r55698, 15;
	add.s32 	%r55700, %r55699, 2;
	shf.r.wrap.b32 	%r55701, %r55697, %r55697, %r55700;
	and.b32  	%r57161, %r55701, %r57159;
	bra.uni 	$L__BB0_8233;
$L__BB0_8232:
	add.s32 	%r55707, %r10027, 2;
	shf.r.wrap.b32 	%r55708, %r10024, %r10024, %r55707;
	xor.b32  	%r57161, %r55708, %r57159;
$L__BB0_8233:
	add.s32 	%r55709, %r10034, %r57161;
	xor.b32  	%r10040, %r10024, %r55709;
	shr.u32 	%r55710, %r10024, 8;
	and.b32  	%r55711, %r55710, 31;
	mov.b32 	%r55712, 1;
	shl.b32 	%r55713, %r55712, %r55711;
	not.b32 	%r55714, %r55713;
	and.b32  	%r55715, %r9653, %r55714;
	or.b32  	%r55716, %r55713, %r9653;
	xor.b32  	%r55717, %r55713, %r9653;
	st.local.v4.u32 	[%rd5], {%r9653, %r55715, %r55716, %r55717};
	shl.b32 	%r55718, %r10024, 2;
	cvt.u64.u32 	%rd1555, %r55718;
	and.b64  	%rd1556, %rd1555, 12;
	add.s64 	%rd1557, %rd5, %rd1556;
	ld.local.u32 	%r10041, [%rd1557];
	shr.u32 	%r55719, %r10040, 4;
	xor.b32  	%r10042, %r55719, %r10040;
	shr.u32 	%r55720, %r10042, 24;
	and.b32  	%r10043, %r55720, 15;
	shf.r.wrap.b32 	%r55721, %r10040, %r10040, %r10043;
	xor.b32  	%r10044, %r55721, %r10028;
	shr.u32 	%r55722, %r10044, 16;
	xor.b32  	%r55723, %r55722, %r10044;
	shr.u32 	%r55724, %r55723, 12;
	shr.u32 	%r55725, %r55723, 4;
	shr.u32 	%r55726, %r55723, 8;
	xor.b32  	%r55727, %r55725, %r55724;
	xor.b32  	%r55728, %r55727, %r55726;
	xor.b32  	%r55729, %r55728, %r55723;
	shr.u32 	%r55730, %r55729, 2;
	xor.b32  	%r55731, %r55730, %r55729;
	cvt.u16.u32 	%rs2354, %r55731;
	and.b16  	%rs2353, %rs2354, 3;
	setp.gt.s16 	%p3530, %rs2353, 1;
	@%p3530 bra 	$L__BB0_8236;
	setp.eq.s16 	%p3532, %rs2353, 0;
	@%p3532 bra 	$L__BB0_8239;
	not.b32 	%r55746, %r10040;
	shr.u32 	%r55747, %r10042, 16;
	and.b32  	%r55748, %r55747, 15;
	add.s32 	%r55749, %r55748, 1;
	shr.u32 	%r55750, %r55746, %r55749;
	xor.b32  	%r55751, %r55748, 31;
	shl.b32 	%r55752, %r55746, %r55751;
	or.b32  	%r55753, %r55750, %r55752;
	add.s32 	%r57162, %r55753, %r57160;
	bra.uni 	$L__BB0_8240;
$L__BB0_8236:
	setp.eq.s16 	%p3531, %rs2353, 2;
	@%p3531 bra 	$L__BB0_8238;
	and.b32  	%r55732, %r10042, 15;
	add.s32 	%r55733, %r55732, 1;
	shr.u32 	%r55734, %r10040, %r55733;
	xor.b32  	%r55735, %r55732, 31;
	shl.b32 	%r55736, %r10040, %r55735;
	or.b32  	%r55737, %r55734, %r55736;
	xor.b32  	%r57162, %r55737, %r57160;
	bra.uni 	$L__BB0_8240;
$L__BB0_8238:
	not.b32 	%r55738, %r10040;
	shr.u32 	%r55739, %r10042, 8;
	and.b32  	%r55740, %r55739, 15;
	add.s32 	%r55741, %r55740, 1;
	shr.u32 	%r55742, %r55738, %r55741;
	xor.b32  	%r55743, %r55740, 31;
	shl.b32 	%r55744, %r55738, %r55743;
	or.b32  	%r55745, %r55742, %r55744;
	and.b32  	%r57162, %r55745, %r57160;
	bra.uni 	$L__BB0_8240;
$L__BB0_8239:
	add.s32 	%r55754, %r10043, 1;
	shr.u32 	%r55755, %r10040, %r55754;
	xor.b32  	%r55756, %r10043, 31;
	shl.b32 	%r55757, %r10040, %r55756;
	or.b32  	%r55758, %r55755, %r55757;
	xor.b32  	%r57162, %r55758, %r57160;
$L__BB0_8240:
	xor.b32  	%r10050, %r57162, %r10044;
	shr.u32 	%r55759, %r10050, 16;
	xor.b32  	%r55760, %r55759, %r10050;
	shr.u32 	%r55761, %r55760, 12;
	shr.u32 	%r55762, %r55760, 4;
	shr.u32 	%r55763, %r55760, 8;
	xor.b32  	%r55764, %r55762, %r55761;
	xor.b32  	%r55765, %r55764, %r55763;
	xor.b32  	%r55766, %r55765, %r55760;
	shr.u32 	%r55767, %r55766, 2;
	xor.b32  	%r55768, %r55767, %r55766;
	cvt.u16.u32 	%rs2356, %r55768;
	and.b16  	%rs2355, %rs2356, 3;
	setp.gt.s16 	%p3533, %rs2355, 1;
	@%p3533 bra 	$L__BB0_8243;
	setp.eq.s16 	%p3535, %rs2355, 0;
	@%p3535 bra 	$L__BB0_8246;
	not.b32 	%r55777, %r10040;
	shr.u32 	%r55778, %r10042, 16;
	and.b32  	%r55779, %r55778, 15;
	add.s32 	%r55780, %r55779, 2;
	shf.r.wrap.b32 	%r55781, %r55777, %r55777, %r55780;
	add.s32 	%r57163, %r55781, %r57161;
	bra.uni 	$L__BB0_8247;
$L__BB0_8243:
	setp.eq.s16 	%p3534, %rs2355, 2;
	@%p3534 bra 	$L__BB0_8245;
	and.b32  	%r55769, %r10042, 15;
	add.s32 	%r55770, %r55769, 2;
	shf.r.wrap.b32 	%r55771, %r10040, %r10040, %r55770;
	xor.b32  	%r57163, %r55771, %r57161;
	bra.uni 	$L__BB0_8247;
$L__BB0_8245:
	not.b32 	%r55772, %r10040;
	shr.u32 	%r55773, %r10042, 8;
	and.b32  	%r55774, %r55773, 15;
	add.s32 	%r55775, %r55774, 2;
	shf.r.wrap.b32 	%r55776, %r55772, %r55772, %r55775;
	and.b32  	%r57163, %r55776, %r57161;
	bra.uni 	$L__BB0_8247;
$L__BB0_8246:
	add.s32 	%r55782, %r10043, 2;
	shf.r.wrap.b32 	%r55783, %r10040, %r10040, %r55782;
	xor.b32  	%r57163, %r55783, %r57161;
$L__BB0_8247:
	add.s32 	%r55784, %r10050, %r57163;
	xor.b32  	%r10056, %r10040, %r55784;
	shr.u32 	%r55785, %r10040, 8;
	and.b32  	%r55786, %r55785, 31;
	mov.b32 	%r55787, 1;
	shl.b32 	%r55788, %r55787, %r55786;
	not.b32 	%r55789, %r55788;
	and.b32  	%r55790, %r9806, %r55789;
	or.b32  	%r55791, %r55788, %r9806;
	xor.b32  	%r55792, %r55788, %r9806;
	st.local.v4.u32 	[%rd4], {%r9806, %r55790, %r55791, %r55792};
	shl.b32 	%r55793, %r10040, 2;
	cvt.u64.u32 	%rd1558, %r55793;
	and.b64  	%rd1559, %rd1558, 12;
	add.s64 	%rd1560, %rd4, %rd1559;
	ld.local.u32 	%r10057, [%rd1560];
	shr.u32 	%r55794, %r10056, 4;
	xor.b32  	%r10058, %r55794, %r10056;
	shr.u32 	%r55795, %r10058, 24;
	and.b32  	%r10059, %r55795, 15;
	shf.r.wrap.b32 	%r55796, %r10056, %r10056, %r10059;
	xor.b32  	%r10060, %r55796, %r10044;
	shr.u32 	%r55797, %r10060, 16;
	xor.b32  	%r55798, %r55797, %r10060;
	shr.u32 	%r55799, %r55798, 12;
	shr.u32 	%r55800, %r55798, 4;
	shr.u32 	%r55801, %r55798, 8;
	xor.b32  	%r55802, %r55800, %r55799;
	xor.b32  	%r55803, %r55802, %r55801;
	xor.b32  	%r55804, %r55803, %r55798;
	shr.u32 	%r55805, %r55804, 2;
	xor.b32  	%r55806, %r55805, %r55804;
	cvt.u16.u32 	%rs2358, %r55806;
	and.b16  	%rs2357, %rs2358, 3;
	setp.gt.s16 	%p3536, %rs2357, 1;
	@%p3536 bra 	$L__BB0_8250;
	setp.eq.s16 	%p3538, %rs2357, 0;
	@%p3538 bra 	$L__BB0_8253;
	not.b32 	%r55821, %r10056;
	shr.u32 	%r55822, %r10058, 16;
	and.b32  	%r55823, %r55822, 15;
	add.s32 	%r55824, %r55823, 1;
	shr.u32 	%r55825, %r55821, %r55824;
	xor.b32  	%r55826, %r55823, 31;
	shl.b32 	%r55827, %r55821, %r55826;
	or.b32  	%r55828, %r55825, %r55827;
	add.s32 	%r57164, %r55828, %r57162;
	bra.uni 	$L__BB0_8254;
$L__BB0_8250:
	setp.eq.s16 	%p3537, %rs2357, 2;
	@%p3537 bra 	$L__BB0_8252;
	and.b32  	%r55807, %r10058, 15;
	add.s32 	%r55808, %r55807, 1;
	shr.u32 	%r55809, %r10056, %r55808;
	xor.b32  	%r55810, %r55807, 31;
	shl.b32 	%r55811, %r10056, %r55810;
	or.b32  	%r55812, %r55809, %r55811;
	xor.b32  	%r57164, %r55812, %r57162;
	bra.uni 	$L__BB0_8254;
$L__BB0_8252:
	not.b32 	%r55813, %r10056;
	shr.u32 	%r55814, %r10058, 8;
	and.b32  	%r55815, %r55814, 15;
	add.s32 	%r55816, %r55815, 1;
	shr.u32 	%r55817, %r55813, %r55816;
	xor.b32  	%r55818, %r55815, 31;
	shl.b32 	%r55819, %r55813, %r55818;
	or.b32  	%r55820, %r55817, %r55819;
	and.b32  	%r57164, %r55820, %r57162;
	bra.uni 	$L__BB0_8254;
$L__BB0_8253:
	add.s32 	%r55829, %r10059, 1;
	shr.u32 	%r55830, %r10056, %r55829;
	xor.b32  	%r55831, %r10059, 31;
	shl.b32 	%r55832, %r10056, %r55831;
	or.b32  	%r55833, %r55830, %r55832;
	xor.b32  	%r57164, %r55833, %r57162;
$L__BB0_8254:
	xor.b32  	%r10066, %r57164, %r10060;
	shr.u32 	%r55834, %r10066, 16;
	xor.b32  	%r55835, %r55834, %r10066;
	shr.u32 	%r55836, %r55835, 12;
	shr.u32 	%r55837, %r55835, 4;
	shr.u32 	%r55838, %r55835, 8;
	xor.b32  	%r55839, %r55837, %r55836;
	xor.b32  	%r55840, %r55839, %r55838;
	xor.b32  	%r55841, %r55840, %r55835;
	shr.u32 	%r55842, %r55841, 2;
	xor.b32  	%r55843, %r55842, %r55841;
	cvt.u16.u32 	%rs2360, %r55843;
	and.b16  	%rs2359, %rs2360, 3;
	setp.gt.s16 	%p3539, %rs2359, 1;
	@%p3539 bra 	$L__BB0_8257;
	setp.eq.s16 	%p3541, %rs2359, 0;
	@%p3541 bra 	$L__BB0_8260;
	not.b32 	%r55852, %r10056;
	shr.u32 	%r55853, %r10058, 16;
	and.b32  	%r55854, %r55853, 15;
	add.s32 	%r55855, %r55854, 2;
	shf.r.wrap.b32 	%r55856, %r55852, %r55852, %r55855;
	add.s32 	%r57165, %r55856, %r57163;
	bra.uni 	$L__BB0_8261;
$L__BB0_8257:
	setp.eq.s16 	%p3540, %rs2359, 2;
	@%p3540 bra 	$L__BB0_8259;
	and.b32  	%r55844, %r10058, 15;
	add.s32 	%r55845, %r55844, 2;
	shf.r.wrap.b32 	%r55846, %r10056, %r10056, %r55845;
	xor.b32  	%r57165, %r55846, %r57163;
	bra.uni 	$L__BB0_8261;
$L__BB0_8259:
	not.b32 	%r55847, %r10056;
	shr.u32 	%r55848, %r10058, 8;
	and.b32  	%r55849, %r55848, 15;
	add.s32 	%r55850, %r55849, 2;
	shf.r.wrap.b32 	%r55851, %r55847, %r55847, %r55850;
	and.b32  	%r57165, %r55851, %r57163;
	bra.uni 	$L__BB0_8261;
$L__BB0_8260:
	add.s32 	%r55857, %r10059, 2;
	shf.r.wrap.b32 	%r55858, %r10056, %r10056, %r55857;
	xor.b32  	%r57165, %r55858, %r57163;
$L__BB0_8261:
	add.s32 	%r55859, %r10066, %r57165;
	xor.b32  	%r10072, %r10056, %r55859;
	shr.u32 	%r55860, %r10056, 8;
	and.b32  	%r55861, %r55860, 31;
	mov.b32 	%r55862, 1;
	shl.b32 	%r55863, %r55862, %r55861;
	not.b32 	%r55864, %r55863;
	and.b32  	%r55865, %r9959, %r55864;
	or.b32  	%r55866, %r55863, %r9959;
	xor.b32  	%r55867, %r55863, %r9959;
	st.local.v4.u32 	[%rd3], {%r9959, %r55865, %r55866, %r55867};
	shl.b32 	%r55868, %r10056, 2;
	cvt.u64.u32 	%rd1561, %r55868;
	and.b64  	%rd1562, %rd1561, 12;
	add.s64 	%rd1563, %rd3, %rd1562;
	ld.local.u32 	%r55869, [%rd1563];
	or.b32  	%r55870, %r10057, %r10041;
	and.b32  	%r55871, %r55869, %r55870;
	and.b32  	%r55872, %r10057, %r10041;
	or.b32  	%r10077, %r55871, %r55872;
	shr.u32 	%r55873, %r10072, 4;
	xor.b32  	%r10078, %r55873, %r10072;
	shr.u32 	%r55874, %r10078, 24;
	and.b32  	%r10079, %r55874, 15;
	shf.r.wrap.b32 	%r55875, %r10072, %r10072, %r10079;
	xor.b32  	%r10080, %r55875, %r10060;
	shr.u32 	%r55876, %r10080, 16;
	xor.b32  	%r55877, %r55876, %r10080;
	shr.u32 	%r55878, %r55877, 12;
	shr.u32 	%r55879, %r55877, 4;
	shr.u32 	%r55880, %r55877, 8;
	xor.b32  	%r55881, %r55879, %r55878;
	xor.b32  	%r55882, %r55881, %r55880;
	xor.b32  	%r55883, %r55882, %r55877;
	shr.u32 	%r55884, %r55883, 2;
	xor.b32  	%r55885, %r55884, %r55883;
	cvt.u16.u32 	%rs2362, %r55885;
	and.b16  	%rs2361, %rs2362, 3;
	setp.gt.s16 	%p3542, %rs2361, 1;
	@%p3542 bra 	$L__BB0_8264;
	setp.eq.s16 	%p3544, %rs2361, 0;
	@%p3544 bra 	$L__BB0_8267;
	not.b32 	%r55900, %r10072;
	shr.u32 	%r55901, %r10078, 16;
	and.b32  	%r55902, %r55901, 15;
	add.s32 	%r55903, %r55902, 1;
	shr.u32 	%r55904, %r55900, %r55903;
	xor.b32  	%r55905, %r55902, 31;
	shl.b32 	%r55906, %r55900, %r55905;
	or.b32  	%r55907, %r55904, %r55906;
	add.s32 	%r57166, %r55907, %r57164;
	bra.uni 	$L__BB0_8268;
$L__BB0_8264:
	setp.eq.s16 	%p3543, %rs2361, 2;
	@%p3543 bra 	$L__BB0_8266;
	and.b32  	%r55886, %r10078, 15;
	add.s32 	%r55887, %r55886, 1;
	shr.u32 	%r55888, %r10072, %r55887;
	xor.b32  	%r55889, %r55886, 31;
	shl.b32 	%r55890, %r10072, %r55889;
	or.b32  	%r55891, %r55888, %r55890;
	xor.b32  	%r57166, %r55891, %r57164;
	bra.uni 	$L__BB0_8268;
$L__BB0_8266:
	not.b32 	%r55892, %r10072;
	shr.u32 	%r55893, %r10078, 8;
	and.b32  	%r55894, %r55893, 15;
	add.s32 	%r55895, %r55894, 1;
	shr.u32 	%r55896, %r55892, %r55895;
	xor.b32  	%r55897, %r55894, 31;
	shl.b32 	%r55898, %r55892, %r55897;
	or.b32  	%r55899, %r55896, %r55898;
	and.b32  	%r57166, %r55899, %r57164;
	bra.uni 	$L__BB0_8268;
$L__BB0_8267:
	add.s32 	%r55908, %r10079, 1;
	shr.u32 	%r55909, %r10072, %r55908;
	xor.b32  	%r55910, %r10079, 31;
	shl.b32 	%r55911, %r10072, %r55910;
	or.b32  	%r55912, %r55909, %r55911;
	xor.b32  	%r57166, %r55912, %r57164;
$L__BB0_8268:
	xor.b32  	%r10086, %r57166, %r10080;
	shr.u32 	%r55913, %r10086, 16;
	xor.b32  	%r55914, %r55913, %r10086;
	shr.u32 	%r55915, %r55914, 12;
	shr.u32 	%r55916, %r55914, 4;
	shr.u32 	%r55917, %r55914, 8;
	xor.b32  	%r55918, %r55916, %r55915;
	xor.b32  	%r55919, %r55918, %r55917;
	xor.b32  	%r55920, %r55919, %r55914;
	shr.u32 	%r55921, %r55920, 2;
	xor.b32  	%r55922, %r55921, %r55920;
	cvt.u16.u32 	%rs2364, %r55922;
	and.b16  	%rs2363, %rs2364, 3;
	setp.gt.s16 	%p3545, %rs2363, 1;
	@%p3545 bra 	$L__BB0_8271;
	setp.eq.s16 	%p3547, %rs2363, 0;
	@%p3547 bra 	$L__BB0_8274;
	not.b32 	%r55931, %r10072;
	shr.u32 	%r55932, %r10078, 16;
	and.b32  	%r55933, %r55932, 15;
	add.s32 	%r55934, %r55933, 2;
	shf.r.wrap.b32 	%r55935, %r55931, %r55931, %r55934;
	add.s32 	%r57167, %r55935, %r57165;
	bra.uni 	$L__BB0_8275;
$L__BB0_8271:
	setp.eq.s16 	%p3546, %rs2363, 2;
	@%p3546 bra 	$L__BB0_8273;
	and.b32  	%r55923, %r10078, 15;
	add.s32 	%r55924, %r55923, 2;
	shf.r.wrap.b32 	%r55925, %r10072, %r10072, %r55924;
	xor.b32  	%r57167, %r55925, %r57165;
	bra.uni 	$L__BB0_8275;
$L__BB0_8273:
	not.b32 	%r55926, %r10072;
	shr.u32 	%r55927, %r10078, 8;
	and.b32  	%r55928, %r55927, 15;
	add.s32 	%r55929, %r55928, 2;
	shf.r.wrap.b32 	%r55930, %r55926, %r55926, %r55929;
	and.b32  	%r57167, %r55930, %r57165;
	bra.uni 	$L__BB0_8275;
$L__BB0_8274:
	add.s32 	%r55936, %r10079, 2;
	shf.r.wrap.b32 	%r55937, %r10072, %r10072, %r55936;
	xor.b32  	%r57167, %r55937, %r57165;
$L__BB0_8275:
	ld.param.u64 	%rd1573, [_Z14hefty_gpu_hashijPv_param_2];
	add.s32 	%r55938, %r10086, %r57167;
	xor.b32  	%r55939, %r10072, %r55938;
	shr.u32 	%r55940, %r10072, 8;
	and.b32  	%r55941, %r55940, 31;
	mov.b32 	%r55942, 1;
	shl.b32 	%r55943, %r55942, %r55941;
	not.b32 	%r55944, %r55943;
	and.b32  	%r55945, %r9959, %r55944;
	or.b32  	%r55946, %r55943, %r9959;
	xor.b32  	%r55947, %r55943, %r9959;
	st.local.v4.u32 	[%rd2], {%r9959, %r55945, %r55946, %r55947};
	shl.b32 	%r55948, %r10072, 2;
	cvt.u64.u32 	%rd1564, %r55948;
	and.b64  	%rd1565, %rd1564, 12;
	add.s64 	%rd1566, %rd2, %rd1565;
	ld.local.u32 	%r55949, [%rd1566];
	shf.l.wrap.b32 	%r55950, %r55949, %r55949, 30;
	shf.l.wrap.b32 	%r55951, %r55949, %r55949, 19;
	xor.b32  	%r55952, %r55950, %r55951;
	shf.l.wrap.b32 	%r55953, %r55949, %r55949, 10;
	xor.b32  	%r55954, %r55952, %r55953;
	shr.u32 	%r55955, %r55939, 8;
	and.b32  	%r55956, %r55955, 31;
	shl.b32 	%r55957, %r55942, %r55956;
	not.b32 	%r55958, %r55957;
	and.b32  	%r55959, %r10025, %r55958;
	or.b32  	%r55960, %r55957, %r10025;
	xor.b32  	%r55961, %r55957, %r10025;
	st.local.v4.u32 	[%rd1], {%r10025, %r55959, %r55960, %r55961};
	shl.b32 	%r55962, %r55939, 2;
	cvt.u64.u32 	%rd1567, %r55962;
	and.b64  	%rd1568, %rd1567, 12;
	add.s64 	%rd1569, %rd1, %rd1568;
	ld.local.u32 	%r55963, [%rd1569];
	add.s32 	%r55964, %r10077, %r10025;
	add.s32 	%r55965, %r55964, %r55954;
	add.s32 	%r55966, %r9500, %r55963;
	add.s32 	%r55967, %r4, %r55965;
	add.s32 	%r55968, %r5, %r9959;
	add.s32 	%r55969, %r6, %r9806;
	ld.const.u32 	%r55970, [hefty_gpu_register+12];
	add.s32 	%r55971, %r55970, %r9653;
	add.s32 	%r55972, %r8, %r55966;
	add.s32 	%r55973, %r9, %r9960;
	add.s32 	%r55974, %r10, %r9807;
	ld.const.u32 	%r55975, [hefty_gpu_register+28];
	add.s32 	%r55976, %r55975, %r9654;
	shl.b32 	%r55977, %r1, 3;
	prmt.b32 	%r55978, %r55967, 0, 291;
	cvta.to.global.u64 	%rd1570, %rd1573;
	mul.wide.s32 	%rd1571, %r55977, 4;
	add.s64 	%rd1572, %rd1570, %rd1571;
	st.global.u32 	[%rd1572], %r55978;
	prmt.b32 	%r55979, %r55968, 0, 291;
	st.global.u32 	[%rd1572+4], %r55979;
	prmt.b32 	%r55980, %r55969, 0, 291;
	st.global.u32 	[%rd1572+8], %r55980;
	prmt.b32 	%r55981, %r55971, 0, 291;
	st.global.u32 	[%rd1572+12], %r55981;
	prmt.b32 	%r55982, %r55972, 0, 291;
	st.global.u32 	[%rd1572+16], %r55982;
	prmt.b32 	%r55983, %r55973, 0, 291;
	st.global.u32 	[%rd1572+20], %r55983;
	prmt.b32 	%r55984, %r55974, 0, 291;
	st.global.u32 	[%rd1572+24], %r55984;
	prmt.b32 	%r55985, %r55976, 0, 291;
	st.global.u32 	[%rd1572+28], %r55985;
$L__BB0_8276:
	ret;

}


// ===== COMPILED SASS (sm_100) =====

	.target	sm_100

	.elftype	@"ET_EXEC"


//--------------------- .note.nv.tkinfo           --------------------------
	.section	.note.nv.tkinfo,"",@"SHT_NOTE"
	.sectionflags	@"SHF_NOTE_NV_TKINFO"
	.tkinfo
        /*0018*/ 	.word	0x00000002
        /*0030*/ 	.string	""
        /*0030*/ 	.string	"ptxas"
        /*0030*/ 	.string	"Cuda compilation tools, release 13.0, V13.0.88"
        /*0030*/ 	.string	"Build cuda_13.0.r13.0/compiler.36424714_0"
        /*0030*/ 	.string	"-arch sm_100 -m 64 "



//--------------------- .note.nv.cuinfo           --------------------------
	.section	.note.nv.cuinfo,"",@"SHT_NOTE"
	.sectionflags	@"SHF_NOTE_NV_CUINFO"
        /*0018*/ 	.short	0x0002
        /*001a*/ 	.short	0x0064
        /*001c*/ 	.short	0x0082
	.zero		2


//--------------------- .nv.info                  --------------------------
	.section	.nv.info,"",@"SHT_CUDA_INFO"
	.align	4


	//----- nvinfo : EIATTR_REGCOUNT
	.align		4
        /*0000*/ 	.byte	0x04, 0x2f
        /*0002*/ 	.short	(.L_5 - .L_4)
	.align		4
.L_4:
        /*0004*/ 	.word	index@(_Z14hefty_gpu_hashijPv)
        /*0008*/ 	.word	0x0000002f


	//----- nvinfo : EIATTR_FRAME_SIZE
	.align		4
.L_5:
        /*000c*/ 	.byte	0x04, 0x11
        /*000e*/ 	.short	(.L_7 - .L_6)
	.align		4
.L_6:
        /*0010*/ 	.word	index@(_Z14hefty_gpu_hashijPv)
        /*0014*/ 	.word	0x00000000


	//----- nvinfo : EIATTR_MIN_STACK_SIZE
	.align		4
.L_7:
        /*0018*/ 	.byte	0x04, 0x12
        /*001a*/ 	.short	(.L_9 - .L_8)
	.align		4
.L_8:
        /*001c*/ 	.word	index@(_Z14hefty_gpu_hashijPv)
        /*0020*/ 	.word	0x00000000
.L_9:


//--------------------- .nv.compat                --------------------------
	.section	.nv.compat,"",@"SHT_CUDA_COMPAT_INFO"
	.align	4
        /*0000*/ 	.byte	0x02, 0x09, 0x00, 0x00, 0x02, 0x02, 0x01, 0x00, 0x02, 0x05, 0x05, 0x00, 0x03, 0x07, 0x01, 0x01
        /*0010*/ 	.byte	0x02, 0x03, 0x00, 0x00, 0x02, 0x06, 0x01, 0x00, 0x04, 0x0b, 0x08, 0x00, 0x09, 0x00, 0x00, 0x00
        /*0020*/ 	.byte	0x00, 0x00, 0x00, 0x00


//--------------------- .nv.info._Z14hefty_gpu_hashijPv --------------------------
	.section	.nv.info._Z14hefty_gpu_hashijPv,"",@"SHT_CUDA_INFO"
	.sectionflags	@""
	.align	4


	//----- nvinfo : EIATTR_CUDA_API_VERSION
	.align		4
        /*0000*/ 	.byte	0x04, 0x37
        /*0002*/ 	.short	(.L_11 - .L_10)
.L_10:
        /*0004*/ 	.word	0x00000082


	//----- nvinfo : EIATTR_KPARAM_INFO
	.align		4
.L_11:
        /*0008*/ 	.byte	0x04, 0x17
        /*000a*/ 	.short	(.L_13 - .L_12)
.L_12:
        /*000c*/ 	.word	0x00000000
        /*0010*/ 	.short	0x0002
        /*0012*/ 	.short	0x0008
        /*0014*/ 	.byte	0x00, 0xf5, 0x21, 0x00


	//----- nvinfo : EIATTR_KPARAM_INFO
	.align		4
.L_13:
        /*0018*/ 	.byte	0x04, 0x17
        /*001a*/ 	.short	(.L_15 - .L_14)
.L_14:
        /*001c*/ 	.word	0x00000000
        /*0020*/ 	.short	0x0001
        /*0022*/ 	.short	0x0004
        /*0024*/ 	.byte	0x00, 0xf0, 0x11, 0x00


	//----- nvinfo : EIATTR_KPARAM_INFO
	.align		4
.L_15:
        /*0028*/ 	.byte	0x04, 0x17
        /*002a*/ 	.short	(.L_17 - .L_16)
.L_16:
        /*002c*/ 	.word	0x00000000
        /*0030*/ 	.short	0x0000
        /*0032*/ 	.short	0x0000
        /*0034*/ 	.byte	0x00, 0xf0, 0x11, 0x00


	//----- nvinfo : EIATTR_SPARSE_MMA_MASK
	.align		4
.L_17:
        /*0038*/ 	.byte	0x03, 0x50
        /*003a*/ 	.short	0x0000


	//----- nvinfo : EIATTR_MAXREG_COUNT
	.align		4
        /*003c*/ 	.byte	0x03, 0x1b
        /*003e*/ 	.short	0x00ff


	//----- nvinfo : EIATTR_MERCURY_ISA_VERSION
	.align		4
        /*0040*/ 	.byte	0x03, 0x5f
        /*0042*/ 	.short	0x0101


	//----- nvinfo : EIATTR_VRC_CTA_INIT_COUNT
	.align		4
        /*0044*/ 	.byte	0x02, 0x4a
	.zero		1
	.zero		1


	//----- nvinfo : EIATTR_EXIT_INSTR_OFFSETS
	.align		4
        /*0048*/ 	.byte	0x04, 0x1c
        /*004a*/ 	.short	(.L_19 - .L_18)


	//   ....[0]....
.L_18:
        /*004c*/ 	.word	0x00000070


	//   ....[1]....
        /*0050*/ 	.word	0x000f4140


	//----- nvinfo : EIATTR_CRS_STACK_SIZE
	.align		4
.L_19:
        /*0054*/ 	.byte	0x04, 0x1e
        /*0056*/ 	.short	(.L_21 - .L_20)
.L_20:
        /*0058*/ 	.word	0x00000000


	//----- nvinfo : EIATTR_CBANK_PARAM_SIZE
	.align		4
.L_21:
        /*005c*/ 	.byte	0x03, 0x19
        /*005e*/ 	.short	0x0010


	//----- nvinfo : EIATTR_PARAM_CBANK
	.align		4
        /*0060*/ 	.byte	0x04, 0x0a
        /*0062*/ 	.short	(.L_23 - .L_22)
	.align		4
.L_22:
        /*0064*/ 	.word	index@(.nv.constant0._Z14hefty_gpu_hashijPv)
        /*0068*/ 	.short	0x0380
        /*006a*/ 	.short	0x0010


	//----- nvinfo : EIATTR_SW_WAR
	.align		4
.L_23:
        /*006c*/ 	.byte	0x04, 0x36
        /*006e*/ 	.short	(.L_25 - .L_24)
.L_24:
        /*0070*/ 	.word	0x00000008
.L_25:


//--------------------- .nv.callgraph             --------------------------
	.section	.nv.callgraph,"",@"SHT_CUDA_CALLGRAPH"
	.align	4
	.sectionentsize	8
	.align		4
        /*0000*/ 	.word	0x00000000
	.align		4
        /*0004*/ 	.word	0xffffffff
	.align		4
        /*0008*/ 	.word	0x00000000
	.align		4
        /*000c*/ 	.word	0xfffffffe
	.align		4
        /*0010*/ 	.word	0x00000000
	.align		4
        /*0014*/ 	.word	0xfffffffd
	.align		4
        /*0018*/ 	.word	0x00000000
	.align		4
        /*001c*/ 	.word	0xfffffffc


//--------------------- .nv.constant3             --------------------------
	.section	.nv.constant3,"a",@progbits
	.align	4
.nv.constant3:
	.type		hefty_gpu_constantTable,@object
	.size		hefty_gpu_constantTable,(hefty_gpu_blockHeader - hefty_gpu_constantTable)
hefty_gpu_constantTable:
	.zero		256
	.type		hefty_gpu_blockHeader,@object
	.size		hefty_gpu_blockHeader,(hefty_gpu_register - hefty_gpu_blockHeader)
hefty_gpu_blockHeader:
	.zero		64
	.type		hefty_gpu_register,@object
	.size		hefty_gpu_register,(hefty_gpu_sponge - hefty_gpu_register)
hefty_gpu_register:
	.zero		32
	.type		hefty_gpu_sponge,@object
	.size		hefty_gpu_sponge,(.L_3 - hefty_gpu_sponge)
hefty_gpu_sponge:
	.zero		16
.L_3:


//--------------------- .text._Z14hefty_gpu_hashijPv --------------------------
	.section	.text._Z14hefty_gpu_hashijPv,"ax",@progbits
	.align	128
        .global         _Z14hefty_gpu_hashijPv
        .type           _Z14hefty_gpu_hashijPv,@function
        .size           _Z14hefty_gpu_hashijPv,(.L_x_4138 - _Z14hefty_gpu_hashijPv)
        .other          _Z14hefty_gpu_hashijPv,@"STO_CUDA_ENTRY STV_DEFAULT"
_Z14hefty_gpu_hashijPv:
.text._Z14hefty_gpu_hashijPv:
[----:B------:R-:W-:Y:S01]  /*0000*/  LDC R1, c[0x0][0x37c] ;  /* 0x0000df00ff017b82 */ /* 0x000fe20000000800 */
[----:B------:R-:W0:Y:S01]  /*0010*/  S2R R0, SR_CTAID.X ;  /* 0x0000000000007919 */ /* 0x000e220000002500 */
[----:B------:R-:W0:Y:S01]  /*0020*/  LDCU UR4, c[0x0][0x360] ;  /* 0x00006c00ff0477ac */ /* 0x000e220008000800 */
[----:B------:R-:W0:Y:S01]  /*0030*/  S2R R3, SR_TID.X ;  /* 0x0000000000037919 */ /* 0x000e220000002100 */
[----:B------:R-:W1:Y:S01]  /*0040*/  LDCU UR5, c[0x0][0x380] ;  /* 0x00007000ff0577ac */ /* 0x000e620008000800 */
[----:B0-----:R-:W-:-:S05]  /*0050*/  IMAD R0, R0, UR4, R3 ;  /* 0x0000000400007c24 */ /* 0x001fca000f8e0203 */
[----:B-1----:R-:W-:-:S13]  /*0060*/  ISETP.GE.AND P0, PT, R0, UR5, PT ;  /* 0x0000000500007c0c */ /* 0x002fda000bf06270 */
[----:B------:R-:W-:Y:S05]  /*0070*/  @P0 EXIT ;  /* 0x000000000000094d */ /* 0x000fea0003800000 */
[----:B------:R-:W0:Y:S01]  /*0080*/  LDCU UR4, c[0x3][URZ] ;  /* 0x00c00000ff0477ac */ /* 0x000e220008000800 */
[----:B------:R-:W0:Y:S01]  /*0090*/  LDCU UR5, c[0x3][0x100] ;  /* 0x00c02000ff0577ac */ /* 0x000e220008000800 */
[----:B------:R-:W0:Y:S01]  /*00a0*/  LDCU.64 UR10, c[0x3][0x160] ;  /* 0x00c02c00ff0a77ac */ /* 0x000e220008000a00 */
[----:B------:R-:W1:Y:S01]  /*00b0*/  LDCU UR14, c[0x0][0x384] ;  /* 0x00007080ff0e77ac */ /* 0x000e620008000800 */
[----:B0-----:R-:W-:-:S04]  /*00c0*/  ULOP3.LUT UR9, UR5, UR4, UR10, 0x96, !UPT ;  /* 0x0000000405097292 */ /* 0x001fc8000f8e960a */
[----:B------:R-:W-:Y:S01]  /*00d0*/  USHF.R.U32.HI UR6, URZ, 0x4, UR9 ;  /* 0x00000004ff067899 */ /* 0x000fe20008011609 */
[----:B-1----:R-:W-:-:S03]  /*00e0*/  VIADD R3, R0, UR14 ;  /* 0x0000000e00037c36 */ /* 0x002fc60008000000 */
[----:B------:R-:W-:Y:S02]  /*00f0*/  ULOP3.LUT UR6, UR6, UR9, URZ, 0x3c, !UPT ;  /* 0x0000000906067292 */ /* 0x000fe4000f8e3cff */
[----:B------:R-:W-:Y:S02]  /*0100*/  PRMT R3, R3, 0x123, RZ ;  /* 0x0000012303037816 */ /* 0x000fe400000000ff */
[----:B------:R-:W-:-:S04]  /*0110*/  USHF.R.U32.HI UR7, URZ, 0x18, UR6 ;  /* 0x00000018ff077899 */ /* 0x000fc80008011606 */
[----:B------:R-:W-:-:S04]  /*0120*/  ULOP3.LUT UR7, UR7, 0xf, URZ, 0xc0, !UPT ;  /* 0x0000000f07077892 */ /* 0x000fc8000f8ec0ff */
[----:B------:R-:W-:-:S04]  /*0130*/  USHF.R.W.U32 UR8, UR9, UR7, UR9 ;  /* 0x0000000709087299 */ /* 0x000fc80008001e09 */
[----:B------:R-:W-:-:S04]  /*0140*/  ULOP3.LUT UR8, UR8, UR11, URZ, 0x3c, !UPT ;  /* 0x0000000b08087292 */ /* 0x000fc8000f8e3cff */
[----:B------:R-:W-:-:S04]  /*0150*/  USHF.R.U32.HI UR10, URZ, 0x10, UR8 ;  /* 0x00000010ff0a7899 */ /* 0x000fc80008011608 */
[----:B------:R-:W-:-:S04]  /*0160*/  ULOP3.LUT UR10, UR10, UR8, URZ, 0x3c, !UPT ;  /* 0x000000080a0a7292 */ /* 0x000fc8000f8e3cff */
[----:B------:R-:W-:Y:S02]  /*0170*/  USHF.R.U32.HI UR11, URZ, 0xc, UR10 ;  /* 0x0000000cff0b7899 */ /* 0x000fe4000801160a */
[----:B------:R-:W-:Y:S02]  /*0180*/  USHF.R.U32.HI UR12, URZ, 0x4, UR10 ;  /* 0x00000004ff0c7899 */ /* 0x000fe4000801160a */
[----:B------:R-:W-:-:S04]  /*0190*/  USHF.R.U32.HI UR13, URZ, 0x8, UR10 ;  /* 0x00000008ff0d7899 */ /* 0x000fc8000801160a */
[----:B------:R-:W-:-:S04]  /*01a0*/  ULOP3.LUT UR11, UR13, UR12, UR11, 0x96, !UPT ;  /* 0x0000000c0d0b7292 */ /* 0x000fc8000f8e960b */
[----:B------:R-:W-:-:S04]  /*01b0*/  ULOP3.LUT UR11, UR11, UR10, URZ, 0x3c, !UPT ;  /* 0x0000000a0b0b7292 */ /* 0x000fc8000f8e3cff */
[----:B------:R-:W-:-:S04]  /*01c0*/  USHF.R.U32.HI UR10, URZ, 0x2, UR11 ;  /* 0x00000002ff0a7899 */ /* 0x000fc8000801160b */
[----:B------:R-:W-:-:S04]  /*01d0*/  ULOP3.LUT UR10, UR10, 0x3, UR11, 0x48, !UPT ;  /* 0x000000030a0a7892 */ /* 0x000fc8000f8e480b */
[----:B------:R-:W-:-:S09]  /*01e0*/  UISETP.GT.AND UP0, UPT, UR10, 0x1, UPT ;  /* 0x000000010a00788c */ /* 0x000fd2000bf04270 */
[----:B------:R-:W-:Y:S05]  /*01f0*/  BRA.U UP0, `(.L_x_0) ;  /* 0x0000000100507547 */ /* 0x000fea000b800000 */
[----:B------:R-:W-:-:S09]  /*0200*/  UISETP.NE.AND UP0, UPT, UR10, URZ, UPT ;  /* 0x000000ff0a00728c */ /* 0x000fd2000bf05270 */
[----:B------:R-:W-:Y:S05]  /*0210*/  BRA.U !UP0, `(.L_x_1) ;  /* 0x00000001082c7547 */ /* 0x000fea000b800000 */
[----:B------:R-:W-:Y:S01]  /*0220*/  USHF.R.U32.HI UR10, URZ, 0x10, UR6 ;  /* 0x00000010ff0a7899 */ /* 0x000fe20008011606 */
[----:B------:R-:W0:Y:S03]  /*0230*/  LDCU UR13, c[0x3][0x168] ;  /* 0x00c02d00ff0d77ac */ /* 0x000e260008000800 */
[----:B------:R-:W-:Y:S02]  /*0240*/  ULOP3.LUT UR11, UR10, 0xf, URZ, 0xc0, !UPT ;  /* 0x0000000f0a0b7892 */ /* 0x000fe4000f8ec0ff */
[----:B------:R-:W-:Y:S02]  /*0250*/  ULOP3.LUT UR10, URZ, UR9, URZ, 0x33, !UPT ;  /* 0x00000009ff0a7292 */ /* 0x000fe4000f8e33ff */
[----:B------:R-:W-:Y:S02]  /*0260*/  UIADD3 UR12, UPT, UPT, UR11, 0x1, URZ ;  /* 0x000000010b0c7890 */ /* 0x000fe4000fffe0ff */
[----:B------:R-:W-:-:S02]  /*0270*/  ULOP3.LUT UR11, UR11, 0x1f, URZ, 0x3c, !UPT ;  /* 0x0000001f0b0b7892 */ /* 0x000fc4000f8e3cff */
[----:B------:R-:W-:Y:S02]  /*0280*/  USHF.R.U32.HI UR12, URZ, UR12, UR10 ;  /* 0x0000000cff0c7299 */ /* 0x000fe4000801160a */
[----:B------:R-:W-:-:S04]  /*0290*/  USHF.L.U32 UR11, UR10, UR11, URZ ;  /* 0x0000000b0a0b7299 */ /* 0x000fc800080006ff */
[----:B------:R-:W-:-:S04]  /*02a0*/  ULOP3.LUT UR11, UR12, UR11, URZ, 0xfc, !UPT ;  /* 0x0000000b0c0b7292 */ /* 0x000fc8000f8efcff */
[----:B0-----:R-:W-:Y:S01]  /*02b0*/  UIADD3 UR10, UPT, UPT, UR11, UR13, URZ ;  /* 0x0000000d0b0a7290 */ /* 0x001fe2000fffe0ff */
[----:B------:R-:W-:Y:S11]  /*02c0*/  BRA `(.L_x_2) ;  /* 0x0000000000687947 */ /* 0x000ff60003800000 */
.L_x_1:
[----:B------:R-:W0:Y:S01]  /*02d0*/  LDCU UR12, c[0x3][0x168] ;  /* 0x00c02d00ff0c77ac */ /* 0x000e220008000800 */
[----:B------:R-:W-:Y:S02]  /*02e0*/  UIADD3 UR10, UPT, UPT, UR7, 0x1, URZ ;  /* 0x00000001070a7890 */ /* 0x000fe4000fffe0ff */
[----:B------:R-:W-:Y:S02]  /*02f0*/  ULOP3.LUT UR11, UR7, 0x1f, URZ, 0x3c, !UPT ;  /* 0x0000001f070b7892 */ /* 0x000fe4000f8e3cff */
[----:B------:R-:W-:Y:S02]  /*0300*/  USHF.R.U32.HI UR10, URZ, UR10, UR9 ;  /* 0x0000000aff0a7299 */ /* 0x000fe40008011609 */
[----:B------:R-:W-:-:S04]  /*0310*/  USHF.L.U32 UR11, UR9, UR11, URZ ;  /* 0x0000000b090b7299 */ /* 0x000fc800080006ff */
[----:B0-----:R-:W-:Y:S01]  /*0320*/  ULOP3.LUT UR10, UR12, UR10, UR11, 0x1e, !UPT ;  /* 0x0000000a0c0a7292 */ /* 0x001fe2000f8e1e0b */
[----:B------:R-:W-:Y:S11]  /*0330*/  BRA `(.L_x_2) ;  /* 0x00000000004c7947 */ /* 0x000ff60003800000 */
.L_x_0:
[----:B------:R-:W-:-:S09]  /*0340*/  UISETP.NE.AND UP0, UPT, UR10, 0x2, UPT ;  /* 0x000000020a00788c */ /* 0x000fd2000bf05270 */
[----:B------:R-:W-:Y:S05]  /*0350*/  BRA.U !UP0, `(.L_x_3) ;  /* 0x0000000108207547 */ /* 0x000fea000b800000 */
[----:B------:R-:W0:Y:S01]  /*0360*/  LDCU UR12, c[0x3][0x168] ;  /* 0x00c02d00ff0c77ac */ /* 0x000e220008000800 */
[----:B------:R-:W-:-:S04]  /*0370*/  ULOP3.LUT UR10, UR6, 0xf, URZ, 0xc0, !UPT ;  /* 0x0000000f060a7892 */ /* 0x000fc8000f8ec0ff */
[----:B------:R-:W-:Y:S02]  /*0380*/  UIADD3 UR11, UPT, UPT, UR10, 0x1, URZ ;  /* 0x000000010a0b7890 */ /* 0x000fe4000fffe0ff */
[----:B------:R-:W-:Y:S02]  /*0390*/  ULOP3.LUT UR10, UR10, 0x1f, URZ, 0x3c, !UPT ;  /* 0x0000001f0a0a7892 */ /* 0x000fe4000f8e3cff */
[----:B------:R-:W-:Y:S02]  /*03a0*/  USHF.R.U32.HI UR11, URZ, UR11, UR9 ;  /* 0x0000000bff0b7299 */ /* 0x000fe40008011609 */
[----:B------:R-:W-:-:S04]  /*03b0*/  USHF.L.U32 UR10, UR9, UR10, URZ ;  /* 0x0000000a090a7299 */ /* 0x000fc800080006ff */
[----:B0-----:R-:W-:Y:S01]  /*03c0*/  ULOP3.LUT UR10, UR12, UR11, UR10, 0x1e, !UPT ;  /* 0x0000000b0c0a7292 */ /* 0x001fe2000f8e1e0a */
[----:B------:R-:W-:Y:S11]  /*03d0*/  BRA `(.L_x_2) ;  /* 0x0000000000247947 */ /* 0x000ff60003800000 */
.L_x_3:
[----:B------:R-:W0:Y:S01]  /*03e0*/  LDCU UR13, c[0x3][0x168] ;  /* 0x00c02d00ff0d77ac */ /* 0x000e220008000800 */
[----:B------:R-:W-:Y:S02]  /*03f0*/  USHF.R.U32.HI UR10, URZ, 0x8, UR6 ;  /* 0x00000008ff0a7899 */ /* 0x000fe40008011606 */
[----:B------:R-:W-:Y:S02]  /*0400*/  ULOP3.LUT UR12, URZ, UR9, URZ, 0x33, !UPT ;  /* 0x00000009ff0c7292 */ /* 0x000fe4000f8e33ff */
[----:B------:R-:W-:-:S04]  /*0410*/  ULOP3.LUT UR10, UR10, 0xf, URZ, 0xc0, !UPT ;  /* 0x0000000f0a0a7892 */ /* 0x000fc8000f8ec0ff */
[----:B------:R-:W-:Y:S02]  /*0420*/  UIADD3 UR11, UPT, UPT, UR10, 0x1, URZ ;  /* 0x000000010a0b7890 */ /* 0x000fe4000fffe0ff */
[----:B------:R-:W-:Y:S02]  /*0430*/  ULOP3.LUT UR10, UR10, 0x1f, URZ, 0x3c, !UPT ;  /* 0x0000001f0a0a7892 */ /* 0x000fe4000f8e3cff */
[----:B------:R-:W-:Y:S02]  /*0440*/  USHF.R.U32.HI UR11, URZ, UR11, UR12 ;  /* 0x0000000bff0b7299 */ /* 0x000fe4000801160c */
[----:B------:R-:W-:-:S04]  /*0450*/  USHF.L.U32 UR10, UR12, UR10, URZ ;  /* 0x0000000a0c0a7299 */ /* 0x000fc800080006ff */
[----:B0-----:R-:W-:-:S12]  /*0460*/  ULOP3.LUT UR10, UR13, UR11, UR10, 0xe0, !UPT ;  /* 0x0000000b0d0a7292 */ /* 0x001fd8000f8ee00a */
.L_x_2:
        /* <DEDUP_REMOVED lines=14> */
[----:B------:R-:W0:Y:S01]  /*0550*/  LDCU UR12, c[0x3][0x16c] ;  /* 0x00c02d80ff0c77ac */ /* 0x000e220008000800 */
[----:B------:R-:W-:Y:S02]  /*0560*/  USHF.R.U32.HI UR6, URZ, 0x10, UR6 ;  /* 0x00000010ff067899 */ /* 0x000fe40008011606 */
[----:B------:R-:W-:Y:S02]  /*0570*/  ULOP3.LUT UR7, URZ, UR9, URZ, 0x33, !UPT ;  /* 0x00000009ff077292 */ /* 0x000fe4000f8e33ff */
[----:B------:R-:W-:-:S04]  /*0580*/  ULOP3.LUT UR6, UR6, 0xf, URZ, 0xc0, !UPT ;  /* 0x0000000f06067892 */ /* 0x000fc8000f8ec0ff */
[----:B------:R-:W-:-:S04]  /*0590*/  UIADD3 UR6, UPT, UPT, UR6, 0x2, URZ ;  /* 0x0000000206067890 */ /* 0x000fc8000fffe0ff */
[----:B------:R-:W-:-:S04]  /*05a0*/  USHF.R.W.U32 UR6, UR7, UR6, UR7 ;  /* 0x0000000607067299 */ /* 0x000fc80008001e07 */
[----:B0-----:R-:W-:Y:S01]  /*05b0*/  UIADD3 UR12, UPT, UPT, UR6, UR12, URZ ;  /* 0x0000000c060c7290 */ /* 0x001fe2000fffe0ff */
[----:B------:R-:W-:Y:S11]  /*05c0*/  BRA `(.L_x_6) ;  /* 0x00000000004c7947 */ /* 0x000ff60003800000 */
.L_x_5:
[----:B------:R-:W0:Y:S01]  /*05d0*/  LDCU UR12, c[0x3][0x16c] ;  /* 0x00c02d80ff0c77ac */ /* 0x000e220008000800 */
[----:B------:R-:W-:-:S04]  /*05e0*/  UIADD3 UR7, UPT, UPT, UR7, 0x2, URZ ;  /* 0x0000000207077890 */ /* 0x000fc8000fffe0ff */
[----:B------:R-:W-:-:S04]  /*05f0*/  USHF.R.W.U32 UR7, UR9, UR7, UR9 ;  /* 0x0000000709077299 */ /* 0x000fc80008001e09 */
[----:B0-----:R-:W-:Y:S01]  /*0600*/  ULOP3.LUT UR12, UR7, UR12, URZ, 0x3c, !UPT ;  /* 0x0000000c070c7292 */ /* 0x001fe2000f8e3cff */
[----:B------:R-:W-:Y:S11]  /*0610*/  BRA `(.L_x_6) ;  /* 0x0000000000387947 */ /* 0x000ff60003800000 */
.L_x_4:
[----:B------:R-:W-:-:S11]  /*0620*/  UISETP.NE.AND UP0, UPT, UR11, 0x2, UPT ;  /* 0x000000020b00788c */ /* 0x000fd6000bf05270 */
[----:B------:R-:W0:Y:S01]  /*0630*/  @UP0 LDCU UR12, c[0x3][0x16c] ;  /* 0x00c02d80ff0c07ac */ /* 0x000e220008000800 */
[----:B------:R-:W-:-:S04]  /*0640*/  @UP0 ULOP3.LUT UR7, UR6, 0xf, URZ, 0xc0, !UPT ;  /* 0x0000000f06070892 */ /* 0x000fc8000f8ec0ff */
[----:B------:R-:W-:-:S04]  /*0650*/  @UP0 UIADD3 UR7, UPT, UPT, UR7, 0x2, URZ ;  /* 0x0000000207070890 */ /* 0x000fc8000fffe0ff */
[----:B------:R-:W-:-:S04]  /*0660*/  @UP0 USHF.R.W.U32 UR7, UR9, UR7, UR9 ;  /* 0x0000000709070299 */ /* 0x000fc80008001e09 */
[----:B0-----:R-:W-:Y:S01]  /*0670*/  @UP0 ULOP3.LUT UR12, UR7, UR12, URZ, 0x3c, !UPT ;  /* 0x0000000c070c0292 */ /* 0x001fe2000f8e3cff */
[----:B------:R-:W-:Y:S11]  /*0680*/  BRA.U UP0, `(.L_x_6) ;  /* 0x00000001001c7547 */ /* 0x000ff6000b800000 */
[----:B------:R-:W0:Y:S01]  /*0690*/  LDCU UR12, c[0x3][0x16c] ;  /* 0x00c02d80ff0c77ac */ /* 0x000e220008000800 */
[----:B------:R-:W-:Y:S02]  /*06a0*/  USHF.R.U32.HI UR6, URZ, 0x8, UR6 ;  /* 0x00000008ff067899 */ /* 0x000fe40008011606 */
[----:B------:R-:W-:Y:S02]  /*06b0*/  ULOP3.LUT UR7, URZ, UR9, URZ, 0x33, !UPT ;  /* 0x00000009ff077292 */ /* 0x000fe4000f8e33ff */
[----:B------:R-:W-:-:S04]  /*06c0*/  ULOP3.LUT UR6, UR6, 0xf, URZ, 0xc0, !UPT ;  /* 0x0000000f06067892 */ /* 0x000fc8000f8ec0ff */
[----:B------:R-:W-:-:S04]  /*06d0*/  UIADD3 UR6, UPT, UPT, UR6, 0x2, URZ ;  /* 0x0000000206067890 */ /* 0x000fc8000fffe0ff */
[----:B------:R-:W-:-:S04]  /*06e0*/  USHF.R.W.U32 UR6, UR7, UR6, UR7 ;  /* 0x0000000607067299 */ /* 0x000fc80008001e07 */
[----:B0-----:R-:W-:-:S12]  /*06f0*/  ULOP3.LUT UR12, UR6, UR12, URZ, 0xc0, !UPT ;  /* 0x0000000c060c7292 */ /* 0x001fd8000f8ec0ff */
.L_x_6:
[----:B------:R-:W0:Y:S01]  /*0700*/  LDCU UR7, c[0x3][0x4] ;  /* 0x00c00080ff0777ac */ /* 0x000e220008000800 */
[----:B------:R-:W1:Y:S01]  /*0710*/  LDCU UR6, c[0x3][0x104] ;  /* 0x00c02080ff0677ac */ /* 0x000e620008000800 */
[----:B------:R-:W-:-:S04]  /*0720*/  UIADD3 UR11, UPT, UPT, UR15, UR12, URZ ;  /* 0x0000000c0f0b7290 */ /* 0x000fc8000fffe0ff */
[----:B0-----:R-:W-:-:S04]  /*0730*/  ULOP3.LUT UR11, UR9, UR11, UR7, 0x96, !UPT ;  /* 0x0000000b090b7292 */ /* 0x001fc8000f8e9607 */
[----:B-1----:R-:W-:-:S04]  /*0740*/  ULOP3.LUT UR13, UR11, UR6, URZ, 0x3c, !UPT ;  /* 0x000000060b0d7292 */ /* 0x002fc8000f8e3cff */
[----:B------:R-:W-:-:S04]  /*0750*/  USHF.R.U32.HI UR9, URZ, 0x4, UR13 ;  /* 0x00000004ff097899 */ /* 0x000fc8000801160d */
[----:B------:R-:W-:-:S04]  /*0760*/  ULOP3.LUT UR16, UR9, UR13, URZ, 0x3c, !UPT ;  /* 0x0000000d09107292 */ /* 0x000fc8000f8e3cff */
        /* <DEDUP_REMOVED lines=17> */
[----:B------:R-:W-:-:S04]  /*0880*/  USHF.R.U32.HI UR8, URZ, 0x10, UR16 ;  /* 0x00000010ff087899 */ /* 0x000fc80008011610 */
[----:B------:R-:W-:Y:S02]  /*0890*/  ULOP3.LUT UR9, UR8, 0xf, URZ, 0xc0, !UPT ;  /* 0x0000000f08097892 */ /* 0x000fe4000f8ec0ff */
[----:B------:R-:W-:Y:S02]  /*08a0*/  ULOP3.LUT UR8, URZ, UR13, URZ, 0x33, !UPT ;  /* 0x0000000dff087292 */ /* 0x000fe4000f8e33ff */
[----:B------:R-:W-:Y:S02]  /*08b0*/  UIADD3 UR14, UPT, UPT, UR9, 0x1, URZ ;  /* 0x00000001090e7890 */ /* 0x000fe4000fffe0ff */
[----:B------:R-:W-:Y:S02]  /*08c0*/  ULOP3.LUT UR9, UR9, 0x1f, URZ, 0x3c, !UPT ;  /* 0x0000001f09097892 */ /* 0x000fe4000f8e3cff */
[----:B------:R-:W-:Y:S02]  /*08d0*/  USHF.R.U32.HI UR14, URZ, UR14, UR8 ;  /* 0x0000000eff0e7299 */ /* 0x000fe40008011608 */
[----:B------:R-:W-:-:S04]  /*08e0*/  USHF.L.U32 UR9, UR8, UR9, URZ ;  /* 0x0000000908097299 */ /* 0x000fc800080006ff */
[----:B------:R-:W-:-:S04]  /*08f0*/  ULOP3.LUT UR9, UR14, UR9, URZ, 0xfc, !UPT ;  /* 0x000000090e097292 */ /* 0x000fc8000f8efcff */
[----:B------:R-:W-:Y:S01]  /*0900*/  UIADD3 UR10, UPT, UPT, UR9, UR10, URZ ;  /* 0x0000000a090a7290 */ /* 0x000fe2000fffe0ff */
[----:B------:R-:W-:Y:S11]  /*0910*/  BRA `(.L_x_9) ;  /* 0x00000000005c7947 */ /* 0x000ff60003800000 */
.L_x_8:
[----:B------:R-:W-:Y:S02]  /*0920*/  UIADD3 UR8, UPT, UPT, UR17, 0x1, URZ ;  /* 0x0000000111087890 */ /* 0x000fe4000fffe0ff */
[----:B------:R-:W-:Y:S02]  /*0930*/  ULOP3.LUT UR9, UR17, 0x1f, URZ, 0x3c, !UPT ;  /* 0x0000001f11097892 */ /* 0x000fe4000f8e3cff */
[----:B------:R-:W-:Y:S02]  /*0940*/  USHF.R.U32.HI UR8, URZ, UR8, UR13 ;  /* 0x00000008ff087299 */ /* 0x000fe4000801160d */
[----:B------:R-:W-:-:S04]  /*0950*/  USHF.L.U32 UR9, UR13, UR9, URZ ;  /* 0x000000090d097299 */ /* 0x000fc800080006ff */
[----:B------:R-:W-:Y:S01]  /*0960*/  ULOP3.LUT UR10, UR10, UR8, UR9, 0x1e, !UPT ;  /* 0x000000080a0a7292 */ /* 0x000fe2000f8e1e09 */
[----:B------:R-:W-:Y:S11]  /*0970*/  BRA `(.L_x_9) ;  /* 0x0000000000447947 */ /* 0x000ff60003800000 */
.L_x_7:
[----:B------:R-:W-:-:S09]  /*0980*/  UISETP.NE.AND UP0, UPT, UR8, 0x2, UPT ;  /* 0x000000020800788c */ /* 0x000fd2000bf05270 */
[----:B------:R-:W-:Y:S05]  /*0990*/  BRA.U !UP0, `(.L_x_10) ;  /* 0x00000001081c7547 */ /* 0x000fea000b800000 */
[----:B------:R-:W-:-:S04]  /*09a0*/  ULOP3.LUT UR8, UR16, 0xf, URZ, 0xc0, !UPT ;  /* 0x0000000f10087892 */ /* 0x000fc8000f8ec0ff */
[----:B------:R-:W-:Y:S02]  /*09b0*/  UIADD3 UR9, UPT, UPT, UR8, 0x1, URZ ;  /* 0x0000000108097890 */ /* 0x000fe4000fffe0ff */
[----:B------:R-:W-:Y:S02]  /*09c0*/  ULOP3.LUT UR8, UR8, 0x1f, URZ, 0x3c, !UPT ;  /* 0x0000001f08087892 */ /* 0x000fe4000f8e3cff */
[----:B------:R-:W-:Y:S02]  /*09d0*/  USHF.R.U32.HI UR9, URZ, UR9, UR13 ;  /* 0x00000009ff097299 */ /* 0x000fe4000801160d */
[----:B------:R-:W-:-:S04]  /*09e0*/  USHF.L.U32 UR8, UR13, UR8, URZ ;  /* 0x000000080d087299 */ /* 0x000fc800080006ff */
[----:B------:R-:W-:Y:S01]  /*09f0*/  ULOP3.LUT UR10, UR10, UR9, UR8, 0x1e, !UPT ;  /* 0x000000090a0a7292 */ /* 0x000fe2000f8e1e08 */
[----:B------:R-:W-:Y:S11]  /*0a00*/  BRA `(.L_x_9) ;  /* 0x0000000000207947 */ /* 0x000ff60003800000 */
.L_x_10:
[----:B------:R-:W-:Y:S02]  /*0a10*/  USHF.R.U32.HI UR8, URZ, 0x8, UR16 ;  /* 0x00000008ff087899 */ /* 0x000fe40008011610 */
[----:B------:R-:W-:Y:S02]  /*0a20*/  ULOP3.LUT UR14, URZ, UR13, URZ, 0x33, !UPT ;  /* 0x0000000dff0e7292 */ /* 0x000fe4000f8e33ff */
[----:B------:R-:W-:-:S04]  /*0a30*/  ULOP3.LUT UR8, UR8, 0xf, URZ, 0xc0, !UPT ;  /* 0x0000000f08087892 */ /* 0x000fc8000f8ec0ff */
[----:B------:R-:W-:Y:S02]  /*0a40*/  UIADD3 UR9, UPT, UPT, UR8, 0x1, URZ ;  /* 0x0000000108097890 */ /* 0x000fe4000fffe0ff */
[----:B------:R-:W-:Y:S02]  /*0a50*/  ULOP3.LUT UR8, UR8, 0x1f, URZ, 0x3c, !UPT ;  /* 0x0000001f08087892 */ /* 0x000fe4000f8e3cff */
[----:B------:R-:W-:Y:S02]  /*0a60*/  USHF.R.U32.HI UR9, URZ, UR9, UR14 ;  /* 0x00000009ff097299 */ /* 0x000fe4000801160e */
[----:B------:R-:W-:-:S04]  /*0a70*/  USHF.L.U32 UR8, UR14, UR8, URZ ;  /* 0x000000080e087299 */ /* 0x000fc800080006ff */
[----:B------:R-:W-:-:S12]  /*0a80*/  ULOP3.LUT UR10, UR10, UR9, UR8, 0xe0, !UPT ;  /* 0x000000090a0a7292 */ /* 0x000fd8000f8ee008 */
.L_x_9:
        /* <DEDUP_REMOVED lines=14> */
[----:B------:R-:W-:Y:S02]  /*0b70*/  USHF.R.U32.HI UR16, URZ, 0x10, UR16 ;  /* 0x00000010ff107899 */ /* 0x000fe40008011610 */
[----:B------:R-:W-:Y:S02]  /*0b80*/  ULOP3.LUT UR9, URZ, UR13, URZ, 0x33, !UPT ;  /* 0x0000000dff097292 */ /* 0x000fe4000f8e33ff */
[----:B------:R-:W-:-:S04]  /*0b90*/  ULOP3.LUT UR8, UR16, 0xf, URZ, 0xc0, !UPT ;  /* 0x0000000f10087892 */ /* 0x000fc8000f8ec0ff */
[----:B------:R-:W-:-:S04]  /*0ba0*/  UIADD3 UR8, UPT, UPT, UR8, 0x2, URZ ;  /* 0x0000000208087890 */ /* 0x000fc8000fffe0ff */
[----:B------:R-:W-:-:S04]  /*0bb0*/  USHF.R.W.U32 UR8, UR9, UR8, UR9 ;  /* 0x0000000809087299 */ /* 0x000fc80008001e09 */
[----:B------:R-:W-:Y:S01]  /*0bc0*/  UIADD3 UR9, UPT, UPT, UR8, UR12, URZ ;  /* 0x0000000c08097290 */ /* 0x000fe2000fffe0ff */
[----:B------:R-:W-:Y:S11]  /*0bd0*/  BRA `(.L_x_13) ;  /* 0x00000000003c7947 */ /* 0x000ff60003800000 */
.L_x_12:
[----:B------:R-:W-:-:S04]  /*0be0*/  UIADD3 UR8, UPT, UPT, UR17, 0x2, URZ ;  /* 0x0000000211087890 */ /* 0x000fc8000fffe0ff */
[----:B------:R-:W-:-:S04]  /*0bf0*/  USHF.R.W.U32 UR8, UR13, UR8, UR13 ;  /* 0x000000080d087299 */ /* 0x000fc80008001e0d */
[----:B------:R-:W-:Y:S01]  /*0c00*/  ULOP3.LUT UR9, UR8, UR12, URZ, 0x3c, !UPT ;  /* 0x0000000c08097292 */ /* 0x000fe2000f8e3cff */
[----:B------:R-:W-:Y:S11]  /*0c10*/  BRA `(.L_x_13) ;  /* 0x00000000002c7947 */ /* 0x000ff60003800000 */
.L_x_11:
[----:B------:R-:W-:-:S11]  /*0c20*/  UISETP.NE.AND UP0, UPT, UR8, 0x2, UPT ;  /* 0x000000020800788c */ /* 0x000fd6000bf05270 */
[----:B------:R-:W-:Y:S02]  /*0c30*/  @UP0 ULOP3.LUT UR8, UR16, 0xf, URZ, 0xc0, !UPT ;  /* 0x0000000f10080892 */ /* 0x000fe4000f8ec0ff */
[----:B------:R-:W-:Y:S02]  /*0c40*/  @!UP0 USHF.R.U32.HI UR16, URZ, 0x8, UR16 ;  /* 0x00000008ff108899 */ /* 0x000fe40008011610 */
[----:B------:R-:W-:Y:S02]  /*0c50*/  @UP0 UIADD3 UR8, UPT, UPT, UR8, 0x2, URZ ;  /* 0x0000000208080890 */ /* 0x000fe4000fffe0ff */
[----:B------:R-:W-:Y:S02]  /*0c60*/  @!UP0 ULOP3.LUT UR14, UR16, 0xf, URZ, 0xc0, !UPT ;  /* 0x0000000f100e8892 */ /* 0x000fe4000f8ec0ff */
[----:B------:R-:W-:Y:S02]  /*0c70*/  @!UP0 ULOP3.LUT UR15, URZ, UR13, URZ, 0x33, !UPT ;  /* 0x0000000dff0f8292 */ /* 0x000fe4000f8e33ff */
[----:B------:R-:W-:-:S02]  /*0c80*/  @!UP0 UIADD3 UR14, UPT, UPT, UR14, 0x2, URZ ;  /* 0x000000020e0e8890 */ /* 0x000fc4000fffe0ff */
[----:B------:R-:W-:Y:S02]  /*0c90*/  @UP0 USHF.R.W.U32 UR8, UR13, UR8, UR13 ;  /* 0x000000080d080299 */ /* 0x000fe40008001e0d */
[----:B------:R-:W-:Y:S02]  /*0ca0*/  @!UP0 USHF.R.W.U32 UR14, UR15, UR14, UR15 ;  /* 0x0000000e0f0e8299 */ /* 0x000fe40008001e0f */
[----:B------:R-:W-:Y:S02]  /*0cb0*/  @UP0 ULOP3.LUT UR9, UR8, UR12, URZ, 0x3c, !UPT ;  /* 0x0000000c08090292 */ /* 0x000fe4000f8e3cff */
[----:B------:R-:W-:-:S12]  /*0cc0*/  @!UP0 ULOP3.LUT UR9, UR14, UR12, URZ, 0xc0, !UPT ;  /* 0x0000000c0e098292 */ /* 0x000fd8000f8ec0ff */
.L_x_13:
        /* <DEDUP_REMOVED lines=34> */
.L_x_15:
[----:B------:R-:W-:Y:S02]  /*0ef0*/  UIADD3 UR13, UPT, UPT, UR19, 0x1, URZ ;  /* 0x00000001130d7890 */ /* 0x000fe4000fffe0ff */
[----:B------:R-:W-:Y:S02]  /*0f00*/  ULOP3.LUT UR14, UR19, 0x1f, URZ, 0x3c, !UPT ;  /* 0x0000001f130e7892 */ /* 0x000fe4000f8e3cff */
[----:B------:R-:W-:Y:S02]  /*0f10*/  USHF.R.U32.HI UR13, URZ, UR13, UR12 ;  /* 0x0000000dff0d7299 */ /* 0x000fe4000801160c */
[----:B------:R-:W-:-:S04]  /*0f20*/  USHF.L.U32 UR14, UR12, UR14, URZ ;  /* 0x0000000e0c0e7299 */ /* 0x000fc800080006ff */
[----:B------:R-:W-:Y:S01]  /*0f30*/  ULOP3.LUT UR10, UR10, UR13, UR14, 0x1e, !UPT ;  /* 0x0000000d0a0a7292 */ /* 0x000fe2000f8e1e0e */
[----:B------:R-:W-:Y:S11]  /*0f40*/  BRA `(.L_x_16) ;  /* 0x0000000000447947 */ /* 0x000ff60003800000 */
.L_x_14:
        /* <DEDUP_REMOVED lines=9> */
.L_x_17:
        /* <DEDUP_REMOVED lines=8> */
.L_x_16:
        /* <DEDUP_REMOVED lines=21> */
.L_x_19:
[----:B------:R-:W-:-:S04]  /*11b0*/  UIADD3 UR13, UPT, UPT, UR19, 0x2, URZ ;  /* 0x00000002130d7890 */ /* 0x000fc8000fffe0ff */
[----:B------:R-:W-:-:S04]  /*11c0*/  USHF.R.W.U32 UR13, UR12, UR13, UR12 ;  /* 0x0000000d0c0d7299 */ /* 0x000fc80008001e0c */
[----:B------:R-:W-:Y:S01]  /*11d0*/  ULOP3.LUT UR13, UR13, UR9, URZ, 0x3c, !UPT ;  /* 0x000000090d0d7292 */ /* 0x000fe2000f8e3cff */
[----:B------:R-:W-:Y:S11]  /*11e0*/  BRA `(.L_x_20) ;  /* 0x00000000002c7947 */ /* 0x000ff60003800000 */
.L_x_18:
        /* <DEDUP_REMOVED lines=11> */
.L_x_20:
[----:B------:R-:W0:Y:S01]  /*12a0*/  LDCU UR14, c[0x3][0xc] ;  /* 0x00c00180ff0e77ac */ /* 0x000e220008000800 */
[----:B------:R-:W-:Y:S01]  /*12b0*/  BSSY.RECONVERGENT B0, `(.L_x_21) ;  /* 0x0000036000007945 */ /* 0x000fe20003800200 */
[----:B------:R-:W-:-:S04]  /*12c0*/  UIADD3 UR9, UPT, UPT, UR20, UR13, URZ ;  /* 0x0000000d14097290 */ /* 0x000fc8000fffe0ff */
[----:B0-----:R-:W-:-:S06]  /*12d0*/  ULOP3.LUT UR9, UR12, UR9, UR14, 0x96, !UPT ;  /* 0x000000090c097292 */ /* 0x001fcc000f8e960e */
[----:B------:R-:W-:-:S04]  /*12e0*/  LOP3.LUT R2, R3, UR9, RZ, 0x3c, !PT ;  /* 0x0000000903027c12 */ /* 0x000fc8000f8e3cff */
[----:B------:R-:W-:-:S04]  /*12f0*/  SHF.R.U32.HI R5, RZ, 0x4, R2 ;  /* 0x00000004ff057819 */ /* 0x000fc80000011602 */
[----:B------:R-:W-:-:S04]  /*1300*/  LOP3.LUT R5, R5, R2, RZ, 0x3c, !PT ;  /* 0x0000000205057212 */ /* 0x000fc800078e3cff */
[----:B------:R-:W-:-:S04]  /*1310*/  SHF.R.U32.HI R7, RZ, 0x18, R5 ;  /* 0x00000018ff077819 */ /* 0x000fc80000011605 */
[----:B------:R-:W-:-:S04]  /*1320*/  LOP3.LUT R7, R7, 0xf, RZ, 0xc0, !PT ;  /* 0x0000000f07077812 */ /* 0x000fc800078ec0ff */
[----:B------:R-:W-:-:S04]  /*1330*/  SHF.R.W.U32 R4, R2, R7, R2 ;  /* 0x0000000702047219 */ /* 0x000fc80000001e02 */
[----:B------:R-:W-:-:S04]  /*1340*/  LOP3.LUT R4, R4, UR11, RZ, 0x3c, !PT ;  /* 0x0000000b04047c12 */ /* 0x000fc8000f8e3cff */
[----:B------:R-:W-:-:S04]  /*1350*/  SHF.R.U32.HI R9, RZ, 0x10, R4 ;  /* 0x00000010ff097819 */ /* 0x000fc80000011604 */
[----:B------:R-:W-:-:S04]  /*1360*/  LOP3.LUT R9, R9, R4, RZ, 0x3c, !PT ;  /* 0x0000000409097212 */ /* 0x000fc800078e3cff */
[--C-:B------:R-:W-:Y:S02]  /*1370*/  SHF.R.U32.HI R6, RZ, 0xc, R9.reuse ;  /* 0x0000000cff067819 */ /* 0x100fe40000011609 */
[--C-:B------:R-:W-:Y:S02]  /*1380*/  SHF.R.U32.HI R11, RZ, 0x4, R9.reuse ;  /* 0x00000004ff0b7819 */ /* 0x100fe40000011609 */
[----:B------:R-:W-:-:S04]  /*1390*/  SHF.R.U32.HI R8, RZ, 0x8, R9 ;  /* 0x00000008ff087819 */ /* 0x000fc80000011609 */
[----:B------:R-:W-:-:S04]  /*13a0*/  LOP3.LUT R6, R8, R11, R6, 0x96, !PT ;  /* 0x0000000b08067212 */ /* 0x000fc800078e9606 */
[----:B------:R-:W-:-:S04]  /*13b0*/  LOP3.LUT R6, R6, R9, RZ, 0x3c, !PT ;  /* 0x0000000906067212 */ /* 0x000fc800078e3cff */
[----:B------:R-:W-:-:S04]  /*13c0*/  SHF.R.U32.HI R9, RZ, 0x2, R6 ;  /* 0x00000002ff097819 */ /* 0x000fc80000011606 */
[----:B------:R-:W-:-:S04]  /*13d0*/  LOP3.LUT R9, R9, 0x3, R6, 0x48, !PT ;  /* 0x0000000309097812 */ /* 0x000fc800078e4806 */
[----:B------:R-:W-:-:S13]  /*13e0*/  ISETP.GT.AND P0, PT, R9, 0x1, PT ;  /* 0x000000010900780c */ /* 0x000fda0003f04270 */
[----:B------:R-:W-:Y:S05]  /*13f0*/  @P0 BRA `(.L_x_22) ;  /* 0x0000000000480947 */ /* 0x000fea0003800000 */
[----:B------:R-:W-:-:S13]  /*1400*/  ISETP.NE.AND P0, PT, R9, RZ, PT ;  /* 0x000000ff0900720c */ /* 0x000fda0003f05270 */
[----:B------:R-:W-:Y:S05]  /*1410*/  @!P0 BRA `(.L_x_23) ;  /* 0x0000000000288947 */ /* 0x000fea0003800000 */
[----:B------:R-:W-:-:S04]  /*1420*/  SHF.R.U32.HI R6, RZ, 0x10, R5 ;  /* 0x00000010ff067819 */ /* 0x000fc80000011605 */
[----:B------:R-:W-:Y:S02]  /*1430*/  LOP3.LUT R8, R6, 0xf, RZ, 0xc0, !PT ;  /* 0x0000000f06087812 */ /* 0x000fe400078ec0ff */
[----:B------:R-:W-:Y:S02]  /*1440*/  LOP3.LUT R6, RZ, R2, RZ, 0x33, !PT ;  /* 0x00000002ff067212 */ /* 0x000fe400078e33ff */
[C---:B------:R-:W-:Y:S01]  /*1450*/  LOP3.LUT R11, R8.reuse, 0x1f, RZ, 0x3c, !PT ;  /* 0x0000001f080b7812 */ /* 0x040fe200078e3cff */
[----:B------:R-:W-:-:S05]  /*1460*/  VIADD R9, R8, 0x1 ;  /* 0x0000000108097836 */ /* 0x000fca0000000000 */
[----:B------:R-:W-:Y:S02]  /*1470*/  SHF.R.U32.HI R9, RZ, R9, R6 ;  /* 0x00000009ff097219 */ /* 0x000fe40000011606 */
[----:B------:R-:W-:-:S04]  /*1480*/  SHF.L.U32 R6, R6, R11, RZ ;  /* 0x0000000b06067219 */ /* 0x000fc800000006ff */
[----:B------:R-:W-:-:S05]  /*1490*/  LOP3.LUT R9, R9, R6, RZ, 0xfc, !PT ;  /* 0x0000000609097212 */ /* 0x000fca00078efcff */
[----:B------:R-:W-:Y:S01]  /*14a0*/  VIADD R9, R9, UR10 ;  /* 0x0000000a09097c36 */ /* 0x000fe20008000000 */
[----:B------:R-:W-:Y:S06]  /*14b0*/  BRA `(.L_x_24) ;  /* 0x0000000000547947 */ /* 0x000fec0003800000 */
.L_x_23:
[C---:B------:R-:W-:Y:S01]  /*14c0*/  VIADD R9, R7.reuse, 0x1 ;  /* 0x0000000107097836 */ /* 0x040fe20000000000 */
[----:B------:R-:W-:-:S04]  /*14d0*/  LOP3.LUT R11, R7, 0x1f, RZ, 0x3c, !PT ;  /* 0x0000001f070b7812 */ /* 0x000fc800078e3cff */
[----:B------:R-:W-:Y:S02]  /*14e0*/  SHF.R.U32.HI R9, RZ, R9, R2 ;  /* 0x00000009ff097219 */ /* 0x000fe40000011602 */
[----:B------:R-:W-:-:S04]  /*14f0*/  SHF.L.U32 R6, R2, R11, RZ ;  /* 0x0000000b02067219 */ /* 0x000fc800000006ff */
[----:B------:R-:W-:Y:S01]  /*1500*/  LOP3.LUT R9, R9, UR10, R6, 0x36, !PT ;  /* 0x0000000a09097c12 */ /* 0x000fe2000f8e3606 */
[----:B------:R-:W-:Y:S06]  /*1510*/  BRA `(.L_x_24) ;  /* 0x00000000003c7947 */ /* 0x000fec0003800000 */
.L_x_22:
[----:B------:R-:W-:-:S13]  /*1520*/  ISETP.NE.AND P0, PT, R9, 0x2, PT ;  /* 0x000000020900780c */ /* 0x000fda0003f05270 */
[----:B------:R-:W-:Y:S02]  /*1530*/  @!P0 SHF.R.U32.HI R8, RZ, 0x8, R5 ;  /* 0x00000008ff088819 */ /* 0x000fe40000011605 */
[----:B------:R-:W-:Y:S02]  /*1540*/  @P0 LOP3.LUT R6, R5, 0xf, RZ, 0xc0, !PT ;  /* 0x0000000f05060812 */ /* 0x000fe400078ec0ff */
[----:B------:R-:W-:Y:S02]  /*1550*/  @!P0 LOP3.LUT R8, R8, 0xf, RZ, 0xc0, !PT ;  /* 0x0000000f08088812 */ /* 0x000fe400078ec0ff */
[C---:B------:R-:W-:Y:S01]  /*1560*/  @P0 LOP3.LUT R11, R6.reuse, 0x1f, RZ, 0x3c, !PT ;  /* 0x0000001f060b0812 */ /* 0x040fe200078e3cff */
[----:B------:R-:W-:Y:S01]  /*1570*/  @P0 VIADD R9, R6, 0x1 ;  /* 0x0000000106090836 */ /* 0x000fe20000000000 */
[----:B------:R-:W-:Y:S01]  /*1580*/  @!P0 LOP3.LUT R13, RZ, R2, RZ, 0x33, !PT ;  /* 0x00000002ff0d8212 */ /* 0x000fe200078e33ff */
[C---:B------:R-:W-:Y:S01]  /*1590*/  @!P0 VIADD R10, R8.reuse, 0x1 ;  /* 0x00000001080a8836 */ /* 0x040fe20000000000 */
[----:B------:R-:W-:-:S02]  /*15a0*/  @!P0 LOP3.LUT R8, R8, 0x1f, RZ, 0x3c, !PT ;  /* 0x0000001f08088812 */ /* 0x000fc400078e3cff */
[----:B------:R-:W-:Y:S02]  /*15b0*/  @P0 SHF.R.U32.HI R9, RZ, R9, R2 ;  /* 0x00000009ff090219 */ /* 0x000fe40000011602 */
[----:B------:R-:W-:Y:S02]  /*15c0*/  @P0 SHF.L.U32 R6, R2, R11, RZ ;  /* 0x0000000b02060219 */ /* 0x000fe400000006ff */
[----:B------:R-:W-:Y:S02]  /*15d0*/  @!P0 SHF.R.U32.HI R10, RZ, R10, R13 ;  /* 0x0000000aff0a8219 */ /* 0x000fe4000001160d */
[----:B------:R-:W-:Y:S02]  /*15e0*/  @!P0 SHF.L.U32 R11, R13, R8, RZ ;  /* 0x000000080d0b8219 */ /* 0x000fe400000006ff */
[----:B------:R-:W-:Y:S02]  /*15f0*/  @P0 LOP3.LUT R9, R9, UR10, R6, 0x36, !PT ;  /* 0x0000000a09090c12 */ /* 0x000fe4000f8e3606 */
[----:B------:R-:W-:-:S07]  /*1600*/  @!P0 LOP3.LUT R9, R10, UR10, R11, 0xc8, !PT ;  /* 0x0000000a0a098c12 */ /* 0x000fce000f8ec80b */
.L_x_24:
[----:B------:R-:W-:Y:S05]  /*1610*/  BSYNC.RECONVERGENT B0 ;  /* 0x0000000000007941 */ /* 0x000fea0003800200 */
.L_x_21:
[----:B------:R-:W-:Y:S01]  /*1620*/  LOP3.LUT R12, R9, R4, RZ, 0x3c, !PT ;  /* 0x00000004090c7212 */ /* 0x000fe200078e3cff */
[----:B------:R-:W-:Y:S03]  /*1630*/  BSSY.RECONVERGENT B0, `(.L_x_25) ;  /* 0x0000022000007945 */ /* 0x000fe60003800200 */
        /* <DEDUP_REMOVED lines=12> */
[----:B------:R-:W-:Y:S01]  /*1700*/  @P0 SHF.R.U32.HI R5, RZ, 0x10, R5 ;  /* 0x00000010ff050819 */ /* 0x000fe20000011605 */
[----:B------:R-:W-:Y:S01]  /*1710*/  @!P0 VIADD R7, R7, 0x2 ;  /* 0x0000000207078836 */ /* 0x000fe20000000000 */
[----:B------:R-:W-:Y:S02]  /*1720*/  @P0 LOP3.LUT R6, RZ, R2, RZ, 0x33, !PT ;  /* 0x00000002ff060212 */ /* 0x000fe400078e33ff */
[----:B------:R-:W-:Y:S02]  /*1730*/  @P0 LOP3.LUT R5, R5, 0xf, RZ, 0xc0, !PT ;  /* 0x0000000f05050812 */ /* 0x000fe400078ec0ff */
[----:B------:R-:W-:-:S03]  /*1740*/  @!P0 SHF.R.W.U32 R7, R2, R7, R2 ;  /* 0x0000000702078219 */ /* 0x000fc60000001e02 */
[----:B------:R-:W-:-:S05]  /*1750*/  @P0 VIADD R5, R5, 0x2 ;  /* 0x0000000205050836 */ /* 0x000fca0000000000 */
[----:B------:R-:W-:-:S05]  /*1760*/  @P0 SHF.R.W.U32 R5, R6, R5, R6 ;  /* 0x0000000506050219 */ /* 0x000fca0000001e06 */
[----:B------:R-:W-:Y:S01]  /*1770*/  @P0 VIADD R5, R5, UR13 ;  /* 0x0000000d05050c36 */ /* 0x000fe20008000000 */
[----:B------:R-:W-:Y:S01]  /*1780*/  @!P0 LOP3.LUT R5, R7, UR13, RZ, 0x3c, !PT ;  /* 0x0000000d07058c12 */ /* 0x000fe2000f8e3cff */
[----:B------:R-:W-:Y:S06]  /*1790*/  BRA `(.L_x_27) ;  /* 0x00000000002c7947 */ /* 0x000fec0003800000 */
.L_x_26:
[----:B------:R-:W-:-:S13]  /*17a0*/  ISETP.NE.AND P0, PT, R6, 0x2, PT ;  /* 0x000000020600780c */ /* 0x000fda0003f05270 */
[----:B------:R-:W-:Y:S02]  /*17b0*/  @!P0 SHF.R.U32.HI R6, RZ, 0x8, R5 ;  /* 0x00000008ff068819 */ /* 0x000fe40000011605 */
[----:B------:R-:W-:Y:S02]  /*17c0*/  @P0 LOP3.LUT R5, R5, 0xf, RZ, 0xc0, !PT ;  /* 0x0000000f05050812 */ /* 0x000fe400078ec0ff */
[----:B------:R-:W-:Y:S02]  /*17d0*/  @!P0 LOP3.LUT R6, R6, 0xf, RZ, 0xc0, !PT ;  /* 0x0000000f06068812 */ /* 0x000fe400078ec0ff */
[----:B------:R-:W-:Y:S01]  /*17e0*/  @!P0 LOP3.LUT R7, RZ, R2, RZ, 0x33, !PT ;  /* 0x00000002ff078212 */ /* 0x000fe200078e33ff */
[----:B------:R-:W-:Y:S02]  /*17f0*/  @P0 VIADD R5, R5, 0x2 ;  /* 0x0000000205050836 */ /* 0x000fe40000000000 */
[----:B------:R-:W-:-:S03]  /*1800*/  @!P0 VIADD R6, R6, 0x2 ;  /* 0x0000000206068836 */ /* 0x000fc60000000000 */
[----:B------:R-:W-:Y:S02]  /*1810*/  @P0 SHF.R.W.U32 R5, R2, R5, R2 ;  /* 0x0000000502050219 */ /* 0x000fe40000001e02 */
[----:B------:R-:W-:Y:S02]  /*1820*/  @!P0 SHF.R.W.U32 R6, R7, R6, R7 ;  /* 0x0000000607068219 */ /* 0x000fe40000001e07 */
[----:B------:R-:W-:Y:S02]  /*1830*/  @P0 LOP3.LUT R5, R5, UR13, RZ, 0x3c, !PT ;  /* 0x0000000d05050c12 */ /* 0x000fe4000f8e3cff */
[----:B------:R-:W-:-:S07]  /*1840*/  @!P0 LOP3.LUT R5, R6, UR13, RZ, 0xc0, !PT ;  /* 0x0000000d06058c12 */ /* 0x000fce000f8ec0ff */
.L_x_27:
[----:B------:R-:W-:Y:S05]  /*1850*/  BSYNC.RECONVERGENT B0 ;  /* 0x0000000000007941 */ /* 0x000fea0003800200 */
.L_x_25:
[----:B------:R-:W0:Y:S01]  /*1860*/  LDCU UR9, c[0x3][0x10] ;  /* 0x00c00200ff0977ac */ /* 0x000e220008000800 */
[----:B------:R-:W-:Y:S01]  /*1870*/  IMAD.IADD R7, R12, 0x1, R5 ;  /* 0x000000010c077824 */ /* 0x000fe200078e0205 */
[----:B------:R-:W-:Y:S01]  /*1880*/  BSSY.RECONVERGENT B0, `(.L_x_28) ;  /* 0x0000036000007945 */ /* 0x000fe20003800200 */
[----:B------:R-:W1:Y:S03]  /*1890*/  LDCU UR42, c[0x3][0x110] ;  /* 0x00c02200ff2a77ac */ /* 0x000e660008000800 */
[----:B0-----:R-:W-:-:S04]  /*18a0*/  LOP3.LUT R2, R2, UR9, R7, 0x96, !PT ;  /* 0x0000000902027c12 */ /* 0x001fc8000f8e9607 */
[----:B-1----:R-:W-:-:S04]  /*18b0*/  LOP3.LUT R2, R2, UR42, RZ, 0x3c, !PT ;  /* 0x0000002a02027c12 */ /* 0x002fc8000f8e3cff */
[----:B------:R-:W-:-:S04]  /*18c0*/  SHF.R.U32.HI R7, RZ, 0x4, R2 ;  /* 0x00000004ff077819 */ /* 0x000fc80000011602 */
[----:B------:R-:W-:-:S04]  /*18d0*/  LOP3.LUT R6, R7, R2, RZ, 0x3c, !PT ;  /* 0x0000000207067212 */ /* 0x000fc800078e3cff */
[----:B------:R-:W-:-:S04]  /*18e0*/  SHF.R.U32.HI R7, RZ, 0x18, R6 ;  /* 0x00000018ff077819 */ /* 0x000fc80000011606 */
[----:B------:R-:W-:-:S04]  /*18f0*/  LOP3.LUT R7, R7, 0xf, RZ, 0xc0, !PT ;  /* 0x0000000f07077812 */ /* 0x000fc800078ec0ff */
[----:B------:R-:W-:-:S04]  /*1900*/  SHF.R.W.U32 R11, R2, R7, R2 ;  /* 0x00000007020b7219 */ /* 0x000fc80000001e02 */
[----:B------:R-:W-:-:S04]  /*1910*/  LOP3.LUT R4, R11, R4, RZ, 0x3c, !PT ;  /* 0x000000040b047212 */ /* 0x000fc800078e3cff */
        /* <DEDUP_REMOVED lines=21> */
[----:B------:R-:W-:Y:S01]  /*1a70*/  IMAD.IADD R11, R8, 0x1, R9 ;  /* 0x00000001080b7824 */ /* 0x000fe200078e0209 */
[----:B------:R-:W-:Y:S06]  /*1a80*/  BRA `(.L_x_31) ;  /* 0x0000000000547947 */ /* 0x000fec0003800000 */
.L_x_30:
[C---:B------:R-:W-:Y:S01]  /*1a90*/  VIADD R11, R7.reuse, 0x1 ;  /* 0x00000001070b7836 */ /* 0x040fe20000000000 */
[----:B------:R-:W-:-:S04]  /*1aa0*/  LOP3.LUT R13, R7, 0x1f, RZ, 0x3c, !PT ;  /* 0x0000001f070d7812 */ /* 0x000fc800078e3cff */
[----:B------:R-:W-:Y:S02]  /*1ab0*/  SHF.R.U32.HI R8, RZ, R11, R2 ;  /* 0x0000000bff087219 */ /* 0x000fe40000011602 */
[----:B------:R-:W-:-:S04]  /*1ac0*/  SHF.L.U32 R13, R2, R13, RZ ;  /* 0x0000000d020d7219 */ /* 0x000fc800000006ff */
[----:B------:R-:W-:Y:S01]  /*1ad0*/  LOP3.LUT R11, R9, R8, R13, 0x1e, !PT ;  /* 0x00000008090b7212 */ /* 0x000fe200078e1e0d */
[----:B------:R-:W-:Y:S06]  /*1ae0*/  BRA `(.L_x_31) ;  /* 0x00000000003c7947 */ /* 0x000fec0003800000 */
.L_x_29:
        /* <DEDUP_REMOVED lines=13> */
[C---:B------:R-:W-:Y:S02]  /*1bc0*/  @P0 LOP3.LUT R11, R9.reuse, R8, R13, 0x1e, !PT ;  /* 0x00000008090b0212 */ /* 0x040fe400078e1e0d */
[----:B------:R-:W-:-:S07]  /*1bd0*/  @!P0 LOP3.LUT R11, R9, R12, R10, 0xe0, !PT ;  /* 0x0000000c090b8212 */ /* 0x000fce00078ee00a */
.L_x_31:
[----:B------:R-:W-:Y:S05]  /*1be0*/  BSYNC.RECONVERGENT B0 ;  /* 0x0000000000007941 */ /* 0x000fea0003800200 */
.L_x_28:
        /* <DEDUP_REMOVED lines=21> */
[----:B------:R-:W-:Y:S01]  /*1d40*/  @P0 IMAD.IADD R6, R6, 0x1, R5 ;  /* 0x0000000106060824 */ /* 0x000fe200078e0205 */
[----:B------:R-:W-:Y:S01]  /*1d50*/  @!P0 LOP3.LUT R6, R8, R5, RZ, 0x3c, !PT ;  /* 0x0000000508068212 */ /* 0x000fe200078e3cff */
[----:B------:R-:W-:Y:S06]  /*1d60*/  BRA `(.L_x_34) ;  /* 0x00000000002c7947 */ /* 0x000fec0003800000 */
.L_x_33:
        /* <DEDUP_REMOVED lines=9> */
[-C--:B------:R-:W-:Y:S02]  /*1e00*/  @P0 LOP3.LUT R6, R6, R5.reuse, RZ, 0x3c, !PT ;  /* 0x0000000506060212 */ /* 0x080fe400078e3cff */
[----:B------:R-:W-:-:S07]  /*1e10*/  @!P0 LOP3.LUT R6, R8, R5, RZ, 0xc0, !PT ;  /* 0x0000000508068212 */ /* 0x000fce00078ec0ff */
.L_x_34:
[----:B------:R-:W-:Y:S05]  /*1e20*/  BSYNC.RECONVERGENT B0 ;  /* 0x0000000000007941 */ /* 0x000fea0003800200 */
.L_x_32:
        /* <DEDUP_REMOVED lines=27> */
[----:B------:R-:W-:-:S03]  /*1fe0*/  LOP3.LUT R8, RZ, R2, RZ, 0x33, !PT ;  /* 0x00000002ff087212 */ /* 0x000fc600078e33ff */
[C---:B------:R-:W-:Y:S01]  /*1ff0*/  VIADD R13, R9.reuse, 0x1 ;  /* 0x00000001090d7836 */ /* 0x040fe20000000000 */
[----:B------:R-:W-:-:S04]  /*2000*/  LOP3.LUT R9, R9, 0x1f, RZ, 0x3c, !PT ;  /* 0x0000001f09097812 */ /* 0x000fc800078e3cff */
[----:B------:R-:W-:Y:S02]  /*2010*/  SHF.R.U32.HI R13, RZ, R13, R8 ;  /* 0x0000000dff0d7219 */ /* 0x000fe40000011608 */
[----:B------:R-:W-:-:S04]  /*2020*/  SHF.L.U32 R8, R8, R9, RZ ;  /* 0x0000000908087219 */ /* 0x000fc800000006ff */
[----:B------:R-:W-:-:S05]  /*2030*/  LOP3.LUT R8, R13, R8, RZ, 0xfc, !PT ;  /* 0x000000080d087212 */ /* 0x000fca00078efcff */
[----:B------:R-:W-:Y:S01]  /*2040*/  IMAD.IADD R9, R8, 0x1, R11 ;  /* 0x0000000108097824 */ /* 0x000fe200078e020b */
[----:B------:R-:W-:Y:S06]  /*2050*/  BRA `(.L_x_38) ;  /* 0x0000000000547947 */ /* 0x000fec0003800000 */
.L_x_37:
[C---:B------:R-:W-:Y:S01]  /*2060*/  VIADD R9, R7.reuse, 0x1 ;  /* 0x0000000107097836 */ /* 0x040fe20000000000 */
[----:B------:R-:W-:-:S04]  /*2070*/  LOP3.LUT R13, R7, 0x1f, RZ, 0x3c, !PT ;  /* 0x0000001f070d7812 */ /* 0x000fc800078e3cff */
[----:B------:R-:W-:Y:S02]  /*2080*/  SHF.R.U32.HI R8, RZ, R9, R2 ;  /* 0x00000009ff087219 */ /* 0x000fe40000011602 */
[----:B------:R-:W-:-:S04]  /*2090*/  SHF.L.U32 R13, R2, R13, RZ ;  /* 0x0000000d020d7219 */ /* 0x000fc800000006ff */
[----:B------:R-:W-:Y:S01]  /*20a0*/  LOP3.LUT R9, R11, R8, R13, 0x1e, !PT ;  /* 0x000000080b097212 */ /* 0x000fe200078e1e0d */
[----:B------:R-:W-:Y:S06]  /*20b0*/  BRA `(.L_x_38) ;  /* 0x00000000003c7947 */ /* 0x000fec0003800000 */
.L_x_36:
        /* <DEDUP_REMOVED lines=15> */
.L_x_38:
[----:B------:R-:W-:Y:S05]  /*21b0*/  BSYNC.RECONVERGENT B0 ;  /* 0x0000000000007941 */ /* 0x000fea0003800200 */
.L_x_35:
        /* <DEDUP_REMOVED lines=24> */
.L_x_40:
        /* <DEDUP_REMOVED lines=11> */
.L_x_41:
[----:B------:R-:W-:Y:S05]  /*23f0*/  BSYNC.RECONVERGENT B0 ;  /* 0x0000000000007941 */ /* 0x000fea0003800200 */
.L_x_39:
        /* <DEDUP_REMOVED lines=35> */
.L_x_44:
[C---:B------:R-:W-:Y:S01]  /*2630*/  VIADD R11, R7.reuse, 0x1 ;  /* 0x00000001070b7836 */ /* 0x040fe20000000000 */
[----:B------:R-:W-:-:S04]  /*2640*/  LOP3.LUT R13, R7, 0x1f, RZ, 0x3c, !PT ;  /* 0x0000001f070d7812 */ /* 0x000fc800078e3cff */
[----:B------:R-:W-:Y:S02]  /*2650*/  SHF.R.U32.HI R8, RZ, R11, R2 ;  /* 0x0000000bff087219 */ /* 0x000fe40000011602 */
[----:B------:R-:W-:-:S04]  /*2660*/  SHF.L.U32 R13, R2, R13, RZ ;  /* 0x0000000d020d7219 */ /* 0x000fc800000006ff */
[----:B------:R-:W-:Y:S01]  /*2670*/  LOP3.LUT R11, R9, R8, R13, 0x1e, !PT ;  /* 0x00000008090b7212 */ /* 0x000fe200078e1e0d */
[----:B------:R-:W-:Y:S06]  /*2680*/  BRA `(.L_x_45) ;  /* 0x00000000003c7947 */ /* 0x000fec0003800000 */
.L_x_43:
        /* <DEDUP_REMOVED lines=15> */
.L_x_45:
[----:B------:R-:W-:Y:S05]  /*2780*/  BSYNC.RECONVERGENT B0 ;  /* 0x0000000000007941 */ /* 0x000fea0003800200 */
.L_x_42:
        /* <DEDUP_REMOVED lines=24> */
.L_x_47:
        /* <DEDUP_REMOVED lines=11> */
.L_x_48:
[----:B------:R-:W-:Y:S05]  /*29c0*/  BSYNC.RECONVERGENT B0 ;  /* 0x0000000000007941 */ /* 0x000fea0003800200 */
.L_x_46:
        /* <DEDUP_REMOVED lines=35> */
.L_x_51:
[C---:B------:R-:W-:Y:S01]  /*2c00*/  VIADD R9, R7.reuse, 0x1 ;  /* 0x0000000107097836 */ /* 0x040fe20000000000 */
[----:B------:R-:W-:-:S04]  /*2c10*/  LOP3.LUT R13, R7, 0x1f, RZ, 0x3c, !PT ;  /* 0x0000001f070d7812 */ /* 0x000fc800078e3cff */
[----:B------:R-:W-:Y:S02]  /*2c20*/  SHF.R.U32.HI R8, RZ, R9, R2 ;  /* 0x00000009ff087219 */ /* 0x000fe40000011602 */
[----:B------:R-:W-:-:S04]  /*2c30*/  SHF.L.U32 R13, R2, R13, RZ ;  /* 0x0000000d020d7219 */ /* 0x000fc800000006ff */
[----:B------:R-:W-:Y:S01]  /*2c40*/  LOP3.LUT R9, R11, R8, R13, 0x1e, !PT ;  /* 0x000000080b097212 */ /* 0x000fe200078e1e0d */
[----:B------:R-:W-:Y:S06]  /*2c50*/  BRA `(.L_x_52) ;  /* 0x00000000003c7947 */ /* 0x000fec0003800000 */
.L_x_50:
        /* <DEDUP_REMOVED lines=15> */
.L_x_52:
[----:B------:R-:W-:Y:S05]  /*2d50*/  BSYNC.RECONVERGENT B0 ;  /* 0x0000000000007941 */ /* 0x000fea0003800200 */
.L_x_49:
        /* <DEDUP_REMOVED lines=24> */
.L_x_54:
        /* <DEDUP_REMOVED lines=11> */
.L_x_55:
[----:B------:R-:W-:Y:S05]  /*2f90*/  BSYNC.RECONVERGENT B0 ;  /* 0x0000000000007941 */ /* 0x000fea0003800200 */
.L_x_53:
[----:B------:R-:W0:Y:S01]  /*2fa0*/  LDC R6, c[0x3][0x120] ;  /* 0x00c04800ff067b82 */ /* 0x000e220000000800 */
[----:B------:R-:W1:Y:S01]  /*2fb0*/  LDCU UR13, c[0x3][0x20] ;  /* 0x00c00400ff0d77ac */ /* 0x000e620008000800 */
[----:B------:R-:W-:Y:S01]  /*2fc0*/  IMAD.IADD R7, R13, 0x1, R5 ;  /* 0x000000010d077824 */ /* 0x000fe200078e0205 */
[----:B------:R-:W-:Y:S04]  /*2fd0*/  BSSY.RECONVERGENT B0, `(.L_x_56) ;  /* 0x0000035000007945 */ /* 0x000fe80003800200 */
[----:B-1----:R-:W-:-:S04]  /*2fe0*/  LOP3.LUT R7, R2, UR13, R7, 0x96, !PT ;  /* 0x0000000d02077c12 */ /* 0x002fc8000f8e9607 */
[----:B0-----:R-:W-:-:S04]  /*2ff0*/  LOP3.LUT R2, R7, R6, RZ, 0x3c, !PT ;  /* 0x0000000607027212 */ /* 0x001fc800078e3cff */
        /* <DEDUP_REMOVED lines=29> */
.L_x_58:
[C---:B------:R-:W-:Y:S01]  /*31d0*/  VIADD R13, R11.reuse, 0x1 ;  /* 0x000000010b0d7836 */ /* 0x040fe20000000000 */
[----:B------:R-:W-:-:S04]  /*31e0*/  LOP3.LUT R15, R11, 0x1f, RZ, 0x3c, !PT ;  /* 0x0000001f0b0f7812 */ /* 0x000fc800078e3cff */
[----:B------:R-:W-:Y:S02]  /*31f0*/  SHF.R.U32.HI R8, RZ, R13, R2 ;  /* 0x0000000dff087219 */ /* 0x000fe40000011602 */
[----:B------:R-:W-:-:S04]  /*3200*/  SHF.L.U32 R15, R2, R15, RZ ;  /* 0x0000000f020f7219 */ /* 0x000fc800000006ff */
[----:B------:R-:W-:Y:S01]  /*3210*/  LOP3.LUT R13, R9, R8, R15, 0x1e, !PT ;  /* 0x00000008090d7212 */ /* 0x000fe200078e1e0f */
[----:B------:R-:W-:Y:S06]  /*3220*/  BRA `(.L_x_59) ;  /* 0x00000000003c7947 */ /* 0x000fec0003800000 */
.L_x_57:
        /* <DEDUP_REMOVED lines=15> */
.L_x_59:
[----:B------:R-:W-:Y:S05]  /*3320*/  BSYNC.RECONVERGENT B0 ;  /* 0x0000000000007941 */ /* 0x000fea0003800200 */
.L_x_56:
        /* <DEDUP_REMOVED lines=24> */
.L_x_61:
        /* <DEDUP_REMOVED lines=11> */
.L_x_62:
[----:B------:R-:W-:Y:S05]  /*3560*/  BSYNC.RECONVERGENT B0 ;  /* 0x0000000000007941 */ /* 0x000fea0003800200 */
.L_x_60:
[----:B------:R-:W0:Y:S01]  /*3570*/  LDC R7, c[0x3][0x24] ;  /* 0x00c00900ff077b82 */ /* 0x000e220000000800 */
[----:B------:R-:W1:Y:S01]  /*3580*/  LDCU UR35, c[0x3][0x124] ;  /* 0x00c02480ff2377ac */ /* 0x000e620008000800 */
[----:B------:R-:W-:Y:S01]  /*3590*/  IMAD.IADD R5, R15, 0x1, R8 ;  /* 0x000000010f057824 */ /* 0x000fe200078e0208 */
[----:B------:R-:W-:Y:S04]  /*35a0*/  BSSY.RECONVERGENT B0, `(.L_x_63) ;  /* 0x0000035000007945 */ /* 0x000fe80003800200 */
[----:B0-----:R-:W-:-:S04]  /*35b0*/  LOP3.LUT R5, R2, R5, R7, 0x96, !PT ;  /* 0x0000000502057212 */ /* 0x001fc800078e9607 */
        /* <DEDUP_REMOVED lines=30> */
.L_x_65:
[C---:B------:R-:W-:Y:S01]  /*37a0*/  VIADD R12, R10.reuse, 0x1 ;  /* 0x000000010a0c7836 */ /* 0x040fe20000000000 */
[----:B------:R-:W-:-:S04]  /*37b0*/  LOP3.LUT R14, R10, 0x1f, RZ, 0x3c, !PT ;  /* 0x0000001f0a0e7812 */ /* 0x000fc800078e3cff */
[----:B------:R-:W-:Y:S02]  /*37c0*/  SHF.R.U32.HI R12, RZ, R12, R5 ;  /* 0x0000000cff0c7219 */ /* 0x000fe40000011605 */
[----:B------:R-:W-:-:S04]  /*37d0*/  SHF.L.U32 R14, R5, R14, RZ ;  /* 0x0000000e050e7219 */ /* 0x000fc800000006ff */
[----:B------:R-:W-:Y:S01]  /*37e0*/  LOP3.LUT R9, R13, R12, R14, 0x1e, !PT ;  /* 0x0000000c0d097212 */ /* 0x000fe200078e1e0e */
[----:B------:R-:W-:Y:S06]  /*37f0*/  BRA `(.L_x_66) ;  /* 0x00000000003c7947 */ /* 0x000fec0003800000 */
.L_x_64:
[----:B------:R-:W-:-:S13]  /*3800*/  ISETP.NE.AND P0, PT, R9, 0x2, PT ;  /* 0x000000020900780c */ /* 0x000fda0003f05270 */
[----:B------:R-:W-:Y:S02]  /*3810*/  @P0 LOP3.LUT R9, R2, 0xf, RZ, 0xc0, !PT ;  /* 0x0000000f02090812 */ /* 0x000fe400078ec0ff */
[----:B------:R-:W-:Y:S02]  /*3820*/  @!P0 SHF.R.U32.HI R11, RZ, 0x8, R2 ;  /* 0x00000008ff0b8819 */ /* 0x000fe40000011602 */
[C---:B------:R-:W-:Y:S01]  /*3830*/  @P0 LOP3.LUT R14, R9.reuse, 0x1f, RZ, 0x3c, !PT ;  /* 0x0000001f090e0812 */ /* 0x040fe200078e3cff */
[----:B------:R-:W-:Y:S01]  /*3840*/  @P0 VIADD R12, R9, 0x1 ;  /* 0x00000001090c0836 */ /* 0x000fe20000000000 */
[----:B------:R-:W-:Y:S02]  /*3850*/  @!P0 LOP3.LUT R11, R11, 0xf, RZ, 0xc0, !PT ;  /* 0x0000000f0b0b8812 */ /* 0x000fe400078ec0ff */
[----:B------:R-:W-:Y:S02]  /*3860*/  @P0 SHF.L.U32 R14, R5, R14, RZ ;  /* 0x0000000e050e0219 */ /* 0x000fe400000006ff */
[----:B------:R-:W-:Y:S01]  /*3870*/  @P0 SHF.R.U32.HI R12, RZ, R12, R5 ;  /* 0x0000000cff0c0219 */ /* 0x000fe20000011605 */
[----:B------:R-:W-:Y:S01]  /*3880*/  @!P0 VIADD R15, R11, 0x1 ;  /* 0x000000010b0f8836 */ /* 0x000fe20000000000 */
[----:B------:R-:W-:-:S02]  /*3890*/  @!P0 LOP3.LUT R16, RZ, R5, RZ, 0x33, !PT ;  /* 0x00000005ff108212 */ /* 0x000fc400078e33ff */
[----:B------:R-:W-:Y:S02]  /*38a0*/  @!P0 LOP3.LUT R11, R11, 0x1f, RZ, 0x3c, !PT ;  /* 0x0000001f0b0b8812 */ /* 0x000fe400078e3cff */
[----:B------:R-:W-:Y:S02]  /*38b0*/  @P0 LOP3.LUT R9, R13, R12, R14, 0x1e, !PT ;  /* 0x0000000c0d090212 */ /* 0x000fe400078e1e0e */
[----:B------:R-:W-:Y:S02]  /*38c0*/  @!P0 SHF.R.U32.HI R12, RZ, R15, R16 ;  /* 0x0000000fff0c8219 */ /* 0x000fe40000011610 */
[----:B------:R-:W-:-:S04]  /*38d0*/  @!P0 SHF.L.U32 R11, R16, R11, RZ ;  /* 0x0000000b100b8219 */ /* 0x000fc800000006ff */
[----:B------:R-:W-:-:S07]  /*38e0*/  @!P0 LOP3.LUT R9, R13, R12, R11, 0xe0, !PT ;  /* 0x0000000c0d098212 */ /* 0x000fce00078ee00b */
.L_x_66:
[----:B------:R-:W-:Y:S05]  /*38f0*/  BSYNC.RECONVERGENT B0 ;  /* 0x0000000000007941 */ /* 0x000fea0003800200 */
.L_x_63:
        /* <DEDUP_REMOVED lines=24> */
.L_x_68:
        /* <DEDUP_REMOVED lines=11> */
.L_x_69:
[----:B------:R-:W-:Y:S05]  /*3b30*/  BSYNC.RECONVERGENT B0 ;  /* 0x0000000000007941 */ /* 0x000fea0003800200 */
.L_x_67:
        /* <DEDUP_REMOVED lines=35> */
.L_x_72:
[C---:B------:R-:W-:Y:S01]  /*3d70*/  VIADD R14, R12.reuse, 0x1 ;  /* 0x000000010c0e7836 */ /* 0x040fe20000000000 */
[----:B------:R-:W-:-:S04]  /*3d80*/  LOP3.LUT R16, R12, 0x1f, RZ, 0x3c, !PT ;  /* 0x0000001f0c107812 */ /* 0x000fc800078e3cff */
[----:B------:R-:W-:Y:S02]  /*3d90*/  SHF.R.U32.HI R14, RZ, R14, R5 ;  /* 0x0000000eff0e7219 */ /* 0x000fe40000011605 */
[----:B------:R-:W-:-:S04]  /*3da0*/  SHF.L.U32 R16, R5, R16, RZ ;  /* 0x0000001005107219 */ /* 0x000fc800000006ff */
[----:B------:R-:W-:Y:S01]  /*3db0*/  LOP3.LUT R11, R9, R14, R16, 0x1e, !PT ;  /* 0x0000000e090b7212 */ /* 0x000fe200078e1e10 */
[----:B------:R-:W-:Y:S06]  /*3dc0*/  BRA `(.L_x_73) ;  /* 0x00000000003c7947 */ /* 0x000fec0003800000 */
.L_x_71:
        /* <DEDUP_REMOVED lines=15> */
.L_x_73:
[----:B------:R-:W-:Y:S05]  /*3ec0*/  BSYNC.RECONVERGENT B0 ;  /* 0x0000000000007941 */ /* 0x000fea0003800200 */
.L_x_70:
        /* <DEDUP_REMOVED lines=15> */
[----:B------:R-:W-:-:S03]  /*3fc0*/  @!P0 VIADD R12, R12, 0x2 ;  /* 0x000000020c0c8836 */ /* 0x000fc60000000000 */
[----:B------:R-:W-:Y:S02]  /*3fd0*/  @P0 LOP3.LUT R9, R10, 0xf, RZ, 0xc0, !PT ;  /* 0x0000000f0a090812 */ /* 0x000fe400078ec0ff */
[----:B------:R-:W-:Y:S02]  /*3fe0*/  @P0 LOP3.LUT R10, RZ, R5, RZ, 0x33, !PT ;  /* 0x00000005ff0a0212 */ /* 0x000fe400078e33ff */
[----:B------:R-:W-:Y:S01]  /*3ff0*/  @!P0 SHF.R.W.U32 R13, R5, R12, R5 ;  /* 0x0000000c050d8219 */ /* 0x000fe20000001e05 */
[----:B------:R-:W-:-:S05]  /*4000*/  @P0 VIADD R9, R9, 0x2 ;  /* 0x0000000209090836 */ /* 0x000fca0000000000 */
[----:B------:R-:W-:-:S05]  /*4010*/  @P0 SHF.R.W.U32 R9, R10, R9, R10 ;  /* 0x000000090a090219 */ /* 0x000fca0000001e0a */
[----:B------:R-:W-:Y:S01]  /*4020*/  @P0 IMAD.IADD R9, R9, 0x1, R2 ;  /* 0x0000000109090824 */ /* 0x000fe200078e0202 */
[----:B------:R-:W-:Y:S01]  /*4030*/  @!P0 LOP3.LUT R9, R13, R2, RZ, 0x3c, !PT ;  /* 0x000000020d098212 */ /* 0x000fe200078e3cff */
[----:B------:R-:W-:Y:S06]  /*4040*/  BRA `(.L_x_76) ;  /* 0x00000000002c7947 */ /* 0x000fec0003800000 */
.L_x_75:
        /* <DEDUP_REMOVED lines=11> */
.L_x_76:
[----:B------:R-:W-:Y:S05]  /*4100*/  BSYNC.RECONVERGENT B0 ;  /* 0x0000000000007941 */ /* 0x000fea0003800200 */
.L_x_74:
        /* <DEDUP_REMOVED lines=35> */
.L_x_79:
[C---:B------:R-:W-:Y:S01]  /*4340*/  VIADD R15, R13.reuse, 0x1 ;  /* 0x000000010d0f7836 */ /* 0x040fe20000000000 */
[----:B------:R-:W-:-:S04]  /*4350*/  LOP3.LUT R17, R13, 0x1f, RZ, 0x3c, !PT ;  /* 0x0000001f0d117812 */ /* 0x000fc800078e3cff */
[----:B------:R-:W-:Y:S02]  /*4360*/  SHF.R.U32.HI R10, RZ, R15, R2 ;  /* 0x0000000fff0a7219 */ /* 0x000fe40000011602 */
[----:B------:R-:W-:-:S04]  /*4370*/  SHF.L.U32 R17, R2, R17, RZ ;  /* 0x0000001102117219 */ /* 0x000fc800000006ff */
[----:B------:R-:W-:Y:S01]  /*4380*/  LOP3.LUT R15, R11, R10, R17, 0x1e, !PT ;  /* 0x0000000a0b0f7212 */ /* 0x000fe200078e1e11 */
[----:B------:R-:W-:Y:S06]  /*4390*/  BRA `(.L_x_80) ;  /* 0x00000000003c7947 */ /* 0x000fec0003800000 */
.L_x_78:
        /* <DEDUP_REMOVED lines=15> */
.L_x_80:
[----:B------:R-:W-:Y:S05]  /*4490*/  BSYNC.RECONVERGENT B0 ;  /* 0x0000000000007941 */ /* 0x000fea0003800200 */
.L_x_77:
        /* <DEDUP_REMOVED lines=24> */
.L_x_82:
        /* <DEDUP_REMOVED lines=11> */
.L_x_83:
[----:B------:R-:W-:Y:S05]  /*46d0*/  BSYNC.RECONVERGENT B0 ;  /* 0x0000000000007941 */ /* 0x000fea0003800200 */
.L_x_81:
        /* <DEDUP_REMOVED lines=35> */
.L_x_86:
[C---:B------:R-:W-:Y:S01]  /*4910*/  VIADD R13, R11.reuse, 0x1 ;  /* 0x000000010b0d7836 */ /* 0x040fe20000000000 */
[----:B------:R-:W-:-:S04]  /*4920*/  LOP3.LUT R17, R11, 0x1f, RZ, 0x3c, !PT ;  /* 0x0000001f0b117812 */ /* 0x000fc800078e3cff */
[----:B------:R-:W-:Y:S02]  /*4930*/  SHF.R.U32.HI R10, RZ, R13, R2 ;  /* 0x0000000dff0a7219 */ /* 0x000fe40000011602 */
[----:B------:R-:W-:-:S04]  /*4940*/  SHF.L.U32 R17, R2, R17, RZ ;  /* 0x0000001102117219 */ /* 0x000fc800000006ff */
[----:B------:R-:W-:Y:S01]  /*4950*/  LOP3.LUT R13, R15, R10, R17, 0x1e, !PT ;  /* 0x0000000a0f0d7212 */ /* 0x000fe200078e1e11 */
[----:B------:R-:W-:Y:S06]  /*4960*/  BRA `(.L_x_87) ;  /* 0x00000000003c7947 */ /* 0x000fec0003800000 */
.L_x_85:
        /* <DEDUP_REMOVED lines=15> */
.L_x_87:
[----:B------:R-:W-:Y:S05]  /*4a60*/  BSYNC.RECONVERGENT B0 ;  /* 0x0000000000007941 */ /* 0x000fea0003800200 */
.L_x_84:
        /* <DEDUP_REMOVED lines=24> */
.L_x_89:
        /* <DEDUP_REMOVED lines=11> */
.L_x_90:
[----:B------:R-:W-:Y:S05]  /*4ca0*/  BSYNC.RECONVERGENT B0 ;  /* 0x0000000000007941 */ /* 0x000fea0003800200 */
.L_x_88:
        /* <DEDUP_REMOVED lines=35> */
.L_x_93:
[C---:B------:R-:W-:Y:S01]  /*4ee0*/  VIADD R15, R11.reuse, 0x1 ;  /* 0x000000010b0f7836 */ /* 0x040fe20000000000 */
[----:B------:R-:W-:-:S04]  /*4ef0*/  LOP3.LUT R17, R11, 0x1f, RZ, 0x3c, !PT ;  /* 0x0000001f0b117812 */ /* 0x000fc800078e3cff */
[----:B------:R-:W-:Y:S02]  /*4f00*/  SHF.R.U32.HI R10, RZ, R15, R2 ;  /* 0x0000000fff0a7219 */ /* 0x000fe40000011602 */
[----:B------:R-:W-:-:S04]  /*4f10*/  SHF.L.U32 R17, R2, R17, RZ ;  /* 0x0000001102117219 */ /* 0x000fc800000006ff */
[----:B------:R-:W-:Y:S01]  /*4f20*/  LOP3.LUT R15, R13, R10, R17, 0x1e, !PT ;  /* 0x0000000a0d0f7212 */ /* 0x000fe200078e1e11 */
[----:B------:R-:W-:Y:S06]  /*4f30*/  BRA `(.L_x_94) ;  /* 0x00000000003c7947 */ /* 0x000fec0003800000 */
.L_x_92:
        /* <DEDUP_REMOVED lines=15> */
.L_x_94:
[----:B------:R-:W-:Y:S05]  /*5030*/  BSYNC.RECONVERGENT B0 ;  /* 0x0000000000007941 */ /* 0x000fea0003800200 */
.L_x_91:
        /* <DEDUP_REMOVED lines=24> */
.L_x_96:
        /* <DEDUP_REMOVED lines=11> */
.L_x_97:
[----:B------:R-:W-:Y:S05]  /*5270*/  BSYNC.RECONVERGENT B0 ;  /* 0x0000000000007941 */ /* 0x000fea0003800200 */
.L_x_95:
        /* <DEDUP_REMOVED lines=35> */
.L_x_100:
[C---:B------:R-:W-:Y:S01]  /*54b0*/  VIADD R4, R12.reuse, 0x1 ;  /* 0x000000010c047836 */ /* 0x040fe20000000000 */
[----:B------:R-:W-:-:S04]  /*54c0*/  LOP3.LUT R14, R12, 0x1f, RZ, 0x3c, !PT ;  /* 0x0000001f0c0e7812 */ /* 0x000fc800078e3cff */
[----:B------:R-:W-:Y:S02]  /*54d0*/  SHF.R.U32.HI R4, RZ, R4, R9 ;  /* 0x00000004ff047219 */ /* 0x000fe40000011609 */
[----:B------:R-:W-:-:S04]  /*54e0*/  SHF.L.U32 R14, R9, R14, RZ ;  /* 0x0000000e090e7219 */ /* 0x000fc800000006ff */
[----:B------:R-:W-:Y:S01]  /*54f0*/  LOP3.LUT R13, R15, R4, R14, 0x1e, !PT ;  /* 0x000000040f0d7212 */ /* 0x000fe200078e1e0e */
[----:B------:R-:W-:Y:S06]  /*5500*/  BRA `(.L_x_101) ;  /* 0x00000000003c7947 */ /* 0x000fec0003800000 */
.L_x_99:
[----:B------:R-:W-:-:S13]  /*5510*/  ISETP.NE.AND P0, PT, R13, 0x2, PT ;  /* 0x000000020d00780c */ /* 0x000fda0003f05270 */
[----:B------:R-:W-:Y:S02]  /*5520*/  @!P0 SHF.R.U32.HI R13, RZ, 0x8, R11 ;  /* 0x00000008ff0d8819 */ /* 0x000fe4000001160b */
[----:B------:R-:W-:Y:S02]  /*5530*/  @P0 LOP3.LUT R4, R11, 0xf, RZ, 0xc0, !PT ;  /* 0x0000000f0b040812 */ /* 0x000fe400078ec0ff */
[----:B------:R-:W-:Y:S02]  /*5540*/  @!P0 LOP3.LUT R13, R13, 0xf, RZ, 0xc0, !PT ;  /* 0x0000000f0d0d8812 */ /* 0x000fe400078ec0ff */
[----:B------:R-:W-:Y:S01]  /*5550*/  @!P0 LOP3.LUT R18, RZ, R9, RZ, 0x33, !PT ;  /* 0x00000009ff128212 */ /* 0x000fe200078e33ff */
[C---:B------:R-:W-:Y:S01]  /*5560*/  @P0 VIADD R14, R4.reuse, 0x1 ;  /* 0x00000001040e0836 */ /* 0x040fe20000000000 */
[----:B------:R-:W-:Y:S01]  /*5570*/  @P0 LOP3.LUT R4, R4, 0x1f, RZ, 0x3c, !PT ;  /* 0x0000001f04040812 */ /* 0x000fe200078e3cff */
        /* <DEDUP_REMOVED lines=8> */
.L_x_101:
[----:B------:R-:W-:Y:S05]  /*5600*/  BSYNC.RECONVERGENT B0 ;  /* 0x0000000000007941 */ /* 0x000fea0003800200 */
.L_x_98:
        /* <DEDUP_REMOVED lines=24> */
.L_x_103:
        /* <DEDUP_REMOVED lines=11> */
.L_x_104:
[----:B------:R-:W-:Y:S05]  /*5840*/  BSYNC.RECONVERGENT B0 ;  /* 0x0000000000007941 */ /* 0x000fea0003800200 */
.L_x_102:
        /* <DEDUP_REMOVED lines=35> */
.L_x_107:
[C---:B------:R-:W-:Y:S01]  /*5a80*/  VIADD R14, R12.reuse, 0x1 ;  /* 0x000000010c0e7836 */ /* 0x040fe20000000000 */
[----:B------:R-:W-:-:S04]  /*5a90*/  LOP3.LUT R16, R12, 0x1f, RZ, 0x3c, !PT ;  /* 0x0000001f0c107812 */ /* 0x000fc800078e3cff */
[----:B------:R-:W-:Y:S02]  /*5aa0*/  SHF.R.U32.HI R14, RZ, R14, R9 ;  /* 0x0000000eff0e7219 */ /* 0x000fe40000011609 */
[----:B------:R-:W-:-:S04]  /*5ab0*/  SHF.L.U32 R16, R9, R16, RZ ;  /* 0x0000001009107219 */ /* 0x000fc800000006ff */
[----:B------:R-:W-:Y:S01]  /*5ac0*/  LOP3.LUT R15, R13, R14, R16, 0x1e, !PT ;  /* 0x0000000e0d0f7212 */ /* 0x000fe200078e1e10 */
[----:B------:R-:W-:Y:S06]  /*5ad0*/  BRA `(.L_x_108) ;  /* 0x00000000003c7947 */ /* 0x000fec0003800000 */
.L_x_106:
[----:B------:R-:W-:-:S13]  /*5ae0*/  ISETP.NE.AND P0, PT, R15, 0x2, PT ;  /* 0x000000020f00780c */ /* 0x000fda0003f05270 */
[----:B------:R-:W-:Y:S02]  /*5af0*/  @P0 LOP3.LUT R14, R10, 0xf, RZ, 0xc0, !PT ;  /* 0x0000000f0a0e0812 */ /* 0x000fe400078ec0ff */
[----:B------:R-:W-:Y:S02]  /*5b00*/  @!P0 SHF.R.U32.HI R15, RZ, 0x8, R10 ;  /* 0x00000008ff0f8819 */ /* 0x000fe4000001160a */
[----:B------:R-:W-:Y:S01]  /*5b10*/  @!P0 LOP3.LUT R19, RZ, R9, RZ, 0x33, !PT ;  /* 0x00000009ff138212 */ /* 0x000fe200078e33ff */
[C---:B------:R-:W-:Y:S01]  /*5b20*/  @P0 VIADD R16, R14.reuse, 0x1 ;  /* 0x000000010e100836 */ /* 0x040fe20000000000 */
[----:B------:R-:W-:Y:S02]  /*5b30*/  @!P0 LOP3.LUT R15, R15, 0xf, RZ, 0xc0, !PT ;  /* 0x0000000f0f0f8812 */ /* 0x000fe400078ec0ff */
[----:B------:R-:W-:Y:S02]  /*5b40*/  @P0 LOP3.LUT R14, R14, 0x1f, RZ, 0x3c, !PT ;  /* 0x0000001f0e0e0812 */ /* 0x000fe400078e3cff */
[----:B------:R-:W-:Y:S01]  /*5b50*/  @P0 SHF.R.U32.HI R16, RZ, R16, R9 ;  /* 0x00000010ff100219 */ /* 0x000fe20000011609 */
[----:B------:R-:W-:Y:S01]  /*5b60*/  @!P0 VIADD R17, R15, 0x1 ;  /* 0x000000010f118836 */ /* 0x000fe20000000000 */
[----:B------:R-:W-:-:S02]  /*5b70*/  @P0 SHF.L.U32 R14, R9, R14, RZ ;  /* 0x0000000e090e0219 */ /* 0x000fc400000006ff */
[----:B------:R-:W-:Y:S02]  /*5b80*/  @!P0 LOP3.LUT R18, R15, 0x1f, RZ, 0x3c, !PT ;  /* 0x0000001f0f128812 */ /* 0x000fe400078e3cff */
[----:B------:R-:W-:Y:S02]  /*5b90*/  @P0 LOP3.LUT R15, R13, R16, R14, 0x1e, !PT ;  /* 0x000000100d0f0212 */ /* 0x000fe400078e1e0e */
[----:B------:R-:W-:Y:S02]  /*5ba0*/  @!P0 SHF.R.U32.HI R14, RZ, R17, R19 ;  /* 0x00000011ff0e8219 */ /* 0x000fe40000011613 */
[----:B------:R-:W-:-:S04]  /*5bb0*/  @!P0 SHF.L.U32 R18, R19, R18, RZ ;  /* 0x0000001213128219 */ /* 0x000fc800000006ff */
[----:B------:R-:W-:-:S07]  /*5bc0*/  @!P0 LOP3.LUT R15, R13, R14, R18, 0xe0, !PT ;  /* 0x0000000e0d0f8212 */ /* 0x000fce00078ee012 */
.L_x_108:
[----:B------:R-:W-:Y:S05]  /*5bd0*/  BSYNC.RECONVERGENT B0 ;  /* 0x0000000000007941 */ /* 0x000fea0003800200 */
.L_x_105:
        /* <DEDUP_REMOVED lines=24> */
.L_x_110:
        /* <DEDUP_REMOVED lines=11> */
.L_x_111:
[----:B------:R-:W-:Y:S05]  /*5e10*/  BSYNC.RECONVERGENT B0 ;  /* 0x0000000000007941 */ /* 0x000fea0003800200 */
.L_x_109:
        /* <DEDUP_REMOVED lines=35> */
.L_x_114:
[C---:B------:R-:W-:Y:S01]  /*6050*/  VIADD R14, R12.reuse, 0x1 ;  /* 0x000000010c0e7836 */ /* 0x040fe20000000000 */
[----:B------:R-:W-:-:S04]  /*6060*/  LOP3.LUT R16, R12, 0x1f, RZ, 0x3c, !PT ;  /* 0x0000001f0c107812 */ /* 0x000fc800078e3cff */
[----:B------:R-:W-:Y:S02]  /*6070*/  SHF.R.U32.HI R14, RZ, R14, R9 ;  /* 0x0000000eff0e7219 */ /* 0x000fe40000011609 */
[----:B------:R-:W-:-:S04]  /*6080*/  SHF.L.U32 R16, R9, R16, RZ ;  /* 0x0000001009107219 */ /* 0x000fc800000006ff */
[----:B------:R-:W-:Y:S01]  /*6090*/  LOP3.LUT R13, R15, R14, R16, 0x1e, !PT ;  /* 0x0000000e0f0d7212 */ /* 0x000fe200078e1e10 */
[----:B------:R-:W-:Y:S06]  /*60a0*/  BRA `(.L_x_115) ;  /* 0x00000000003c7947 */ /* 0x000fec0003800000 */
.L_x_113:
[----:B------:R-:W-:-:S13]  /*60b0*/  ISETP.NE.AND P0, PT, R13, 0x2, PT ;  /* 0x000000020d00780c */ /* 0x000fda0003f05270 */
[----:B------:R-:W-:Y:S02]  /*60c0*/  @P0 LOP3.LUT R14, R11, 0xf, RZ, 0xc0, !PT ;  /* 0x0000000f0b0e0812 */ /* 0x000fe400078ec0ff */
[----:B------:R-:W-:Y:S02]  /*60d0*/  @!P0 SHF.R.U32.HI R13, RZ, 0x8, R11 ;  /* 0x00000008ff0d8819 */ /* 0x000fe4000001160b */
[----:B------:R-:W-:Y:S01]  /*60e0*/  @!P0 LOP3.LUT R19, RZ, R9, RZ, 0x33, !PT ;  /* 0x00000009ff138212 */ /* 0x000fe200078e33ff */
[C---:B------:R-:W-:Y:S01]  /*60f0*/  @P0 VIADD R16, R14.reuse, 0x1 ;  /* 0x000000010e100836 */ /* 0x040fe20000000000 */
[----:B------:R-:W-:Y:S02]  /*6100*/  @P0 LOP3.LUT R14, R14, 0x1f, RZ, 0x3c, !PT ;  /* 0x0000001f0e0e0812 */ /* 0x000fe400078e3cff */
[----:B------:R-:W-:Y:S02]  /*6110*/  @!P0 LOP3.LUT R13, R13, 0xf, RZ, 0xc0, !PT ;  /* 0x0000000f0d0d8812 */ /* 0x000fe400078ec0ff */
[----:B------:R-:W-:-:S02]  /*6120*/  @P0 SHF.L.U32 R17, R9, R14, RZ ;  /* 0x0000000e09110219 */ /* 0x000fc400000006ff */
[----:B------:R-:W-:Y:S01]  /*6130*/  @P0 SHF.R.U32.HI R18, RZ, R16, R9 ;  /* 0x00000010ff120219 */ /* 0x000fe20000011609 */
[C---:B------:R-:W-:Y:S01]  /*6140*/  @!P0 VIADD R14, R13.reuse, 0x1 ;  /* 0x000000010d0e8836 */ /* 0x040fe20000000000 */
[----:B------:R-:W-:Y:S02]  /*6150*/  @!P0 LOP3.LUT R16, R13, 0x1f, RZ, 0x3c, !PT ;  /* 0x0000001f0d108812 */ /* 0x000fe400078e3cff */
[----:B------:R-:W-:Y:S02]  /*6160*/  @P0 LOP3.LUT R13, R15, R18, R17, 0x1e, !PT ;  /* 0x000000120f0d0212 */ /* 0x000fe400078e1e11 */
[----:B------:R-:W-:Y:S02]  /*6170*/  @!P0 SHF.R.U32.HI R14, RZ, R14, R19 ;  /* 0x0000000eff0e8219 */ /* 0x000fe40000011613 */
[----:B------:R-:W-:-:S04]  /*6180*/  @!P0 SHF.L.U32 R16, R19, R16, RZ ;  /* 0x0000001013108219 */ /* 0x000fc800000006ff */
[----:B------:R-:W-:-:S07]  /*6190*/  @!P0 LOP3.LUT R13, R15, R14, R16, 0xe0, !PT ;  /* 0x0000000e0f0d8212 */ /* 0x000fce00078ee010 */
.L_x_115:
[----:B------:R-:W-:Y:S05]  /*61a0*/  BSYNC.RECONVERGENT B0 ;  /* 0x0000000000007941 */ /* 0x000fea0003800200 */
.L_x_112:
        /* <DEDUP_REMOVED lines=24> */
.L_x_117:
        /* <DEDUP_REMOVED lines=11> */
.L_x_118:
[----:B------:R-:W-:Y:S05]  /*63e0*/  BSYNC.RECONVERGENT B0 ;  /* 0x0000000000007941 */ /* 0x000fea0003800200 */
.L_x_116:
[----:B------:R-:W-:Y:S01]  /*63f0*/  IMAD.IADD R10, R18, 0x1, R11 ;  /* 0x00000001120a7824 */ /* 0x000fe200078e020b */
[----:B------:R-:W-:Y:S04]  /*6400*/  BSSY.RECONVERGENT B0, `(.L_x_119) ;  /* 0x0000034000007945 */ /* 0x000fe80003800200 */
[----:B------:R-:W-:-:S04]  /*6410*/  LOP3.LUT R9, R9, R10, RZ, 0x3c, !PT ;  /* 0x0000000a09097212 */ /* 0x000fc800078e3cff */
        /* <DEDUP_REMOVED lines=29> */
.L_x_121:
[C---:B------:R-:W-:Y:S01]  /*65f0*/  VIADD R14, R12.reuse, 0x1 ;  /* 0x000000010c0e7836 */ /* 0x040fe20000000000 */
[----:B------:R-:W-:-:S04]  /*6600*/  LOP3.LUT R16, R12, 0x1f, RZ, 0x3c, !PT ;  /* 0x0000001f0c107812 */ /* 0x000fc800078e3cff */
[----:B------:R-:W-:Y:S02]  /*6610*/  SHF.R.U32.HI R14, RZ, R14, R9 ;  /* 0x0000000eff0e7219 */ /* 0x000fe40000011609 */
[----:B------:R-:W-:-:S04]  /*6620*/  SHF.L.U32 R16, R9, R16, RZ ;  /* 0x0000001009107219 */ /* 0x000fc800000006ff */
[----:B------:R-:W-:Y:S01]  /*6630*/  LOP3.LUT R15, R13, R14, R16, 0x1e, !PT ;  /* 0x0000000e0d0f7212 */ /* 0x000fe200078e1e10 */
[----:B------:R-:W-:Y:S06]  /*6640*/  BRA `(.L_x_122) ;  /* 0x00000000003c7947 */ /* 0x000fec0003800000 */
.L_x_120:
[----:B------:R-:W-:-:S13]  /*6650*/  ISETP.NE.AND P0, PT, R15, 0x2, PT ;  /* 0x000000020f00780c */ /* 0x000fda0003f05270 */
[----:B------:R-:W-:Y:S02]  /*6660*/  @P0 LOP3.LUT R15, R10, 0xf, RZ, 0xc0, !PT ;  /* 0x0000000f0a0f0812 */ /* 0x000fe400078ec0ff */
[----:B------:R-:W-:Y:S02]  /*6670*/  @!P0 SHF.R.U32.HI R14, RZ, 0x8, R10 ;  /* 0x00000008ff0e8819 */ /* 0x000fe4000001160a */
[C---:B------:R-:W-:Y:S01]  /*6680*/  @P0 LOP3.LUT R20, R15.reuse, 0x1f, RZ, 0x3c, !PT ;  /* 0x0000001f0f140812 */ /* 0x040fe200078e3cff */
[----:B------:R-:W-:Y:S01]  /*6690*/  @P0 VIADD R16, R15, 0x1 ;  /* 0x000000010f100836 */ /* 0x000fe20000000000 */
[----:B------:R-:W-:Y:S02]  /*66a0*/  @!P0 LOP3.LUT R14, R14, 0xf, RZ, 0xc0, !PT ;  /* 0x0000000f0e0e8812 */ /* 0x000fe400078ec0ff */
[----:B------:R-:W-:Y:S02]  /*66b0*/  @!P0 LOP3.LUT R17, RZ, R9, RZ, 0x33, !PT ;  /* 0x00000009ff118212 */ /* 0x000fe400078e33ff */
[----:B------:R-:W-:Y:S01]  /*66c0*/  @P0 SHF.R.U32.HI R18, RZ, R16, R9 ;  /* 0x00000010ff120219 */ /* 0x000fe20000011609 */
[C---:B------:R-:W-:Y:S01]  /*66d0*/  @!P0 VIADD R16, R14.reuse, 0x1 ;  /* 0x000000010e108836 */ /* 0x040fe20000000000 */
[----:B------:R-:W-:-:S02]  /*66e0*/  @!P0 LOP3.LUT R14, R14, 0x1f, RZ, 0x3c, !PT ;  /* 0x0000001f0e0e8812 */ /* 0x000fc400078e3cff */
[----:B------:R-:W-:Y:S02]  /*66f0*/  @P0 SHF.L.U32 R20, R9, R20, RZ ;  /* 0x0000001409140219 */ /* 0x000fe400000006ff */
[----:B------:R-:W-:Y:S02]  /*6700*/  @!P0 SHF.R.U32.HI R16, RZ, R16, R17 ;  /* 0x00000010ff108219 */ /* 0x000fe40000011611 */
[----:B------:R-:W-:Y:S02]  /*6710*/  @!P0 SHF.L.U32 R14, R17, R14, RZ ;  /* 0x0000000e110e8219 */ /* 0x000fe400000006ff */
[C---:B------:R-:W-:Y:S02]  /*6720*/  @P0 LOP3.LUT R15, R13.reuse, R18, R20, 0x1e, !PT ;  /* 0x000000120d0f0212 */ /* 0x040fe400078e1e14 */
[----:B------:R-:W-:-:S07]  /*6730*/  @!P0 LOP3.LUT R15, R13, R16, R14, 0xe0, !PT ;  /* 0x000000100d0f8212 */ /* 0x000fce00078ee00e */
.L_x_122:
[----:B------:R-:W-:Y:S05]  /*6740*/  BSYNC.RECONVERGENT B0 ;  /* 0x0000000000007941 */ /* 0x000fea0003800200 */
.L_x_119:
        /* <DEDUP_REMOVED lines=24> */
.L_x_124:
        /* <DEDUP_REMOVED lines=11> */
.L_x_125:
[----:B------:R-:W-:Y:S05]  /*6980*/  BSYNC.RECONVERGENT B0 ;  /* 0x0000000000007941 */ /* 0x000fea0003800200 */
.L_x_123:
[----:B------:R-:W-:Y:S01]  /*6990*/  IMAD.IADD R12, R18, 0x1, R10 ;  /* 0x00000001120c7824 */ /* 0x000fe200078e020a */
[----:B------:R-:W0:Y:S01]  /*69a0*/  LDCU UR26, c[0x3][0x158] ;  /* 0x00c02b00ff1a77ac */ /* 0x000e220008000800 */
[C---:B------:R-:W-:Y:S01]  /*69b0*/  IMAD.SHL.U32 R13, R9.reuse, 0x4, RZ ;  /* 0x00000004090d7824 */ /* 0x040fe200078e00ff */
[----:B------:R-:W-:Y:S02]  /*69c0*/  BSSY.RECONVERGENT B0, `(.L_x_126) ;  /* 0x0000043000007945 */ /* 0x000fe40003800200 */
[----:B------:R-:W-:Y:S02]  /*69d0*/  LOP3.LUT R11, R9, R12, RZ, 0x3c, !PT ;  /* 0x0000000c090b7212 */ /* 0x000fe400078e3cff */
[----:B------:R-:W-:Y:S02]  /*69e0*/  LOP3.LUT R20, R13, 0xc, RZ, 0xc0, !PT ;  /* 0x0000000c0d147812 */ /* 0x000fe400078ec0ff */
[----:B------:R-:W-:Y:S02]  /*69f0*/  SHF.R.U32.HI R12, RZ, 0x4, R11 ;  /* 0x00000004ff0c7819 */ /* 0x000fe4000001160b */
[----:B------:R-:W-:-:S02]  /*6a00*/  ISETP.EQ.AND P0, PT, R20, RZ, PT ;  /* 0x000000ff1400720c */ /* 0x000fc40003f02270 */
[----:B------:R-:W-:Y:S02]  /*6a10*/  LOP3.LUT R12, R12, R11, RZ, 0x3c, !PT ;  /* 0x0000000b0c0c7212 */ /* 0x000fe400078e3cff */
[----:B------:R-:W-:Y:S02]  /*6a20*/  SHF.R.U32.HI R9, RZ, 0x8, R9 ;  /* 0x00000008ff097819 */ /* 0x000fe40000011609 */
[----:B------:R-:W-:Y:S02]  /*6a30*/  SHF.R.U32.HI R16, RZ, 0x18, R12 ;  /* 0x00000018ff107819 */ /* 0x000fe4000001160c */
[----:B------:R-:W-:Y:S02]  /*6a40*/  ISETP.EQ.AND P1, PT, R20, 0x8, PT ;  /* 0x000000081400780c */ /* 0x000fe40003f22270 */
[----:B------:R-:W-:Y:S02]  /*6a50*/  LOP3.LUT R16, R16, 0xf, RZ, 0xc0, !PT ;  /* 0x0000000f10107812 */ /* 0x000fe400078ec0ff */
[----:B------:R-:W-:Y:S01]  /*6a60*/  ISETP.EQ.AND P2, PT, R20, 0xc, PT ;  /* 0x0000000c1400780c */ /* 0x000fe20003f42270 */
[----:B------:R-:W1:Y:S01]  /*6a70*/  @P0 LDC R14, c[0x3][0x158] ;  /* 0x00c05600ff0e0b82 */ /* 0x000e620000000800 */
[----:B------:R-:W-:-:S02]  /*6a80*/  SHF.R.W.U32 R13, R11, R16, R11 ;  /* 0x000000100b0d7219 */ /* 0x000fc40000001e0b */
[----:B------:R-:W-:Y:S02]  /*6a90*/  ISETP.EQ.AND P0, PT, R20, 0x4, PT ;  /* 0x000000041400780c */ /* 0x000fe40003f02270 */
[----:B------:R-:W-:-:S04]  /*6aa0*/  LOP3.LUT R13, R13, R2, RZ, 0x3c, !PT ;  /* 0x000000020d0d7212 */ /* 0x000fc800078e3cff */
[----:B------:R-:W-:-:S04]  /*6ab0*/  SHF.R.U32.HI R2, RZ, 0x10, R13 ;  /* 0x00000010ff027819 */ /* 0x000fc8000001160d */
[----:B------:R-:W-:-:S04]  /*6ac0*/  LOP3.LUT R17, R2, R13, RZ, 0x3c, !PT ;  /* 0x0000000d02117212 */ /* 0x000fc800078e3cff */
[--C-:B------:R-:W-:Y:S02]  /*6ad0*/  SHF.R.U32.HI R2, RZ, 0xc, R17.reuse ;  /* 0x0000000cff027819 */ /* 0x100fe40000011611 */
[--C-:B------:R-:W-:Y:S02]  /*6ae0*/  SHF.R.U32.HI R19, RZ, 0x4, R17.reuse ;  /* 0x00000004ff137819 */ /* 0x100fe40000011611 */
[----:B------:R-:W-:-:S04]  /*6af0*/  SHF.R.U32.HI R18, RZ, 0x8, R17 ;  /* 0x00000008ff127819 */ /* 0x000fc80000011611 */
[----:B------:R-:W-:Y:S01]  /*6b00*/  LOP3.LUT R18, R18, R19, R2, 0x96, !PT ;  /* 0x0000001312127212 */ /* 0x000fe200078e9602 */
[----:B------:R-:W-:-:S03]  /*6b10*/  IMAD.MOV.U32 R2, RZ, RZ, 0x1 ;  /* 0x00000001ff027424 */ /* 0x000fc600078e00ff */
[----:B------:R-:W-:Y:S02]  /*6b20*/  LOP3.LUT R18, R18, R17, RZ, 0x3c, !PT ;  /* 0x0000001112127212 */ /* 0x000fe400078e3cff */
[----:B------:R-:W-:Y:S02]  /*6b30*/  SHF.L.W.U32 R9, R2, R9, RZ ;  /* 0x0000000902097219 */ /* 0x000fe40000000eff */
[--C-:B------:R-:W-:Y:S02]  /*6b40*/  SHF.R.U32.HI R17, RZ, 0x2, R18.reuse ;  /* 0x00000002ff117819 */ /* 0x100fe40000011612 */
[----:B0-----:R-:W-:Y:S02]  /*6b50*/  LOP3.LUT R19, R9, UR26, RZ, 0xc, !PT ;  /* 0x0000001a09137c12 */ /* 0x001fe4000f8e0cff */
[----:B------:R-:W-:Y:S02]  /*6b60*/  LOP3.LUT R17, R17, 0x3, R18, 0x48, !PT ;  /* 0x0000000311117812 */ /* 0x000fe400078e4812 */
[----:B------:R-:W-:Y:S01]  /*6b70*/  LOP3.LUT R18, R9, UR26, RZ, 0xfc, !PT ;  /* 0x0000001a09127c12 */ /* 0x000fe2000f8efcff */
[----:B-1----:R-:W-:Y:S01]  /*6b80*/  @P0 IMAD.MOV.U32 R14, RZ, RZ, R19 ;  /* 0x000000ffff0e0224 */ /* 0x002fe200078e0013 */
[----:B------:R-:W-:-:S02]  /*6b90*/  ISETP.GT.AND P0, PT, R17, 0x1, PT ;  /* 0x000000011100780c */ /* 0x000fc40003f04270 */
[----:B------:R-:W-:Y:S01]  /*6ba0*/  LOP3.LUT R9, R9, UR26, RZ, 0x3c, !PT ;  /* 0x0000001a09097c12 */ /* 0x000fe2000f8e3cff */
[----:B------:R-:W-:-:S04]  /*6bb0*/  @P1 IMAD.MOV.U32 R14, RZ, RZ, R18 ;  /* 0x000000ffff0e1224 */ /* 0x000fc800078e0012 */
[----:B------:R-:W-:-:S06]  /*6bc0*/  @P2 IMAD.MOV.U32 R14, RZ, RZ, R9 ;  /* 0x000000ffff0e2224 */ /* 0x000fcc00078e0009 */
        /* <DEDUP_REMOVED lines=13> */
.L_x_128:
[C---:B------:R-:W-:Y:S01]  /*6ca0*/  VIADD R18, R16.reuse, 0x1 ;  /* 0x0000000110127836 */ /* 0x040fe20000000000 */
[----:B------:R-:W-:-:S04]  /*6cb0*/  LOP3.LUT R20, R16, 0x1f, RZ, 0x3c, !PT ;  /* 0x0000001f10147812 */ /* 0x000fc800078e3cff */
[----:B------:R-:W-:Y:S02]  /*6cc0*/  SHF.R.U32.HI R18, RZ, R18, R11 ;  /* 0x00000012ff127219 */ /* 0x000fe4000001160b */
[----:B------:R-:W-:-:S04]  /*6cd0*/  SHF.L.U32 R20, R11, R20, RZ ;  /* 0x000000140b147219 */ /* 0x000fc800000006ff */
[----:B------:R-:W-:Y:S01]  /*6ce0*/  LOP3.LUT R18, R15, R18, R20, 0x1e, !PT ;  /* 0x000000120f127212 */ /* 0x000fe200078e1e14 */
[----:B------:R-:W-:Y:S06]  /*6cf0*/  BRA `(.L_x_129) ;  /* 0x00000000003c7947 */ /* 0x000fec0003800000 */
.L_x_127:
        /* <DEDUP_REMOVED lines=15> */
.L_x_129:
[----:B------:R-:W-:Y:S05]  /*6df0*/  BSYNC.RECONVERGENT B0 ;  /* 0x0000000000007941 */ /* 0x000fea0003800200 */
.L_x_126:
        /* <DEDUP_REMOVED lines=24> */
.L_x_131:
        /* <DEDUP_REMOVED lines=11> */
.L_x_132:
[----:B------:R-:W-:Y:S05]  /*7030*/  BSYNC.RECONVERGENT B0 ;  /* 0x0000000000007941 */ /* 0x000fea0003800200 */
.L_x_130:
[----:B------:R-:W-:Y:S01]  /*7040*/  IMAD.IADD R10, R22, 0x1, R9 ;  /* 0x00000001160a7824 */ /* 0x000fe200078e0209 */
[----:B------:R-:W0:Y:S01]  /*7050*/  LDCU.64 UR20, c[0x3][0x150] ;  /* 0x00c02a00ff1477ac */ /* 0x000e220008000a00 */
        /* <DEDUP_REMOVED lines=9> */
[----:B------:R-:W-:Y:S02]  /*70f0*/  SHF.L.W.U32 R11, R2, R11, RZ ;  /* 0x0000000b020b7219 */ /* 0x000fe40000000eff */
[----:B------:R-:W-:Y:S02]  /*7100*/  LOP3.LUT R15, R15, 0xf, RZ, 0xc0, !PT ;  /* 0x0000000f0f0f7812 */ /* 0x000fe400078ec0ff */
[----:B------:R-:W-:Y:S01]  /*7110*/  ISETP.EQ.AND P1, PT, R22, 0x8, PT ;  /* 0x000000081600780c */ /* 0x000fe20003f22270 */
[----:B------:R-:W1:Y:S01]  /*7120*/  @P0 LDC R17, c[0x3][0x154] ;  /* 0x00c05500ff110b82 */ /* 0x000e620000000800 */
[----:B------:R-:W-:-:S02]  /*7130*/  SHF.R.W.U32 R16, R10, R15, R10 ;  /* 0x0000000f0a107219 */ /* 0x000fc40000001e0a */
[----:B------:R-:W-:Y:S02]  /*7140*/  ISETP.EQ.AND P0, PT, R22, 0x4, PT ;  /* 0x000000041600780c */ /* 0x000fe40003f02270 */
[----:B------:R-:W-:Y:S02]  /*7150*/  LOP3.LUT R13, R16, R13, RZ, 0x3c, !PT ;  /* 0x0000000d100d7212 */ /* 0x000fe400078e3cff */
[----:B------:R-:W-:Y:S02]  /*7160*/  ISETP.EQ.AND P2, PT, R22, 0xc, PT ;  /* 0x0000000c1600780c */ /* 0x000fe40003f42270 */
[----:B------:R-:W-:-:S04]  /*7170*/  SHF.R.U32.HI R16, RZ, 0x10, R13 ;  /* 0x00000010ff107819 */ /* 0x000fc8000001160d */
[----:B------:R-:W-:-:S04]  /*7180*/  LOP3.LUT R16, R16, R13, RZ, 0x3c, !PT ;  /* 0x0000000d10107212 */ /* 0x000fc800078e3cff */
[--C-:B------:R-:W-:Y:S02]  /*7190*/  SHF.R.U32.HI R19, RZ, 0xc, R16.reuse ;  /* 0x0000000cff137819 */ /* 0x100fe40000011610 */
[--C-:B------:R-:W-:Y:S02]  /*71a0*/  SHF.R.U32.HI R20, RZ, 0x4, R16.reuse ;  /* 0x00000004ff147819 */ /* 0x100fe40000011610 */
[----:B------:R-:W-:-:S04]  /*71b0*/  SHF.R.U32.HI R21, RZ, 0x8, R16 ;  /* 0x00000008ff157819 */ /* 0x000fc80000011610 */
[----:B------:R-:W-:Y:S02]  /*71c0*/  LOP3.LUT R19, R21, R20, R19, 0x96, !PT ;  /* 0x0000001415137212 */ /* 0x000fe400078e9613 */
[----:B0-----:R-:W-:Y:S02]  /*71d0*/  LOP3.LUT R20, R11, UR21, RZ, 0xc, !PT ;  /* 0x000000150b147c12 */ /* 0x001fe4000f8e0cff */
[----:B------:R-:W-:-:S03]  /*71e0*/  LOP3.LUT R19, R19, R16, RZ, 0x3c, !PT ;  /* 0x0000001013137212 */ /* 0x000fc600078e3cff */
[----:B-1----:R-:W-:Y:S01]  /*71f0*/  @P0 IMAD.MOV.U32 R17, RZ, RZ, R20 ;  /* 0x000000ffff110224 */ /* 0x002fe200078e0014 */
[--C-:B------:R-:W-:Y:S02]  /*7200*/  SHF.R.U32.HI R16, RZ, 0x2, R19.reuse ;  /* 0x00000002ff107819 */ /* 0x100fe40000011613 */
[C---:B------:R-:W-:Y:S02]  /*7210*/  LOP3.LUT R20, R11.reuse, UR21, RZ, 0xfc, !PT ;  /* 0x000000150b147c12 */ /* 0x040fe4000f8efcff */
[----:B------:R-:W-:Y:S02]  /*7220*/  LOP3.LUT R16, R16, 0x3, R19, 0x48, !PT ;  /* 0x0000000310107812 */ /* 0x000fe400078e4813 */
[----:B------:R-:W-:Y:S01]  /*7230*/  LOP3.LUT R11, R11, UR21, RZ, 0x3c, !PT ;  /* 0x000000150b0b7c12 */ /* 0x000fe2000f8e3cff */
[----:B------:R-:W-:Y:S01]  /*7240*/  @P1 IMAD.MOV.U32 R17, RZ, RZ, R20 ;  /* 0x000000ffff111224 */ /* 0x000fe200078e0014 */
[----:B------:R-:W-:-:S03]  /*7250*/  ISETP.GT.AND P0, PT, R16, 0x1, PT ;  /* 0x000000011000780c */ /* 0x000fc60003f04270 */
[----:B------:R-:W-:-:S05]  /*7260*/  @P2 IMAD.MOV.U32 R17, RZ, RZ, R11 ;  /* 0x000000ffff112224 */ /* 0x000fca00078e000b */
[----:B------:R-:W-:-:S05]  /*7270*/  LOP3.LUT R14, R14, UR20, R17, 0xb8, !PT ;  /* 0x000000140e0e7c12 */ /* 0x000fca000f8eb811 */
        /* <DEDUP_REMOVED lines=13> */
.L_x_135:
[C---:B------:R-:W-:Y:S01]  /*7350*/  VIADD R11, R15.reuse, 0x1 ;  /* 0x000000010f0b7836 */ /* 0x040fe20000000000 */
[----:B------:R-:W-:-:S04]  /*7360*/  LOP3.LUT R17, R15, 0x1f, RZ, 0x3c, !PT ;  /* 0x0000001f0f117812 */ /* 0x000fc800078e3cff */
[----:B------:R-:W-:Y:S02]  /*7370*/  SHF.R.U32.HI R11, RZ, R11, R10 ;  /* 0x0000000bff0b7219 */ /* 0x000fe4000001160a */
[----:B------:R-:W-:-:S04]  /*7380*/  SHF.L.U32 R17, R10, R17, RZ ;  /* 0x000000110a117219 */ /* 0x000fc800000006ff */
[----:B------:R-:W-:Y:S01]  /*7390*/  LOP3.LUT R16, R18, R11, R17, 0x1e, !PT ;  /* 0x0000000b12107212 */ /* 0x000fe200078e1e11 */
[----:B------:R-:W-:Y:S06]  /*73a0*/  BRA `(.L_x_136) ;  /* 0x00000000003c7947 */ /* 0x000fec0003800000 */
.L_x_134:
        /* <DEDUP_REMOVED lines=15> */
.L_x_136:
[----:B------:R-:W-:Y:S05]  /*74a0*/  BSYNC.RECONVERGENT B0 ;  /* 0x0000000000007941 */ /* 0x000fea0003800200 */
.L_x_133:
        /* <DEDUP_REMOVED lines=24> */
.L_x_138:
        /* <DEDUP_REMOVED lines=11> */
.L_x_139:
[----:B------:R-:W-:Y:S05]  /*76e0*/  BSYNC.RECONVERGENT B0 ;  /* 0x0000000000007941 */ /* 0x000fea0003800200 */
.L_x_137:
[----:B------:R-:W-:Y:S01]  /*76f0*/  IMAD.SHL.U32 R12, R10, 0x4, RZ ;  /* 0x000000040a0c7824 */ /* 0x000fe200078e00ff */
[----:B------:R-:W-:Y:S01]  /*7700*/  UIADD3 UR4, UPT, UPT, UR4, UR5, URZ ;  /* 0x0000000504047290 */ /* 0x000fe2000fffe0ff */
[----:B------:R-:W-:Y:S01]  /*7710*/  IMAD.IADD R9, R20, 0x1, R11 ;  /* 0x0000000114097824 */ /* 0x000fe200078e020b */
[----:B------:R-:W-:Y:S02]  /*7720*/  BSSY.RECONVERGENT B0, `(.L_x_140) ;  /* 0x0000049000007945 */ /* 0x000fe40003800200 */
[----:B------:R-:W-:Y:S02]  /*7730*/  LOP3.LUT R19, R12, 0xc, RZ, 0xc0, !PT ;  /* 0x0000000c0c137812 */ /* 0x000fe400078ec0ff */
[----:B------:R-:W-:Y:S02]  /*7740*/  LOP3.LUT R12, R10, R9, RZ, 0x3c, !PT ;  /* 0x000000090a0c7212 */ /* 0x000fe400078e3cff */
[----:B------:R-:W-:Y:S02]  /*7750*/  ISETP.EQ.AND P0, PT, R19, RZ, PT ;  /* 0x000000ff1300720c */ /* 0x000fe40003f02270 */
[----:B------:R-:W-:-:S02]  /*7760*/  SHF.R.U32.HI R15, RZ, 0x4, R12 ;  /* 0x00000004ff0f7819 */ /* 0x000fc4000001160c */
[----:B------:R-:W-:Y:S02]  /*7770*/  SHF.R.U32.HI R9, RZ, 0x8, R10 ;  /* 0x00000008ff097819 */ /* 0x000fe4000001160a */
[----:B------:R-:W-:Y:S02]  /*7780*/  LOP3.LUT R15, R15, R12, RZ, 0x3c, !PT ;  /* 0x0000000c0f0f7212 */ /* 0x000fe400078e3cff */
[C---:B------:R-:W-:Y:S02]  /*7790*/  ISETP.EQ.AND P1, PT, R19.reuse, 0x8, PT ;  /* 0x000000081300780c */ /* 0x040fe40003f22270 */
[----:B------:R-:W-:Y:S02]  /*77a0*/  SHF.R.U32.HI R17, RZ, 0x18, R15 ;  /* 0x00000018ff117819 */ /* 0x000fe4000001160f */
[----:B------:R-:W-:Y:S01]  /*77b0*/  ISETP.EQ.AND P2, PT, R19, 0xc, PT ;  /* 0x0000000c1300780c */ /* 0x000fe20003f42270 */
[----:B------:R-:W0:Y:S01]  /*77c0*/  @P0 LDC R18, c[0x3][0x150] ;  /* 0x00c05400ff120b82 */ /* 0x000e220000000800 */
[----:B------:R-:W-:-:S02]  /*77d0*/  LOP3.LUT R17, R17, 0xf, RZ, 0xc0, !PT ;  /* 0x0000000f11117812 */ /* 0x000fc400078ec0ff */
[----:B------:R-:W-:Y:S02]  /*77e0*/  ISETP.EQ.AND P0, PT, R19, 0x4, PT ;  /* 0x000000041300780c */ /* 0x000fe40003f02270 */
[----:B------:R-:W-:Y:S02]  /*77f0*/  SHF.R.W.U32 R20, R12, R17, R12 ;  /* 0x000000110c147219 */ /* 0x000fe40000001e0c */
[----:B------:R-:W-:Y:S02]  /*7800*/  SHF.L.W.U32 R9, R2, R9, RZ ;  /* 0x0000000902097219 */ /* 0x000fe40000000eff */
[----:B------:R-:W-:Y:S02]  /*7810*/  LOP3.LUT R13, R20, R13, RZ, 0x3c, !PT ;  /* 0x0000000d140d7212 */ /* 0x000fe400078e3cff */
[----:B------:R-:W-:Y:S02]  /*7820*/  LOP3.LUT R22, R9, UR20, RZ, 0xc, !PT ;  /* 0x0000001409167c12 */ /* 0x000fe4000f8e0cff */
[----:B------:R-:W-:-:S04]  /*7830*/  SHF.R.U32.HI R10, RZ, 0x10, R13 ;  /* 0x00000010ff0a7819 */ /* 0x000fc8000001160d */
[----:B------:R-:W-:-:S04]  /*7840*/  LOP3.LUT R10, R10, R13, RZ, 0x3c, !PT ;  /* 0x0000000d0a0a7212 */ /* 0x000fc800078e3cff */
[--C-:B------:R-:W-:Y:S02]  /*7850*/  SHF.R.U32.HI R19, RZ, 0xc, R10.reuse ;  /* 0x0000000cff137819 */ /* 0x100fe4000001160a */
[----:B------:R-:W-:Y:S01]  /*7860*/  SHF.R.U32.HI R20, RZ, 0x4, R10 ;  /* 0x00000004ff147819 */ /* 0x000fe2000001160a */
[----:B0-----:R-:W-:Y:S01]  /*7870*/  @P0 IMAD.MOV.U32 R18, RZ, RZ, R22 ;  /* 0x000000ffff120224 */ /* 0x001fe200078e0016 */
[----:B------:R-:W-:Y:S02]  /*7880*/  SHF.R.U32.HI R21, RZ, 0x8, R10 ;  /* 0x00000008ff157819 */ /* 0x000fe4000001160a */
[----:B------:R-:W-:Y:S02]  /*7890*/  LOP3.LUT R22, R9, UR20, RZ, 0xfc, !PT ;  /* 0x0000001409167c12 */ /* 0x000fe4000f8efcff */
[----:B------:R-:W-:Y:S01]  /*78a0*/  LOP3.LUT R19, R21, R20, R19, 0x96, !PT ;  /* 0x0000001415137212 */ /* 0x000fe200078e9613 */
[----:B------:R-:W-:Y:S01]  /*78b0*/  IMAD.U32 R21, RZ, RZ, UR4 ;  /* 0x00000004ff157e24 */ /* 0x000fe2000f8e00ff */
[----:B------:R-:W-:Y:S01]  /*78c0*/  LOP3.LUT R9, R9, UR20, RZ, 0x3c, !PT ;  /* 0x0000001409097c12 */ /* 0x000fe2000f8e3cff */
[----:B------:R-:W-:Y:S01]  /*78d0*/  @P1 IMAD.MOV.U32 R18, RZ, RZ, R22 ;  /* 0x000000ffff121224 */ /* 0x000fe200078e0016 */
[----:B------:R-:W-:-:S02]  /*78e0*/  LOP3.LUT R19, R19, R10, RZ, 0x3c, !PT ;  /* 0x0000000a13137212 */ /* 0x000fc400078e3cff */
[----:B------:R-:W-:Y:S01]  /*78f0*/  IADD3 R14, PT, PT, R14, UR27, R21 ;  /* 0x0000001b0e0e7c10 */ /* 0x000fe2000fffe015 */
[----:B------:R-:W-:Y:S01]  /*7900*/  @P2 IMAD.MOV.U32 R18, RZ, RZ, R9 ;  /* 0x000000ffff122224 */ /* 0x000fe200078e0009 */
[----:B------:R-:W-:-:S04]  /*7910*/  SHF.R.U32.HI R10, RZ, 0x2, R19 ;  /* 0x00000002ff0a7819 */ /* 0x000fc80000011613 */
[----:B------:R-:W-:Y:S02]  /*7920*/  LOP3.LUT R19, R10, 0x3, R19, 0x48, !PT ;  /* 0x000000030a137812 */ /* 0x000fe400078e4813 */
[C-C-:B------:R-:W-:Y:S02]  /*7930*/  SHF.L.W.U32.HI R9, R18.reuse, 0x1a, R18.reuse ;  /* 0x0000001a12097819 */ /* 0x140fe40000010e12 */
[----:B------:R-:W-:Y:S02]  /*7940*/  ISETP.GT.AND P0, PT, R19, 0x1, PT ;  /* 0x000000011300780c */ /* 0x000fe40003f04270 */
[C-C-:B------:R-:W-:Y:S02]  /*7950*/  SHF.L.W.U32.HI R10, R18.reuse, 0x15, R18.reuse ;  /* 0x00000015120a7819 */ /* 0x140fe40000010e12 */
[----:B------:R-:W-:-:S04]  /*7960*/  SHF.L.W.U32.HI R18, R18, 0x7, R18 ;  /* 0x0000000712127819 */ /* 0x000fc80000010e12 */
[----:B------:R-:W-:-:S05]  /*7970*/  LOP3.LUT R9, R18, R9, R10, 0x96, !PT ;  /* 0x0000000912097212 */ /* 0x000fca00078e960a */
[----:B------:R-:W-:Y:S01]  /*7980*/  IMAD.IADD R9, R9, 0x1, R14 ;  /* 0x0000000109097824 */ /* 0x000fe200078e020e */
[----:B------:R-:W-:Y:S06]  /*7990*/  @P0 BRA `(.L_x_141) ;  /* 0x0000000000480947 */ /* 0x000fec0003800000 */
        /* <DEDUP_REMOVED lines=12> */
.L_x_142:
[C---:B------:R-:W-:Y:S01]  /*7a60*/  VIADD R19, R17.reuse, 0x1 ;  /* 0x0000000111137836 */ /* 0x040fe20000000000 */
[----:B------:R-:W-:-:S04]  /*7a70*/  LOP3.LUT R21, R17, 0x1f, RZ, 0x3c, !PT ;  /* 0x0000001f11157812 */ /* 0x000fc800078e3cff */
[----:B------:R-:W-:Y:S02]  /*7a80*/  SHF.R.U32.HI R19, RZ, R19, R12 ;  /* 0x00000013ff137219 */ /* 0x000fe4000001160c */
[----:B------:R-:W-:-:S04]  /*7a90*/  SHF.L.U32 R21, R12, R21, RZ ;  /* 0x000000150c157219 */ /* 0x000fc800000006ff */
[----:B------:R-:W-:Y:S01]  /*7aa0*/  LOP3.LUT R10, R16, R19, R21, 0x1e, !PT ;  /* 0x00000013100a7212 */ /* 0x000fe200078e1e15 */
[----:B------:R-:W-:Y:S06]  /*7ab0*/  BRA `(.L_x_143) ;  /* 0x00000000003c7947 */ /* 0x000fec0003800000 */
.L_x_141:
        /* <DEDUP_REMOVED lines=15> */
.L_x_143:
[----:B------:R-:W-:Y:S05]  /*7bb0*/  BSYNC.RECONVERGENT B0 ;  /* 0x0000000000007941 */ /* 0x000fea0003800200 */
.L_x_140:
        /* <DEDUP_REMOVED lines=24> */
.L_x_145:
        /* <DEDUP_REMOVED lines=11> */
.L_x_146:
[----:B------:R-:W-:Y:S05]  /*7df0*/  BSYNC.RECONVERGENT B0 ;  /* 0x0000000000007941 */ /* 0x000fea0003800200 */
.L_x_144:
[----:B------:R-:W-:Y:S01]  /*7e00*/  IMAD.IADD R11, R21, 0x1, R14 ;  /* 0x00000001150b7824 */ /* 0x000fe200078e020e */
[----:B------:R-:W0:Y:S01]  /*7e10*/  LDCU UR38, c[0x3][0x148] ;  /* 0x00c02900ff2677ac */ /* 0x000e220008000800 */
[----:B------:R-:W-:Y:S03]  /*7e20*/  BSSY.RECONVERGENT B0, `(.L_x_147) ;  /* 0x0000043000007945 */ /* 0x000fe60003800200 */
[----:B------:R-:W-:-:S04]  /*7e30*/  LOP3.LUT R11, R12, R11, RZ, 0x3c, !PT ;  /* 0x0000000b0c0b7212 */ /* 0x000fc800078e3cff */
[----:B------:R-:W-:-:S04]  /*7e40*/  SHF.R.U32.HI R16, RZ, 0x4, R11 ;  /* 0x00000004ff107819 */ /* 0x000fc8000001160b */
[----:B------:R-:W-:Y:S01]  /*7e50*/  LOP3.LUT R15, R16, R11, RZ, 0x3c, !PT ;  /* 0x0000000b100f7212 */ /* 0x000fe200078e3cff */
[----:B------:R-:W-:-:S03]  /*7e60*/  IMAD.SHL.U32 R16, R12, 0x4, RZ ;  /* 0x000000040c107824 */ /* 0x000fc600078e00ff */
[----:B------:R-:W-:Y:S02]  /*7e70*/  SHF.R.U32.HI R18, RZ, 0x18, R15 ;  /* 0x00000018ff127819 */ /* 0x000fe4000001160f */
[----:B------:R-:W-:Y:S02]  /*7e80*/  LOP3.LUT R22, R16, 0xc, RZ, 0xc0, !PT ;  /* 0x0000000c10167812 */ /* 0x000fe400078ec0ff */
[----:B------:R-:W-:Y:S02]  /*7e90*/  LOP3.LUT R18, R18, 0xf, RZ, 0xc0, !PT ;  /* 0x0000000f12127812 */ /* 0x000fe400078ec0ff */
[C---:B------:R-:W-:Y:S02]  /*7ea0*/  ISETP.EQ.AND P0, PT, R22.reuse, RZ, PT ;  /* 0x000000ff1600720c */ /* 0x040fe40003f02270 */
[----:B------:R-:W-:Y:S02]  /*7eb0*/  SHF.R.W.U32 R16, R11, R18, R11 ;  /* 0x000000120b107219 */ /* 0x000fe40000001e0b */
[----:B------:R-:W-:-:S02]  /*7ec0*/  ISETP.EQ.AND P1, PT, R22, 0x8, PT ;  /* 0x000000081600780c */ /* 0x000fc40003f22270 */
[----:B------:R-:W-:Y:S02]  /*7ed0*/  LOP3.LUT R16, R16, R13, RZ, 0x3c, !PT ;  /* 0x0000000d10107212 */ /* 0x000fe400078e3cff */
[----:B------:R-:W-:Y:S02]  /*7ee0*/  ISETP.EQ.AND P2, PT, R22, 0xc, PT ;  /* 0x0000000c1600780c */ /* 0x000fe40003f42270 */
[----:B------:R-:W-:-:S04]  /*7ef0*/  SHF.R.U32.HI R13, RZ, 0x10, R16 ;  /* 0x00000010ff0d7819 */ /* 0x000fc80000011610 */
[----:B------:R-:W-:Y:S02]  /*7f00*/  LOP3.LUT R19, R13, R16, RZ, 0x3c, !PT ;  /* 0x000000100d137212 */ /* 0x000fe400078e3cff */
[----:B------:R-:W1:Y:S01]  /*7f10*/  @P0 LDC R13, c[0x3][0x148] ;  /* 0x00c05200ff0d0b82 */ /* 0x000e620000000800 */
[----:B------:R-:W-:Y:S02]  /*7f20*/  ISETP.EQ.AND P0, PT, R22, 0x4, PT ;  /* 0x000000041600780c */ /* 0x000fe40003f02270 */
[--C-:B------:R-:W-:Y:S02]  /*7f30*/  SHF.R.U32.HI R17, RZ, 0xc, R19.reuse ;  /* 0x0000000cff117819 */ /* 0x100fe40000011613 */
[--C-:B------:R-:W-:Y:S02]  /*7f40*/  SHF.R.U32.HI R20, RZ, 0x4, R19.reuse ;  /* 0x00000004ff147819 */ /* 0x100fe40000011613 */
[----:B------:R-:W-:-:S04]  /*7f50*/  SHF.R.U32.HI R21, RZ, 0x8, R19 ;  /* 0x00000008ff157819 */ /* 0x000fc80000011613 */
[----:B------:R-:W-:Y:S02]  /*7f60*/  LOP3.LUT R20, R21, R20, R17, 0x96, !PT ;  /* 0x0000001415147212 */ /* 0x000fe400078e9611 */
[----:B------:R-:W-:Y:S02]  /*7f70*/  SHF.R.U32.HI R17, RZ, 0x8, R12 ;  /* 0x00000008ff117819 */ /* 0x000fe4000001160c */
[----:B------:R-:W-:Y:S02]  /*7f80*/  LOP3.LUT R20, R20, R19, RZ, 0x3c, !PT ;  /* 0x0000001314147212 */ /* 0x000fe400078e3cff */
[----:B------:R-:W-:Y:S02]  /*7f90*/  SHF.L.W.U32 R17, R2, R17, RZ ;  /* 0x0000001102117219 */ /* 0x000fe40000000eff */
[----:B------:R-:W-:Y:S02]  /*7fa0*/  SHF.R.U32.HI R19, RZ, 0x2, R20 ;  /* 0x00000002ff137819 */ /* 0x000fe40000011614 */
[----:B0-----:R-:W-:-:S02]  /*7fb0*/  LOP3.LUT R12, R17, UR38, RZ, 0xc, !PT ;  /* 0x00000026110c7c12 */ /* 0x001fc4000f8e0cff */
[----:B------:R-:W-:-:S03]  /*7fc0*/  LOP3.LUT R19, R19, 0x3, R20, 0x48, !PT ;  /* 0x0000000313137812 */ /* 0x000fc600078e4814 */
[----:B-1----:R-:W-:Y:S01]  /*7fd0*/  @P0 IMAD.MOV.U32 R13, RZ, RZ, R12 ;  /* 0x000000ffff0d0224 */ /* 0x002fe200078e000c */
[----:B------:R-:W-:Y:S02]  /*7fe0*/  ISETP.GT.AND P0, PT, R19, 0x1, PT ;  /* 0x000000011300780c */ /* 0x000fe40003f04270 */
[C---:B------:R-:W-:Y:S02]  /*7ff0*/  LOP3.LUT R12, R17.reuse, UR38, RZ, 0xfc, !PT ;  /* 0x00000026110c7c12 */ /* 0x040fe4000f8efcff */
[----:B------:R-:W-:-:S03]  /*8000*/  LOP3.LUT R17, R17, UR38, RZ, 0x3c, !PT ;  /* 0x0000002611117c12 */ /* 0x000fc6000f8e3cff */
[----:B------:R-:W-:Y:S02]  /*8010*/  @P1 IMAD.MOV.U32 R13, RZ, RZ, R12 ;  /* 0x000000ffff0d1224 */ /* 0x000fe400078e000c */
[----:B------:R-:W-:-:S04]  /*8020*/  @P2 IMAD.MOV.U32 R13, RZ, RZ, R17 ;  /* 0x000000ffff0d2224 */ /* 0x000fc800078e0011 */
        /* <DEDUP_REMOVED lines=13> */
.L_x_149:
[C---:B------:R-:W-:Y:S01]  /*8100*/  VIADD R12, R18.reuse, 0x1 ;  /* 0x00000001120c7836 */ /* 0x040fe20000000000 */
[----:B------:R-:W-:-:S04]  /*8110*/  LOP3.LUT R20, R18, 0x1f, RZ, 0x3c, !PT ;  /* 0x0000001f12147812 */ /* 0x000fc800078e3cff */
[----:B------:R-:W-:Y:S02]  /*8120*/  SHF.R.U32.HI R17, RZ, R12, R11 ;  /* 0x0000000cff117219 */ /* 0x000fe4000001160b */
[----:B------:R-:W-:-:S04]  /*8130*/  SHF.L.U32 R20, R11, R20, RZ ;  /* 0x000000140b147219 */ /* 0x000fc800000006ff */
[----:B------:R-:W-:Y:S01]  /*8140*/  LOP3.LUT R17, R10, R17, R20, 0x1e, !PT ;  /* 0x000000110a117212 */ /* 0x000fe200078e1e14 */
[----:B------:R-:W-:Y:S06]  /*8150*/  BRA `(.L_x_150) ;  /* 0x00000000003c7947 */ /* 0x000fec0003800000 */
.L_x_148:
        /* <DEDUP_REMOVED lines=15> */
.L_x_150:
[----:B------:R-:W-:Y:S05]  /*8250*/  BSYNC.RECONVERGENT B0 ;  /* 0x0000000000007941 */ /* 0x000fea0003800200 */
.L_x_147:
        /* <DEDUP_REMOVED lines=24> */
.L_x_152:
        /* <DEDUP_REMOVED lines=11> */
.L_x_153:
[----:B------:R-:W-:Y:S05]  /*8490*/  BSYNC.RECONVERGENT B0 ;  /* 0x0000000000007941 */ /* 0x000fea0003800200 */
.L_x_151:
[----:B------:R-:W-:Y:S01]  /*84a0*/  IMAD.IADD R12, R21, 0x1, R10 ;  /* 0x00000001150c7824 */ /* 0x000fe200078e020a */
[----:B------:R-:W0:Y:S01]  /*84b0*/  LDCU UR39, c[0x3][0x144] ;  /* 0x00c02880ff2777ac */ /* 0x000e220008000800 */
[----:B------:R-:W-:Y:S03]  /*84c0*/  BSSY.RECONVERGENT B0, `(.L_x_154) ;  /* 0x0000043000007945 */ /* 0x000fe60003800200 */
[----:B------:R-:W-:-:S04]  /*84d0*/  LOP3.LUT R12, R11, R12, RZ, 0x3c, !PT ;  /* 0x0000000c0b0c7212 */ /* 0x000fc800078e3cff */
[----:B------:R-:W-:-:S04]  /*84e0*/  SHF.R.U32.HI R15, RZ, 0x4, R12 ;  /* 0x00000004ff0f7819 */ /* 0x000fc8000001160c */
[----:B------:R-:W-:Y:S01]  /*84f0*/  LOP3.LUT R14, R15, R12, RZ, 0x3c, !PT ;  /* 0x0000000c0f0e7212 */ /* 0x000fe200078e3cff */
[----:B------:R-:W-:Y:S01]  /*8500*/  IMAD.SHL.U32 R15, R11, 0x4, RZ ;  /* 0x000000040b0f7824 */ /* 0x000fe200078e00ff */
[----:B------:R-:W-:Y:S02]  /*8510*/  SHF.R.U32.HI R11, RZ, 0x8, R11 ;  /* 0x00000008ff0b7819 */ /* 0x000fe4000001160b */
[----:B------:R-:W-:Y:S02]  /*8520*/  SHF.R.U32.HI R18, RZ, 0x18, R14 ;  /* 0x00000018ff127819 */ /* 0x000fe4000001160e */
[----:B------:R-:W-:Y:S02]  /*8530*/  LOP3.LUT R23, R15, 0xc, RZ, 0xc0, !PT ;  /* 0x0000000c0f177812 */ /* 0x000fe400078ec0ff */
[----:B------:R-:W-:Y:S02]  /*8540*/  LOP3.LUT R15, R18, 0xf, RZ, 0xc0, !PT ;  /* 0x0000000f120f7812 */ /* 0x000fe400078ec0ff */
[----:B------:R-:W-:-:S02]  /*8550*/  ISETP.EQ.AND P0, PT, R23, RZ, PT ;  /* 0x000000ff1700720c */ /* 0x000fc40003f02270 */
[----:B------:R-:W-:Y:S02]  /*8560*/  SHF.R.W.U32 R19, R12, R15, R12 ;  /* 0x0000000f0c137219 */ /* 0x000fe40000001e0c */
[----:B------:R-:W-:Y:S02]  /*8570*/  SHF.L.W.U32 R11, R2, R11, RZ ;  /* 0x0000000b020b7219 */ /* 0x000fe40000000eff */
[----:B------:R-:W-:Y:S02]  /*8580*/  LOP3.LUT R16, R19, R16, RZ, 0x3c, !PT ;  /* 0x0000001013107212 */ /* 0x000fe400078e3cff */
[C---:B------:R-:W-:Y:S02]  /*8590*/  ISETP.EQ.AND P1, PT, R23.reuse, 0x8, PT ;  /* 0x000000081700780c */ /* 0x040fe40003f22270 */
[----:B------:R-:W-:Y:S02]  /*85a0*/  SHF.R.U32.HI R19, RZ, 0x10, R16 ;  /* 0x00000010ff137819 */ /* 0x000fe40000011610 */
[----:B------:R-:W-:Y:S01]  /*85b0*/  ISETP.EQ.AND P2, PT, R23, 0xc, PT ;  /* 0x0000000c1700780c */ /* 0x000fe20003f42270 */
[----:B------:R-:W1:Y:S01]  /*85c0*/  @P0 LDC R18, c[0x3][0x144] ;  /* 0x00c05100ff120b82 */ /* 0x000e620000000800 */
[----:B------:R-:W-:-:S02]  /*85d0*/  LOP3.LUT R19, R19, R16, RZ, 0x3c, !PT ;  /* 0x0000001013137212 */ /* 0x000fc400078e3cff */
[----:B------:R-:W-:Y:S02]  /*85e0*/  ISETP.EQ.AND P0, PT, R23, 0x4, PT ;  /* 0x000000041700780c */ /* 0x000fe40003f02270 */
[--C-:B------:R-:W-:Y:S02]  /*85f0*/  SHF.R.U32.HI R20, RZ, 0xc, R19.reuse ;  /* 0x0000000cff147819 */ /* 0x100fe40000011613 */
[--C-:B------:R-:W-:Y:S02]  /*8600*/  SHF.R.U32.HI R21, RZ, 0x4, R19.reuse ;  /* 0x00000004ff157819 */ /* 0x100fe40000011613 */
[----:B------:R-:W-:-:S04]  /*8610*/  SHF.R.U32.HI R22, RZ, 0x8, R19 ;  /* 0x00000008ff167819 */ /* 0x000fc80000011613 */
[----:B------:R-:W-:Y:S02]  /*8620*/  LOP3.LUT R20, R22, R21, R20, 0x96, !PT ;  /* 0x0000001516147212 */ /* 0x000fe400078e9614 */
[----:B0-----:R-:W-:Y:S02]  /*8630*/  LOP3.LUT R21, R11, UR39, RZ, 0xc, !PT ;  /* 0x000000270b157c12 */ /* 0x001fe4000f8e0cff */
[----:B------:R-:W-:-:S04]  /*8640*/  LOP3.LUT R20, R20, R19, RZ, 0x3c, !PT ;  /* 0x0000001314147212 */ /* 0x000fc800078e3cff */
[----:B------:R-:W-:Y:S01]  /*8650*/  SHF.R.U32.HI R19, RZ, 0x2, R20 ;  /* 0x00000002ff137819 */ /* 0x000fe20000011614 */
[----:B-1----:R-:W-:-:S03]  /*8660*/  @P0 IMAD.MOV.U32 R18, RZ, RZ, R21 ;  /* 0x000000ffff120224 */ /* 0x002fc600078e0015 */
[----:B------:R-:W-:Y:S02]  /*8670*/  LOP3.LUT R19, R19, 0x3, R20, 0x48, !PT ;  /* 0x0000000313137812 */ /* 0x000fe400078e4814 */
[----:B------:R-:W-:Y:S02]  /*8680*/  LOP3.LUT R20, R11, UR39, RZ, 0xfc, !PT ;  /* 0x000000270b147c12 */ /* 0x000fe4000f8efcff */
[----:B------:R-:W-:Y:S02]  /*8690*/  ISETP.GT.AND P0, PT, R19, 0x1, PT ;  /* 0x000000011300780c */ /* 0x000fe40003f04270 */
        /* <DEDUP_REMOVED lines=16> */
.L_x_156:
[C---:B------:R-:W-:Y:S01]  /*87a0*/  VIADD R11, R15.reuse, 0x1 ;  /* 0x000000010f0b7836 */ /* 0x040fe20000000000 */
[----:B------:R-:W-:-:S04]  /*87b0*/  LOP3.LUT R19, R15, 0x1f, RZ, 0x3c, !PT ;  /* 0x0000001f0f137812 */ /* 0x000fc800078e3cff */
[----:B------:R-:W-:Y:S02]  /*87c0*/  SHF.R.U32.HI R20, RZ, R11, R12 ;  /* 0x0000000bff147219 */ /* 0x000fe4000001160c */
[----:B------:R-:W-:-:S04]  /*87d0*/  SHF.L.U32 R19, R12, R19, RZ ;  /* 0x000000130c137219 */ /* 0x000fc800000006ff */
[----:B------:R-:W-:Y:S01]  /*87e0*/  LOP3.LUT R11, R17, R20, R19, 0x1e, !PT ;  /* 0x00000014110b7212 */ /* 0x000fe200078e1e13 */
[----:B------:R-:W-:Y:S06]  /*87f0*/  BRA `(.L_x_157) ;  /* 0x00000000003c7947 */ /* 0x000fec0003800000 */
.L_x_155:
        /* <DEDUP_REMOVED lines=15> */
.L_x_157:
[----:B------:R-:W-:Y:S05]  /*88f0*/  BSYNC.RECONVERGENT B0 ;  /* 0x0000000000007941 */ /* 0x000fea0003800200 */
.L_x_154:
        /* <DEDUP_REMOVED lines=24> */
.L_x_159:
        /* <DEDUP_REMOVED lines=11> */
.L_x_160:
[----:B------:R-:W-:Y:S05]  /*8b30*/  BSYNC.RECONVERGENT B0 ;  /* 0x0000000000007941 */ /* 0x000fea0003800200 */
.L_x_158:
        /* <DEDUP_REMOVED lines=9> */
[C---:B------:R-:W-:Y:S02]  /*8bd0*/  ISETP.EQ.AND P1, PT, R25.reuse, 0x8, PT ;  /* 0x000000081900780c */ /* 0x040fe40003f22270 */
[----:B------:R-:W-:Y:S02]  /*8be0*/  SHF.R.U32.HI R17, RZ, 0x18, R15 ;  /* 0x00000018ff117819 */ /* 0x000fe4000001160f */
[----:B------:R-:W-:Y:S02]  /*8bf0*/  ISETP.EQ.AND P2, PT, R25, 0xc, PT ;  /* 0x0000000c1900780c */ /* 0x000fe40003f42270 */
[----:B------:R-:W-:-:S03]  /*8c00*/  LOP3.LUT R17, R17, 0xf, RZ, 0xc0, !PT ;  /* 0x0000000f11117812 */ /* 0x000fc600078ec0ff */
[----:B------:R-:W1:Y:S01]  /*8c10*/  @P0 LDC R20, c[0x3][0x140] ;  /* 0x00c05000ff140b82 */ /* 0x000e620000000800 */
[----:B------:R-:W-:Y:S02]  /*8c20*/  SHF.R.W.U32 R19, R10, R17, R10 ;  /* 0x000000110a137219 */ /* 0x000fe40000001e0a */
[----:B------:R-:W-:Y:S02]  /*8c30*/  ISETP.EQ.AND P0, PT, R25, 0x4, PT ;  /* 0x000000041900780c */ /* 0x000fe40003f02270 */
[----:B------:R-:W-:-:S04]  /*8c40*/  LOP3.LUT R16, R19, R16, RZ, 0x3c, !PT ;  /* 0x0000001013107212 */ /* 0x000fc800078e3cff */
[----:B------:R-:W-:-:S04]  /*8c50*/  SHF.R.U32.HI R19, RZ, 0x10, R16 ;  /* 0x00000010ff137819 */ /* 0x000fc80000011610 */
[----:B------:R-:W-:Y:S02]  /*8c60*/  LOP3.LUT R21, R19, R16, RZ, 0x3c, !PT ;  /* 0x0000001013157212 */ /* 0x000fe400078e3cff */
[----:B------:R-:W-:Y:S02]  /*8c70*/  SHF.R.U32.HI R19, RZ, 0x8, R12 ;  /* 0x00000008ff137819 */ /* 0x000fe4000001160c */
[--C-:B------:R-:W-:Y:S02]  /*8c80*/  SHF.R.U32.HI R22, RZ, 0xc, R21.reuse ;  /* 0x0000000cff167819 */ /* 0x100fe40000011615 */
[--C-:B------:R-:W-:Y:S02]  /*8c90*/  SHF.R.U32.HI R23, RZ, 0x4, R21.reuse ;  /* 0x00000004ff177819 */ /* 0x100fe40000011615 */
[----:B------:R-:W-:Y:S02]  /*8ca0*/  SHF.R.U32.HI R24, RZ, 0x8, R21 ;  /* 0x00000008ff187819 */ /* 0x000fe40000011615 */
[----:B------:R-:W-:-:S02]  /*8cb0*/  SHF.L.W.U32 R19, R2, R19, RZ ;  /* 0x0000001302137219 */ /* 0x000fc40000000eff */
[----:B------:R-:W-:Y:S02]  /*8cc0*/  LOP3.LUT R22, R24, R23, R22, 0x96, !PT ;  /* 0x0000001718167212 */ /* 0x000fe400078e9616 */
[----:B0-----:R-:W-:Y:S02]  /*8cd0*/  LOP3.LUT R12, R19, UR40, RZ, 0xc, !PT ;  /* 0x00000028130c7c12 */ /* 0x001fe4000f8e0cff */
[----:B------:R-:W-:-:S03]  /*8ce0*/  LOP3.LUT R22, R22, R21, RZ, 0x3c, !PT ;  /* 0x0000001516167212 */ /* 0x000fc600078e3cff */
[----:B-1----:R-:W-:Y:S01]  /*8cf0*/  @P0 IMAD.MOV.U32 R20, RZ, RZ, R12 ;  /* 0x000000ffff140224 */ /* 0x002fe200078e000c */
[--C-:B------:R-:W-:Y:S02]  /*8d00*/  SHF.R.U32.HI R21, RZ, 0x2, R22.reuse ;  /* 0x00000002ff157819 */ /* 0x100fe40000011616 */
[----:B------:R-:W-:Y:S02]  /*8d10*/  LOP3.LUT R12, R19, UR40, RZ, 0xfc, !PT ;  /* 0x00000028130c7c12 */ /* 0x000fe4000f8efcff */
[----:B------:R-:W-:Y:S02]  /*8d20*/  LOP3.LUT R21, R21, 0x3, R22, 0x48, !PT ;  /* 0x0000000315157812 */ /* 0x000fe400078e4816 */
[----:B------:R-:W-:Y:S01]  /*8d30*/  LOP3.LUT R19, R19, UR40, RZ, 0x3c, !PT ;  /* 0x0000002813137c12 */ /* 0x000fe2000f8e3cff */
[----:B------:R-:W-:Y:S01]  /*8d40*/  @P1 IMAD.MOV.U32 R20, RZ, RZ, R12 ;  /* 0x000000ffff141224 */ /* 0x000fe200078e000c */
[----:B------:R-:W-:-:S03]  /*8d50*/  ISETP.GT.AND P0, PT, R21, 0x1, PT ;  /* 0x000000011500780c */ /* 0x000fc60003f04270 */
[----:B------:R-:W-:-:S05]  /*8d60*/  @P2 IMAD.MOV.U32 R20, RZ, RZ, R19 ;  /* 0x000000ffff142224 */ /* 0x000fca00078e0013 */
[----:B------:R-:W-:-:S05]  /*8d70*/  LOP3.LUT R18, R18, R13, R20, 0xe8, !PT ;  /* 0x0000000d12127212 */ /* 0x000fca00078ee814 */
        /* <DEDUP_REMOVED lines=13> */
.L_x_163:
[C---:B------:R-:W-:Y:S01]  /*8e50*/  VIADD R13, R17.reuse, 0x1 ;  /* 0x00000001110d7836 */ /* 0x040fe20000000000 */
[----:B------:R-:W-:-:S04]  /*8e60*/  LOP3.LUT R19, R17, 0x1f, RZ, 0x3c, !PT ;  /* 0x0000001f11137812 */ /* 0x000fc800078e3cff */
[----:B------:R-:W-:Y:S02]  /*8e70*/  SHF.R.U32.HI R12, RZ, R13, R10 ;  /* 0x0000000dff0c7219 */ /* 0x000fe4000001160a */
[----:B------:R-:W-:-:S04]  /*8e80*/  SHF.L.U32 R19, R10, R19, RZ ;  /* 0x000000130a137219 */ /* 0x000fc800000006ff */
[----:B------:R-:W-:Y:S01]  /*8e90*/  LOP3.LUT R13, R11, R12, R19, 0x1e, !PT ;  /* 0x0000000c0b0d7212 */ /* 0x000fe200078e1e13 */
[----:B------:R-:W-:Y:S06]  /*8ea0*/  BRA `(.L_x_164) ;  /* 0x00000000003c7947 */ /* 0x000fec0003800000 */
.L_x_162:
        /* <DEDUP_REMOVED lines=15> */
.L_x_164:
[----:B------:R-:W-:Y:S05]  /*8fa0*/  BSYNC.RECONVERGENT B0 ;  /* 0x0000000000007941 */ /* 0x000fea0003800200 */
.L_x_161:
        /* <DEDUP_REMOVED lines=24> */
.L_x_166:
        /* <DEDUP_REMOVED lines=11> */
.L_x_167:
[----:B------:R-:W-:Y:S05]  /*91e0*/  BSYNC.RECONVERGENT B0 ;  /* 0x0000000000007941 */ /* 0x000fea0003800200 */
.L_x_165:
[----:B------:R-:W-:Y:S01]  /*91f0*/  IMAD.IADD R15, R22, 0x1, R11 ;  /* 0x00000001160f7824 */ /* 0x000fe200078e020b */
[----:B------:R-:W-:Y:S01]  /*9200*/  BSSY.RECONVERGENT B0, `(.L_x_168) ;  /* 0x0000043000007945 */ /* 0x000fe20003800200 */
[----:B------:R-:W-:-:S03]  /*9210*/  IMAD.SHL.U32 R14, R10, 0x4, RZ ;  /* 0x000000040a0e7824 */ /* 0x000fc600078e00ff */
[----:B------:R-:W-:Y:S02]  /*9220*/  LOP3.LUT R12, R10, R15, RZ, 0x3c, !PT ;  /* 0x0000000f0a0c7212 */ /* 0x000fe400078e3cff */
[----:B------:R-:W-:Y:S02]  /*9230*/  LOP3.LUT R24, R14, 0xc, RZ, 0xc0, !PT ;  /* 0x0000000c0e187812 */ /* 0x000fe400078ec0ff */
[----:B------:R-:W-:Y:S02]  /*9240*/  SHF.R.U32.HI R15, RZ, 0x4, R12 ;  /* 0x00000004ff0f7819 */ /* 0x000fe4000001160c */
[C---:B------:R-:W-:Y:S02]  /*9250*/  ISETP.EQ.AND P0, PT, R24.reuse, RZ, PT ;  /* 0x000000ff1800720c */ /* 0x040fe40003f02270 */
[----:B------:R-:W-:Y:S02]  /*9260*/  LOP3.LUT R15, R15, R12, RZ, 0x3c, !PT ;  /* 0x0000000c0f0f7212 */ /* 0x000fe400078e3cff */
[----:B------:R-:W-:-:S02]  /*9270*/  ISETP.EQ.AND P1, PT, R24, 0x8, PT ;  /* 0x000000081800780c */ /* 0x000fc40003f22270 */
[----:B------:R-:W-:Y:S02]  /*9280*/  SHF.R.U32.HI R17, RZ, 0x18, R15 ;  /* 0x00000018ff117819 */ /* 0x000fe4000001160f */
[----:B------:R-:W-:Y:S02]  /*9290*/  ISETP.EQ.AND P2, PT, R24, 0xc, PT ;  /* 0x0000000c1800780c */ /* 0x000fe40003f42270 */
[----:B------:R-:W-:-:S03]  /*92a0*/  LOP3.LUT R17, R17, 0xf, RZ, 0xc0, !PT ;  /* 0x0000000f11117812 */ /* 0x000fc600078ec0ff */
[----:B------:R-:W0:Y:S01]  /*92b0*/  @P0 LDC R14, c[0x3][0x140] ;  /* 0x00c05000ff0e0b82 */ /* 0x000e220000000800 */
        /* <DEDUP_REMOVED lines=10> */
[----:B------:R-:W-:-:S04]  /*9360*/  LOP3.LUT R21, R23, R22, R21, 0x96, !PT ;  /* 0x0000001617157212 */ /* 0x000fc800078e9615 */
[----:B------:R-:W-:Y:S02]  /*9370*/  LOP3.LUT R21, R21, R20, RZ, 0x3c, !PT ;  /* 0x0000001415157212 */ /* 0x000fe400078e3cff */
[----:B------:R-:W-:Y:S02]  /*9380*/  LOP3.LUT R20, R19, UR40, RZ, 0xc, !PT ;  /* 0x0000002813147c12 */ /* 0x000fe4000f8e0cff */
[----:B------:R-:W-:-:S03]  /*9390*/  SHF.R.U32.HI R10, RZ, 0x2, R21 ;  /* 0x00000002ff0a7819 */ /* 0x000fc60000011615 */
[----:B0-----:R-:W-:Y:S01]  /*93a0*/  @P0 IMAD.MOV.U32 R14, RZ, RZ, R20 ;  /* 0x000000ffff0e0224 */ /* 0x001fe200078e0014 */
[----:B------:R-:W-:Y:S02]  /*93b0*/  LOP3.LUT R10, R10, 0x3, R21, 0x48, !PT ;  /* 0x000000030a0a7812 */ /* 0x000fe400078e4815 */
[C---:B------:R-:W-:Y:S02]  /*93c0*/  LOP3.LUT R20, R19.reuse, UR40, RZ, 0xfc, !PT ;  /* 0x0000002813147c12 */ /* 0x040fe4000f8efcff */
        /* <DEDUP_REMOVED lines=17> */
.L_x_170:
[C---:B------:R-:W-:Y:S01]  /*94e0*/  VIADD R19, R17.reuse, 0x1 ;  /* 0x0000000111137836 */ /* 0x040fe20000000000 */
[----:B------:R-:W-:-:S04]  /*94f0*/  LOP3.LUT R21, R17, 0x1f, RZ, 0x3c, !PT ;  /* 0x0000001f11157812 */ /* 0x000fc800078e3cff */
[----:B------:R-:W-:Y:S02]  /*9500*/  SHF.R.U32.HI R10, RZ, R19, R12 ;  /* 0x00000013ff0a7219 */ /* 0x000fe4000001160c */
[----:B------:R-:W-:-:S04]  /*9510*/  SHF.L.U32 R21, R12, R21, RZ ;  /* 0x000000150c157219 */ /* 0x000fc800000006ff */
[----:B------:R-:W-:Y:S01]  /*9520*/  LOP3.LUT R19, R13, R10, R21, 0x1e, !PT ;  /* 0x0000000a0d137212 */ /* 0x000fe200078e1e15 */
[----:B------:R-:W-:Y:S06]  /*9530*/  BRA `(.L_x_171) ;  /* 0x00000000003c7947 */ /* 0x000fec0003800000 */
.L_x_169:
        /* <DEDUP_REMOVED lines=15> */
.L_x_171:
[----:B------:R-:W-:Y:S05]  /*9630*/  BSYNC.RECONVERGENT B0 ;  /* 0x0000000000007941 */ /* 0x000fea0003800200 */
.L_x_168:
        /* <DEDUP_REMOVED lines=17> */
[----:B------:R-:W-:-:S05]  /*9750*/  @P0 LOP3.LUT R10, R15, 0xf, RZ, 0xc0, !PT ;  /* 0x0000000f0f0a0812 */ /* 0x000fca00078ec0ff */
[----:B------:R-:W-:-:S05]  /*9760*/  @P0 VIADD R10, R10, 0x2 ;  /* 0x000000020a0a0836 */ /* 0x000fca0000000000 */
[----:B------:R-:W-:Y:S02]  /*9770*/  @P0 SHF.R.W.U32 R20, R13, R10, R13 ;  /* 0x0000000a0d140219 */ /* 0x000fe40000001e0d */
[----:B------:R-:W-:-:S03]  /*9780*/  @!P0 SHF.R.W.U32 R10, R12, R17, R12 ;  /* 0x000000110c0a8219 */ /* 0x000fc60000001e0c */
[----:B------:R-:W-:Y:S01]  /*9790*/  @P0 IMAD.IADD R13, R20, 0x1, R11 ;  /* 0x00000001140d0824 */ /* 0x000fe200078e020b */
[----:B------:R-:W-:Y:S01]  /*97a0*/  @!P0 LOP3.LUT R13, R10, R11, RZ, 0x3c, !PT ;  /* 0x0000000b0a0d8212 */ /* 0x000fe200078e3cff */
[----:B------:R-:W-:Y:S06]  /*97b0*/  BRA `(.L_x_174) ;  /* 0x00000000002c7947 */ /* 0x000fec0003800000 */
.L_x_173:
        /* <DEDUP_REMOVED lines=11> */
.L_x_174:
[----:B------:R-:W-:Y:S05]  /*9870*/  BSYNC.RECONVERGENT B0 ;  /* 0x0000000000007941 */ /* 0x000fea0003800200 */
.L_x_172:
[----:B------:R-:W-:Y:S01]  /*9880*/  IMAD.IADD R11, R22, 0x1, R13 ;  /* 0x00000001160b7824 */ /* 0x000fe200078e020d */
[----:B------:R-:W-:Y:S04]  /*9890*/  BSSY.RECONVERGENT B0, `(.L_x_175) ;  /* 0x000004a000007945 */ /* 0x000fe80003800200 */
[----:B------:R-:W-:-:S04]  /*98a0*/  LOP3.LUT R11, R12, UR38, R11, 0x96, !PT ;  /* 0x000000260c0b7c12 */ /* 0x000fc8000f8e960b */
[----:B------:R-:W-:-:S04]  /*98b0*/  LOP3.LUT R11, R11, UR26, RZ, 0x3c, !PT ;  /* 0x0000001a0b0b7c12 */ /* 0x000fc8000f8e3cff */
        /* <DEDUP_REMOVED lines=10> */
[C---:B------:R-:W-:Y:S02]  /*9960*/  ISETP.EQ.AND P2, PT, R24.reuse, 0x8, PT ;  /* 0x000000081800780c */ /* 0x040fe40003f42270 */
[----:B------:R-:W-:Y:S02]  /*9970*/  SHF.R.U32.HI R17, RZ, 0x10, R16 ;  /* 0x00000010ff117819 */ /* 0x000fe40000011610 */
[----:B------:R-:W-:Y:S02]  /*9980*/  ISETP.EQ.AND P3, PT, R24, 0xc, PT ;  /* 0x0000000c1800780c */ /* 0x000fe40003f62270 */
[----:B------:R-:W-:Y:S02]  /*9990*/  LOP3.LUT R21, R17, R16, RZ, 0x3c, !PT ;  /* 0x0000001011157212 */ /* 0x000fe400078e3cff */
[----:B------:R-:W-:-:S02]  /*99a0*/  SHF.R.U32.HI R17, RZ, 0x8, R12 ;  /* 0x00000008ff117819 */ /* 0x000fc4000001160c */
[--C-:B------:R-:W-:Y:S02]  /*99b0*/  SHF.R.U32.HI R12, RZ, 0xc, R21.reuse ;  /* 0x0000000cff0c7819 */ /* 0x100fe40000011615 */
[--C-:B------:R-:W-:Y:S02]  /*99c0*/  SHF.R.U32.HI R23, RZ, 0x4, R21.reuse ;  /* 0x00000004ff177819 */ /* 0x100fe40000011615 */
[----:B------:R-:W-:Y:S02]  /*99d0*/  SHF.R.U32.HI R22, RZ, 0x8, R21 ;  /* 0x00000008ff167819 */ /* 0x000fe40000011615 */
[----:B------:R-:W-:Y:S02]  /*99e0*/  SHF.L.W.U32 R10, R2, R17, RZ ;  /* 0x00000011020a7219 */ /* 0x000fe40000000eff */
[----:B------:R-:W-:Y:S01]  /*99f0*/  LOP3.LUT R22, R22, R23, R12, 0x96, !PT ;  /* 0x0000001716167212 */ /* 0x000fe200078e960c */
[----:B------:R-:W-:Y:S01]  /*9a00*/  @P0 IMAD.MOV.U32 R12, RZ, RZ, R9 ;  /* 0x000000ffff0c0224 */ /* 0x000fe200078e0009 */
[----:B------:R-:W-:-:S02]  /*9a10*/  LOP3.LUT R17, R9, R10, RZ, 0x30, !PT ;  /* 0x0000000a09117212 */ /* 0x000fc400078e30ff */
[----:B------:R-:W-:Y:S02]  /*9a20*/  LOP3.LUT R22, R22, R21, RZ, 0x3c, !PT ;  /* 0x0000001516167212 */ /* 0x000fe400078e3cff */
[CC--:B------:R-:W-:Y:S01]  /*9a30*/  LOP3.LUT R21, R10.reuse, R9.reuse, RZ, 0xfc, !PT ;  /* 0x000000090a157212 */ /* 0x0c0fe200078efcff */
[----:B------:R-:W-:Y:S01]  /*9a40*/  @P1 IMAD.MOV.U32 R12, RZ, RZ, R17 ;  /* 0x000000ffff0c1224 */ /* 0x000fe200078e0011 */
[--C-:B------:R-:W-:Y:S02]  /*9a50*/  SHF.R.U32.HI R17, RZ, 0x2, R22.reuse ;  /* 0x00000002ff117819 */ /* 0x100fe40000011616 */
[----:B------:R-:W-:Y:S01]  /*9a60*/  LOP3.LUT R10, R10, R9, RZ, 0x3c, !PT ;  /* 0x000000090a0a7212 */ /* 0x000fe200078e3cff */
[----:B------:R-:W-:Y:S01]  /*9a70*/  @P2 IMAD.MOV.U32 R12, RZ, RZ, R21 ;  /* 0x000000ffff0c2224 */ /* 0x000fe200078e0015 */
[----:B------:R-:W-:Y:S02]  /*9a80*/  LOP3.LUT R21, R17, 0x3, R22, 0x48, !PT ;  /* 0x0000000311157812 */ /* 0x000fe400078e4816 */
[----:B------:R-:W-:Y:S01]  /*9a90*/  SHF.L.W.U32.HI R17, R14, 0xa, R14 ;  /* 0x0000000a0e117819 */ /* 0x000fe20000010e0e */
[----:B------:R-:W-:Y:S01]  /*9aa0*/  @P3 IMAD.MOV.U32 R12, RZ, RZ, R10 ;  /* 0x000000ffff0c3224 */ /* 0x000fe200078e000a */
[----:B------:R-:W-:-:S02]  /*9ab0*/  ISETP.GT.AND P0, PT, R21, 0x1, PT ;  /* 0x000000011500780c */ /* 0x000fc40003f04270 */
[--C-:B------:R-:W-:Y:S01]  /*9ac0*/  SHF.L.W.U32.HI R22, R14, 0x13, R14.reuse ;  /* 0x000000130e167819 */ /* 0x100fe20000010e0e */
[----:B------:R-:W-:Y:S01]  /*9ad0*/  VIADD R10, R12, UR28 ;  /* 0x0000001c0c0a7c36 */ /* 0x000fe20008000000 */
[----:B------:R-:W-:-:S04]  /*9ae0*/  SHF.L.W.U32.HI R14, R14, 0x1e, R14 ;  /* 0x0000001e0e0e7819 */ /* 0x000fc80000010e0e */
[----:B------:R-:W-:-:S04]  /*9af0*/  LOP3.LUT R14, R17, R14, R22, 0x96, !PT ;  /* 0x0000000e110e7212 */ /* 0x000fc800078e9616 */
[----:B------:R-:W-:Y:S01]  /*9b00*/  IADD3 R9, PT, PT, R14, R18, R9 ;  /* 0x000000120e097210 */ /* 0x000fe20007ffe009 */
        /* <DEDUP_REMOVED lines=13> */
.L_x_177:
[C---:B------:R-:W-:Y:S01]  /*9be0*/  VIADD R12, R20.reuse, 0x1 ;  /* 0x00000001140c7836 */ /* 0x040fe20000000000 */
[----:B------:R-:W-:-:S04]  /*9bf0*/  LOP3.LUT R14, R20, 0x1f, RZ, 0x3c, !PT ;  /* 0x0000001f140e7812 */ /* 0x000fc800078e3cff */
[----:B------:R-:W-:Y:S02]  /*9c00*/  SHF.R.U32.HI R12, RZ, R12, R11 ;  /* 0x0000000cff0c7219 */ /* 0x000fe4000001160b */
[----:B------:R-:W-:-:S04]  /*9c10*/  SHF.L.U32 R14, R11, R14, RZ ;  /* 0x0000000e0b0e7219 */ /* 0x000fc800000006ff */
[----:B------:R-:W-:Y:S01]  /*9c20*/  LOP3.LUT R17, R19, R12, R14, 0x1e, !PT ;  /* 0x0000000c13117212 */ /* 0x000fe200078e1e0e */
[----:B------:R-:W-:Y:S06]  /*9c30*/  BRA `(.L_x_178) ;  /* 0x00000000003c7947 */ /* 0x000fec0003800000 */
.L_x_176:
        /* <DEDUP_REMOVED lines=15> */
.L_x_178:
[----:B------:R-:W-:Y:S05]  /*9d30*/  BSYNC.RECONVERGENT B0 ;  /* 0x0000000000007941 */ /* 0x000fea0003800200 */
.L_x_175:
        /* <DEDUP_REMOVED lines=24> */
.L_x_180:
        /* <DEDUP_REMOVED lines=11> */
.L_x_181:
[----:B------:R-:W-:Y:S05]  /*9f70*/  BSYNC.RECONVERGENT B0 ;  /* 0x0000000000007941 */ /* 0x000fea0003800200 */
.L_x_179:
        /* <DEDUP_REMOVED lines=32> */
.L_x_184:
[C---:B------:R-:W-:Y:S01]  /*a180*/  VIADD R18, R14.reuse, 0x1 ;  /* 0x000000010e127836 */ /* 0x040fe20000000000 */
[----:B------:R-:W-:-:S04]  /*a190*/  LOP3.LUT R20, R14, 0x1f, RZ, 0x3c, !PT ;  /* 0x0000001f0e147812 */ /* 0x000fc800078e3cff */
[----:B------:R-:W-:Y:S02]  /*a1a0*/  SHF.R.U32.HI R18, RZ, R18, R11 ;  /* 0x00000012ff127219 */ /* 0x000fe4000001160b */
[----:B------:R-:W-:-:S04]  /*a1b0*/  SHF.L.U32 R20, R11, R20, RZ ;  /* 0x000000140b147219 */ /* 0x000fc800000006ff */
[----:B------:R-:W-:Y:S01]  /*a1c0*/  LOP3.LUT R15, R17, R18, R20, 0x1e, !PT ;  /* 0x00000012110f7212 */ /* 0x000fe200078e1e14 */
[----:B------:R-:W-:Y:S06]  /*a1d0*/  BRA `(.L_x_185) ;  /* 0x00000000003c7947 */ /* 0x000fec0003800000 */
.L_x_183:
        /* <DEDUP_REMOVED lines=15> */
.L_x_185:
[----:B------:R-:W-:Y:S05]  /*a2d0*/  BSYNC.RECONVERGENT B0 ;  /* 0x0000000000007941 */ /* 0x000fea0003800200 */
.L_x_182:
        /* <DEDUP_REMOVED lines=24> */
.L_x_187:
        /* <DEDUP_REMOVED lines=11> */
.L_x_188:
[----:B------:R-:W-:Y:S05]  /*a510*/  BSYNC.RECONVERGENT B0 ;  /* 0x0000000000007941 */ /* 0x000fea0003800200 */
.L_x_186:
[----:B------:R-:W-:Y:S01]  /*a520*/  IMAD.IADD R12, R22, 0x1, R13 ;  /* 0x00000001160c7824 */ /* 0x000fe200078e020d */
[----:B------:R-:W-:Y:S04]  /*a530*/  BSSY.RECONVERGENT B0, `(.L_x_189) ;  /* 0x0000043000007945 */ /* 0x000fe80003800200 */
        /* <DEDUP_REMOVED lines=15> */
[----:B------:R-:W0:Y:S01]  /*a630*/  @P0 LDC R17, c[0x3][0x154] ;  /* 0x00c05500ff110b82 */ /* 0x000e220000000800 */
[----:B------:R-:W-:-:S02]  /*a640*/  LOP3.LUT R21, R21, R16, RZ, 0x3c, !PT ;  /* 0x0000001015157212 */ /* 0x000fc400078e3cff */
[----:B------:R-:W-:Y:S02]  /*a650*/  ISETP.EQ.AND P0, PT, R22, 0x4, PT ;  /* 0x000000041600780c */ /* 0x000fe40003f02270 */
[--C-:B------:R-:W-:Y:S02]  /*a660*/  SHF.R.U32.HI R18, RZ, 0xc, R21.reuse ;  /* 0x0000000cff127819 */ /* 0x100fe40000011615 */
[--C-:B------:R-:W-:Y:S02]  /*a670*/  SHF.R.U32.HI R23, RZ, 0x4, R21.reuse ;  /* 0x00000004ff177819 */ /* 0x100fe40000011615 */
[----:B------:R-:W-:-:S04]  /*a680*/  SHF.R.U32.HI R20, RZ, 0x8, R21 ;  /* 0x00000008ff147819 */ /* 0x000fc80000011615 */
[----:B------:R-:W-:Y:S02]  /*a690*/  LOP3.LUT R18, R20, R23, R18, 0x96, !PT ;  /* 0x0000001714127212 */ /* 0x000fe400078e9612 */
[----:B------:R-:W-:Y:S02]  /*a6a0*/  LOP3.LUT R20, R11, UR21, RZ, 0xc, !PT ;  /* 0x000000150b147c12 */ /* 0x000fe4000f8e0cff */
[----:B------:R-:W-:-:S04]  /*a6b0*/  LOP3.LUT R18, R18, R21, RZ, 0x3c, !PT ;  /* 0x0000001512127212 */ /* 0x000fc800078e3cff */
[----:B------:R-:W-:Y:S01]  /*a6c0*/  SHF.R.U32.HI R21, RZ, 0x2, R18 ;  /* 0x00000002ff157819 */ /* 0x000fe20000011612 */
[----:B0-----:R-:W-:-:S03]  /*a6d0*/  @P0 IMAD.MOV.U32 R17, RZ, RZ, R20 ;  /* 0x000000ffff110224 */ /* 0x001fc600078e0014 */
        /* <DEDUP_REMOVED lines=19> */
.L_x_191:
[C---:B------:R-:W-:Y:S01]  /*a810*/  VIADD R11, R19.reuse, 0x1 ;  /* 0x00000001130b7836 */ /* 0x040fe20000000000 */
[----:B------:R-:W-:-:S04]  /*a820*/  LOP3.LUT R21, R19, 0x1f, RZ, 0x3c, !PT ;  /* 0x0000001f13157812 */ /* 0x000fc800078e3cff */
[----:B------:R-:W-:Y:S02]  /*a830*/  SHF.R.U32.HI R18, RZ, R11, R12 ;  /* 0x0000000bff127219 */ /* 0x000fe4000001160c */
[----:B------:R-:W-:-:S04]  /*a840*/  SHF.L.U32 R21, R12, R21, RZ ;  /* 0x000000150c157219 */ /* 0x000fc800000006ff */
[----:B------:R-:W-:Y:S01]  /*a850*/  LOP3.LUT R11, R15, R18, R21, 0x1e, !PT ;  /* 0x000000120f0b7212 */ /* 0x000fe200078e1e15 */
[----:B------:R-:W-:Y:S06]  /*a860*/  BRA `(.L_x_192) ;  /* 0x00000000003c7947 */ /* 0x000fec0003800000 */
.L_x_190:
        /* <DEDUP_REMOVED lines=15> */
.L_x_192:
[----:B------:R-:W-:Y:S05]  /*a960*/  BSYNC.RECONVERGENT B0 ;  /* 0x0000000000007941 */ /* 0x000fea0003800200 */
.L_x_189:
        /* <DEDUP_REMOVED lines=24> */
.L_x_194:
        /* <DEDUP_REMOVED lines=11> */
.L_x_195:
[----:B------:R-:W-:Y:S05]  /*aba0*/  BSYNC.RECONVERGENT B0 ;  /* 0x0000000000007941 */ /* 0x000fea0003800200 */
.L_x_193:
        /* <DEDUP_REMOVED lines=24> */
[----:B------:R-:W-:Y:S02]  /*ad30*/  LOP3.LUT R12, R19, UR20, RZ, 0xc, !PT ;  /* 0x00000014130c7c12 */ /* 0x000fe4000f8e0cff */
[----:B------:R-:W-:-:S03]  /*ad40*/  LOP3.LUT R22, R22, R21, RZ, 0x3c, !PT ;  /* 0x0000001516167212 */ /* 0x000fc600078e3cff */
[----:B0-----:R-:W-:Y:S01]  /*ad50*/  @P0 IMAD.MOV.U32 R20, RZ, RZ, R12 ;  /* 0x000000ffff140224 */ /* 0x001fe200078e000c */
        /* <DEDUP_REMOVED lines=21> */
.L_x_198:
[C---:B------:R-:W-:Y:S01]  /*aeb0*/  VIADD R12, R18.reuse, 0x1 ;  /* 0x00000001120c7836 */ /* 0x040fe20000000000 */
[----:B------:R-:W-:-:S04]  /*aec0*/  LOP3.LUT R20, R18, 0x1f, RZ, 0x3c, !PT ;  /* 0x0000001f12147812 */ /* 0x000fc800078e3cff */
[----:B------:R-:W-:Y:S02]  /*aed0*/  SHF.R.U32.HI R12, RZ, R12, R13 ;  /* 0x0000000cff0c7219 */ /* 0x000fe4000001160d */
[----:B------:R-:W-:-:S04]  /*aee0*/  SHF.L.U32 R20, R13, R20, RZ ;  /* 0x000000140d147219 */ /* 0x000fc800000006ff */
[----:B------:R-:W-:Y:S01]  /*aef0*/  LOP3.LUT R19, R11, R12, R20, 0x1e, !PT ;  /* 0x0000000c0b137212 */ /* 0x000fe200078e1e14 */
[----:B------:R-:W-:Y:S06]  /*af00*/  BRA `(.L_x_199) ;  /* 0x00000000003c7947 */ /* 0x000fec0003800000 */
.L_x_197:
        /* <DEDUP_REMOVED lines=15> */
.L_x_199:
[----:B------:R-:W-:Y:S05]  /*b000*/  BSYNC.RECONVERGENT B0 ;  /* 0x0000000000007941 */ /* 0x000fea0003800200 */
.L_x_196:
        /* <DEDUP_REMOVED lines=24> */
.L_x_201:
        /* <DEDUP_REMOVED lines=11> */
.L_x_202:
[----:B------:R-:W-:Y:S05]  /*b240*/  BSYNC.RECONVERGENT B0 ;  /* 0x0000000000007941 */ /* 0x000fea0003800200 */
.L_x_200:
[----:B------:R-:W-:Y:S01]  /*b250*/  IMAD.IADD R12, R22, 0x1, R15 ;  /* 0x00000001160c7824 */ /* 0x000fe200078e020f */
[----:B------:R-:W-:Y:S01]  /*b260*/  UIADD3 UR7, UPT, UPT, UR7, UR6, URZ ;  /* 0x0000000607077290 */ /* 0x000fe2000fffe0ff */
        /* <DEDUP_REMOVED lines=11> */
[C---:B------:R-:W-:Y:S02]  /*b320*/  ISETP.EQ.AND P1, PT, R20.reuse, 0x4, PT ;  /* 0x000000041400780c */ /* 0x040fe40003f22270 */
[----:B------:R-:W-:Y:S02]  /*b330*/  LOP3.LUT R16, R11, R16, RZ, 0x3c, !PT ;  /* 0x000000100b107212 */ /* 0x000fe400078e3cff */
[C---:B------:R-:W-:Y:S02]  /*b340*/  ISETP.EQ.AND P2, PT, R20.reuse, 0x8, PT ;  /* 0x000000081400780c */ /* 0x040fe40003f42270 */
[----:B------:R-:W-:Y:S02]  /*b350*/  SHF.R.U32.HI R11, RZ, 0x10, R16 ;  /* 0x00000010ff0b7819 */ /* 0x000fe40000011610 */
[----:B------:R-:W-:-:S02]  /*b360*/  ISETP.EQ.AND P3, PT, R20, 0xc, PT ;  /* 0x0000000c1400780c */ /* 0x000fc40003f62270 */
[----:B------:R-:W-:Y:S01]  /*b370*/  LOP3.LUT R18, R11, R16, RZ, 0x3c, !PT ;  /* 0x000000100b127212 */ /* 0x000fe200078e3cff */
[----:B------:R-:W-:Y:S01]  /*b380*/  @P0 IMAD.MOV.U32 R11, RZ, RZ, R10 ;  /* 0x000000ffff0b0224 */ /* 0x000fe200078e000a */
[----:B------:R-:W-:Y:S02]  /*b390*/  SHF.L.W.U32 R13, R2, R13, RZ ;  /* 0x0000000d020d7219 */ /* 0x000fe40000000eff */
[--C-:B------:R-:W-:Y:S02]  /*b3a0*/  SHF.R.U32.HI R20, RZ, 0xc, R18.reuse ;  /* 0x0000000cff147819 */ /* 0x100fe40000011612 */
[--C-:B------:R-:W-:Y:S02]  /*b3b0*/  SHF.R.U32.HI R23, RZ, 0x4, R18.reuse ;  /* 0x00000004ff177819 */ /* 0x100fe40000011612 */
[----:B------:R-:W-:Y:S02]  /*b3c0*/  SHF.R.U32.HI R22, RZ, 0x8, R18 ;  /* 0x00000008ff167819 */ /* 0x000fe40000011612 */
[----:B------:R-:W-:-:S02]  /*b3d0*/  LOP3.LUT R24, R10, R13, RZ, 0x30, !PT ;  /* 0x0000000d0a187212 */ /* 0x000fc400078e30ff */
[----:B------:R-:W-:Y:S01]  /*b3e0*/  LOP3.LUT R23, R22, R23, R20, 0x96, !PT ;  /* 0x0000001716177212 */ /* 0x000fe200078e9614 */
[----:B------:R-:W-:Y:S02]  /*b3f0*/  IMAD.U32 R20, RZ, RZ, UR7 ;  /* 0x00000007ff147e24 */ /* 0x000fe4000f8e00ff */
[----:B------:R-:W-:Y:S01]  /*b400*/  @P1 IMAD.MOV.U32 R11, RZ, RZ, R24 ;  /* 0x000000ffff0b1224 */ /* 0x000fe200078e0018 */
[----:B------:R-:W-:Y:S02]  /*b410*/  LOP3.LUT R23, R23, R18, RZ, 0x3c, !PT ;  /* 0x0000001217177212 */ /* 0x000fe400078e3cff */
[CC--:B------:R-:W-:Y:S02]  /*b420*/  LOP3.LUT R24, R13.reuse, R10.reuse, RZ, 0xfc, !PT ;  /* 0x0000000a0d187212 */ /* 0x0c0fe400078efcff */
[--C-:B------:R-:W-:Y:S02]  /*b430*/  SHF.R.U32.HI R18, RZ, 0x2, R23.reuse ;  /* 0x00000002ff127819 */ /* 0x100fe40000011617 */
[----:B------:R-:W-:Y:S01]  /*b440*/  LOP3.LUT R13, R13, R10, RZ, 0x3c, !PT ;  /* 0x0000000a0d0d7212 */ /* 0x000fe200078e3cff */
[----:B------:R-:W-:Y:S01]  /*b450*/  @P2 IMAD.MOV.U32 R11, RZ, RZ, R24 ;  /* 0x000000ffff0b2224 */ /* 0x000fe200078e0018 */
[----:B------:R-:W-:-:S02]  /*b460*/  LOP3.LUT R23, R18, 0x3, R23, 0x48, !PT ;  /* 0x0000000312177812 */ /* 0x000fc400078e4817 */
[----:B------:R-:W-:Y:S01]  /*b470*/  IADD3 R20, PT, PT, R17, UR26, R20 ;  /* 0x0000001a11147c10 */ /* 0x000fe2000fffe014 */
[----:B------:R-:W-:Y:S01]  /*b480*/  @P3 IMAD.MOV.U32 R11, RZ, RZ, R13 ;  /* 0x000000ffff0b3224 */ /* 0x000fe200078e000d */
[----:B------:R-:W-:-:S04]  /*b490*/  ISETP.GT.AND P0, PT, R23, 0x1, PT ;  /* 0x000000011700780c */ /* 0x000fc80003f04270 */
[C-C-:B------:R-:W-:Y:S02]  /*b4a0*/  SHF.L.W.U32.HI R13, R11.reuse, 0x1a, R11.reuse ;  /* 0x0000001a0b0d7819 */ /* 0x140fe40000010e0b */
        /* <DEDUP_REMOVED lines=17> */
.L_x_205:
[C---:B------:R-:W-:Y:S01]  /*b5c0*/  VIADD R13, R21.reuse, 0x1 ;  /* 0x00000001150d7836 */ /* 0x040fe20000000000 */
[----:B------:R-:W-:-:S04]  /*b5d0*/  LOP3.LUT R17, R21, 0x1f, RZ, 0x3c, !PT ;  /* 0x0000001f15117812 */ /* 0x000fc800078e3cff */
[----:B------:R-:W-:Y:S02]  /*b5e0*/  SHF.R.U32.HI R18, RZ, R13, R12 ;  /* 0x0000000dff127219 */ /* 0x000fe4000001160c */
[----:B------:R-:W-:-:S04]  /*b5f0*/  SHF.L.U32 R17, R12, R17, RZ ;  /* 0x000000110c117219 */ /* 0x000fc800000006ff */
[----:B------:R-:W-:Y:S01]  /*b600*/  LOP3.LUT R13, R19, R18, R17, 0x1e, !PT ;  /* 0x00000012130d7212 */ /* 0x000fe200078e1e11 */
[----:B------:R-:W-:Y:S06]  /*b610*/  BRA `(.L_x_206) ;  /* 0x00000000003c7947 */ /* 0x000fec0003800000 */
.L_x_204:
        /* <DEDUP_REMOVED lines=15> */
.L_x_206:
[----:B------:R-:W-:Y:S05]  /*b710*/  BSYNC.RECONVERGENT B0 ;  /* 0x0000000000007941 */ /* 0x000fea0003800200 */
.L_x_203:
        /* <DEDUP_REMOVED lines=24> */
.L_x_208:
        /* <DEDUP_REMOVED lines=11> */
.L_x_209:
[----:B------:R-:W-:Y:S05]  /*b950*/  BSYNC.RECONVERGENT B0 ;  /* 0x0000000000007941 */ /* 0x000fea0003800200 */
.L_x_207:
        /* <DEDUP_REMOVED lines=33> */
[----:B------:R-:W-:-:S10]  /*bb70*/  @P2 IMAD.MOV.U32 R14, RZ, RZ, R19 ;  /* 0x000000ffff0e2224 */ /* 0x000fd400078e0013 */
        /* <DEDUP_REMOVED lines=13> */
.L_x_212:
[C---:B------:R-:W-:Y:S01]  /*bc50*/  VIADD R12, R20.reuse, 0x1 ;  /* 0x00000001140c7836 */ /* 0x040fe20000000000 */
[----:B------:R-:W-:-:S04]  /*bc60*/  LOP3.LUT R22, R20, 0x1f, RZ, 0x3c, !PT ;  /* 0x0000001f14167812 */ /* 0x000fc800078e3cff */
[----:B------:R-:W-:Y:S02]  /*bc70*/  SHF.R.U32.HI R12, RZ, R12, R15 ;  /* 0x0000000cff0c7219 */ /* 0x000fe4000001160f */
[----:B------:R-:W-:-:S04]  /*bc80*/  SHF.L.U32 R22, R15, R22, RZ ;  /* 0x000000160f167219 */ /* 0x000fc800000006ff */
[----:B------:R-:W-:Y:S01]  /*bc90*/  LOP3.LUT R19, R13, R12, R22, 0x1e, !PT ;  /* 0x0000000c0d137212 */ /* 0x000fe200078e1e16 */
[----:B------:R-:W-:Y:S06]  /*bca0*/  BRA `(.L_x_213) ;  /* 0x00000000003c7947 */ /* 0x000fec0003800000 */
.L_x_211:
        /* <DEDUP_REMOVED lines=15> */
.L_x_213:
[----:B------:R-:W-:Y:S05]  /*bda0*/  BSYNC.RECONVERGENT B0 ;  /* 0x0000000000007941 */ /* 0x000fea0003800200 */
.L_x_210:
        /* <DEDUP_REMOVED lines=24> */
.L_x_215:
        /* <DEDUP_REMOVED lines=11> */
.L_x_216:
[----:B------:R-:W-:Y:S05]  /*bfe0*/  BSYNC.RECONVERGENT B0 ;  /* 0x0000000000007941 */ /* 0x000fea0003800200 */
.L_x_214:
[----:B------:R-:W-:Y:S01]  /*bff0*/  IMAD.IADD R18, R23, 0x1, R12 ;  /* 0x0000000117127824 */ /* 0x000fe200078e020c */
[----:B------:R-:W-:Y:S01]  /*c000*/  BSSY.RECONVERGENT B0, `(.L_x_217) ;  /* 0x0000043000007945 */ /* 0x000fe20003800200 */
[----:B------:R-:W-:-:S03]  /*c010*/  IMAD.SHL.U32 R17, R15, 0x4, RZ ;  /* 0x000000040f117824 */ /* 0x000fc600078e00ff */
[----:B------:R-:W-:Y:S02]  /*c020*/  LOP3.LUT R13, R15, R18, RZ, 0x3c, !PT ;  /* 0x000000120f0d7212 */ /* 0x000fe400078e3cff */
[----:B------:R-:W-:Y:S02]  /*c030*/  LOP3.LUT R25, R17, 0xc, RZ, 0xc0, !PT ;  /* 0x0000000c11197812 */ /* 0x000fe400078ec0ff */
[----:B------:R-:W-:Y:S02]  /*c040*/  SHF.R.U32.HI R18, RZ, 0x4, R13 ;  /* 0x00000004ff127819 */ /* 0x000fe4000001160d */
[----:B------:R-:W-:Y:S02]  /*c050*/  ISETP.EQ.AND P0, PT, R25, RZ, PT ;  /* 0x000000ff1900720c */ /* 0x000fe40003f02270 */
[----:B------:R-:W-:Y:S02]  /*c060*/  LOP3.LUT R18, R18, R13, RZ, 0x3c, !PT ;  /* 0x0000000d12127212 */ /* 0x000fe400078e3cff */
[----:B------:R-:W-:-:S02]  /*c070*/  SHF.R.U32.HI R15, RZ, 0x8, R15 ;  /* 0x00000008ff0f7819 */ /* 0x000fc4000001160f */
[----:B------:R-:W-:Y:S02]  /*c080*/  SHF.R.U32.HI R20, RZ, 0x18, R18 ;  /* 0x00000018ff147819 */ /* 0x000fe40000011612 */
[----:B------:R-:W-:Y:S02]  /*c090*/  SHF.L.W.U32 R15, R2, R15, RZ ;  /* 0x0000000f020f7219 */ /* 0x000fe40000000eff */
[----:B------:R-:W-:Y:S02]  /*c0a0*/  LOP3.LUT R20, R20, 0xf, RZ, 0xc0, !PT ;  /* 0x0000000f14147812 */ /* 0x000fe400078ec0ff */
[----:B------:R-:W-:Y:S02]  /*c0b0*/  ISETP.EQ.AND P1, PT, R25, 0x8, PT ;  /* 0x000000081900780c */ /* 0x000fe40003f22270 */
[----:B------:R-:W-:Y:S02]  /*c0c0*/  SHF.R.W.U32 R17, R13, R20, R13 ;  /* 0x000000140d117219 */ /* 0x000fe40000001e0d */
[----:B------:R-:W-:-:S02]  /*c0d0*/  ISETP.EQ.AND P2, PT, R25, 0xc, PT ;  /* 0x0000000c1900780c */ /* 0x000fc40003f42270 */
[----:B------:R-:W-:Y:S02]  /*c0e0*/  LOP3.LUT R16, R17, R16, RZ, 0x3c, !PT ;  /* 0x0000001011107212 */ /* 0x000fe400078e3cff */
[----:B------:R-:W0:Y:S01]  /*c0f0*/  @P0 LDC R17, c[0x3][0x140] ;  /* 0x00c05000ff110b82 */ /* 0x000e220000000800 */
[----:B------:R-:W-:Y:S02]  /*c100*/  ISETP.EQ.AND P0, PT, R25, 0x4, PT ;  /* 0x000000041900780c */ /* 0x000fe40003f02270 */
[----:B------:R-:W-:-:S04]  /*c110*/  SHF.R.U32.HI R21, RZ, 0x10, R16 ;  /* 0x00000010ff157819 */ /* 0x000fc80000011610 */
[----:B------:R-:W-:-:S04]  /*c120*/  LOP3.LUT R21, R21, R16, RZ, 0x3c, !PT ;  /* 0x0000001015157212 */ /* 0x000fc800078e3cff */
[--C-:B------:R-:W-:Y:S02]  /*c130*/  SHF.R.U32.HI R22, RZ, 0xc, R21.reuse ;  /* 0x0000000cff167819 */ /* 0x100fe40000011615 */
[--C-:B------:R-:W-:Y:S02]  /*c140*/  SHF.R.U32.HI R23, RZ, 0x4, R21.reuse ;  /* 0x00000004ff177819 */ /* 0x100fe40000011615 */
[----:B------:R-:W-:-:S04]  /*c150*/  SHF.R.U32.HI R24, RZ, 0x8, R21 ;  /* 0x00000008ff187819 */ /* 0x000fc80000011615 */
[----:B------:R-:W-:Y:S02]  /*c160*/  LOP3.LUT R22, R24, R23, R22, 0x96, !PT ;  /* 0x0000001718167212 */ /* 0x000fe400078e9616 */
[----:B------:R-:W-:Y:S02]  /*c170*/  LOP3.LUT R23, R15, UR40, RZ, 0xc, !PT ;  /* 0x000000280f177c12 */ /* 0x000fe4000f8e0cff */
[----:B------:R-:W-:-:S03]  /*c180*/  LOP3.LUT R22, R22, R21, RZ, 0x3c, !PT ;  /* 0x0000001516167212 */ /* 0x000fc600078e3cff */
[----:B0-----:R-:W-:Y:S01]  /*c190*/  @P0 IMAD.MOV.U32 R17, RZ, RZ, R23 ;  /* 0x000000ffff110224 */ /* 0x001fe200078e0017 */
[----:B------:R-:W-:-:S04]  /*c1a0*/  SHF.R.U32.HI R21, RZ, 0x2, R22 ;  /* 0x00000002ff157819 */ /* 0x000fc80000011616 */
        /* <DEDUP_REMOVED lines=19> */
.L_x_219:
[C---:B------:R-:W-:Y:S01]  /*c2e0*/  VIADD R22, R20.reuse, 0x1 ;  /* 0x0000000114167836 */ /* 0x040fe20000000000 */
[----:B------:R-:W-:-:S04]  /*c2f0*/  LOP3.LUT R24, R20, 0x1f, RZ, 0x3c, !PT ;  /* 0x0000001f14187812 */ /* 0x000fc800078e3cff */
[----:B------:R-:W-:Y:S02]  /*c300*/  SHF.R.U32.HI R22, RZ, R22, R13 ;  /* 0x00000016ff167219 */ /* 0x000fe4000001160d */
[----:B------:R-:W-:-:S04]  /*c310*/  SHF.L.U32 R24, R13, R24, RZ ;  /* 0x000000180d187219 */ /* 0x000fc800000006ff */
[----:B------:R-:W-:Y:S01]  /*c320*/  LOP3.LUT R15, R19, R22, R24, 0x1e, !PT ;  /* 0x00000016130f7212 */ /* 0x000fe200078e1e18 */
[----:B------:R-:W-:Y:S06]  /*c330*/  BRA `(.L_x_220) ;  /* 0x00000000003c7947 */ /* 0x000fec0003800000 */
.L_x_218:
        /* <DEDUP_REMOVED lines=15> */
.L_x_220:
[----:B------:R-:W-:Y:S05]  /*c430*/  BSYNC.RECONVERGENT B0 ;  /* 0x0000000000007941 */ /* 0x000fea0003800200 */
.L_x_217:
        /* <DEDUP_REMOVED lines=24> */
.L_x_222:
        /* <DEDUP_REMOVED lines=11> */
.L_x_223:
[----:B------:R-:W-:Y:S05]  /*c670*/  BSYNC.RECONVERGENT B0 ;  /* 0x0000000000007941 */ /* 0x000fea0003800200 */
.L_x_221:
        /* <DEDUP_REMOVED lines=10> */
[----:B------:R-:W-:Y:S02]  /*c720*/  ISETP.EQ.AND P1, PT, R26, 0x4, PT ;  /* 0x000000041a00780c */ /* 0x000fe40003f22270 */
[----:B------:R-:W-:Y:S02]  /*c730*/  LOP3.LUT R21, R21, 0xf, RZ, 0xc0, !PT ;  /* 0x0000000f15157812 */ /* 0x000fe400078ec0ff */
[----:B------:R-:W-:Y:S01]  /*c740*/  SHF.L.W.U32 R20, R2, R13, RZ ;  /* 0x0000000d02147219 */ /* 0x000fe20000000eff */
[----:B------:R-:W-:Y:S01]  /*c750*/  @P0 IMAD.MOV.U32 R13, RZ, RZ, R9 ;  /* 0x000000ffff0d0224 */ /* 0x000fe200078e0009 */
[----:B------:R-:W-:Y:S02]  /*c760*/  SHF.R.W.U32 R23, R12, R21, R12 ;  /* 0x000000150c177219 */ /* 0x000fe40000001e0c */
[----:B------:R-:W-:-:S02]  /*c770*/  ISETP.EQ.AND P2, PT, R26, 0x8, PT ;  /* 0x000000081a00780c */ /* 0x000fc40003f42270 */
        /* <DEDUP_REMOVED lines=8> */
[----:B------:R-:W-:Y:S02]  /*c800*/  LOP3.LUT R24, R9, R20, RZ, 0x30, !PT ;  /* 0x0000001409187212 */ /* 0x000fe400078e30ff */
[----:B------:R-:W-:-:S03]  /*c810*/  LOP3.LUT R22, R22, R23, RZ, 0x3c, !PT ;  /* 0x0000001716167212 */ /* 0x000fc600078e3cff */
[----:B------:R-:W-:Y:S01]  /*c820*/  @P1 IMAD.MOV.U32 R13, RZ, RZ, R24 ;  /* 0x000000ffff0d1224 */ /* 0x000fe200078e0018 */
[--C-:B------:R-:W-:Y:S02]  /*c830*/  SHF.R.U32.HI R23, RZ, 0x2, R22.reuse ;  /* 0x00000002ff177819 */ /* 0x100fe40000011616 */
[CC--:B------:R-:W-:Y:S02]  /*c840*/  LOP3.LUT R24, R20.reuse, R9.reuse, RZ, 0xfc, !PT ;  /* 0x0000000914187212 */ /* 0x0c0fe400078efcff */
[----:B------:R-:W-:Y:S02]  /*c850*/  LOP3.LUT R23, R23, 0x3, R22, 0x48, !PT ;  /* 0x0000000317177812 */ /* 0x000fe400078e4816 */
[----:B------:R-:W-:Y:S01]  /*c860*/  LOP3.LUT R20, R20, R9, RZ, 0x3c, !PT ;  /* 0x0000000914147212 */ /* 0x000fe200078e3cff */
        /* <DEDUP_REMOVED lines=17> */
.L_x_226:
[C---:B------:R-:W-:Y:S01]  /*c980*/  VIADD R13, R21.reuse, 0x1 ;  /* 0x00000001150d7836 */ /* 0x040fe20000000000 */
[----:B------:R-:W-:-:S04]  /*c990*/  LOP3.LUT R17, R21, 0x1f, RZ, 0x3c, !PT ;  /* 0x0000001f15117812 */ /* 0x000fc800078e3cff */
[----:B------:R-:W-:Y:S02]  /*c9a0*/  SHF.R.U32.HI R20, RZ, R13, R12 ;  /* 0x0000000dff147219 */ /* 0x000fe4000001160c */
[----:B------:R-:W-:-:S04]  /*c9b0*/  SHF.L.U32 R17, R12, R17, RZ ;  /* 0x000000110c117219 */ /* 0x000fc800000006ff */
[----:B------:R-:W-:Y:S01]  /*c9c0*/  LOP3.LUT R13, R15, R20, R17, 0x1e, !PT ;  /* 0x000000140f0d7212 */ /* 0x000fe200078e1e11 */
[----:B------:R-:W-:Y:S06]  /*c9d0*/  BRA `(.L_x_227) ;  /* 0x00000000003c7947 */ /* 0x000fec0003800000 */
.L_x_225:
        /* <DEDUP_REMOVED lines=15> */
.L_x_227:
[----:B------:R-:W-:Y:S05]  /*cad0*/  BSYNC.RECONVERGENT B0 ;  /* 0x0000000000007941 */ /* 0x000fea0003800200 */
.L_x_224:
        /* <DEDUP_REMOVED lines=24> */
.L_x_229:
        /* <DEDUP_REMOVED lines=11> */
.L_x_230:
[----:B------:R-:W-:Y:S05]  /*cd10*/  BSYNC.RECONVERGENT B0 ;  /* 0x0000000000007941 */ /* 0x000fea0003800200 */
.L_x_228:
        /* <DEDUP_REMOVED lines=8> */
[----:B------:R-:W-:Y:S01]  /*cda0*/  LOP3.LUT R16, R19, R16, RZ, 0x3c, !PT ;  /* 0x0000001013107212 */ /* 0x000fe200078e3cff */
[----:B------:R-:W-:-:S03]  /*cdb0*/  IMAD.SHL.U32 R19, R12, 0x4, RZ ;  /* 0x000000040c137824 */ /* 0x000fc600078e00ff */
[----:B------:R-:W-:Y:S02]  /*cdc0*/  SHF.R.U32.HI R21, RZ, 0x10, R16 ;  /* 0x00000010ff157819 */ /* 0x000fe40000011610 */
[----:B------:R-:W-:Y:S02]  /*cdd0*/  LOP3.LUT R25, R19, 0xc, RZ, 0xc0, !PT ;  /* 0x0000000c13197812 */ /* 0x000fe400078ec0ff */
[----:B------:R-:W-:Y:S02]  /*cde0*/  LOP3.LUT R21, R21, R16, RZ, 0x3c, !PT ;  /* 0x0000001015157212 */ /* 0x000fe400078e3cff */
[----:B------:R-:W-:Y:S02]  /*cdf0*/  ISETP.EQ.AND P0, PT, R25, RZ, PT ;  /* 0x000000ff1900720c */ /* 0x000fe40003f02270 */
[--C-:B------:R-:W-:Y:S02]  /*ce00*/  SHF.R.U32.HI R22, RZ, 0xc, R21.reuse ;  /* 0x0000000cff167819 */ /* 0x100fe40000011615 */
[----:B------:R-:W-:-:S02]  /*ce10*/  SHF.R.U32.HI R23, RZ, 0x4, R21 ;  /* 0x00000004ff177819 */ /* 0x000fc40000011615 */
[----:B------:R-:W-:Y:S02]  /*ce20*/  SHF.R.U32.HI R24, RZ, 0x8, R21 ;  /* 0x00000008ff187819 */ /* 0x000fe40000011615 */
[----:B------:R-:W-:Y:S02]  /*ce30*/  SHF.R.U32.HI R19, RZ, 0x8, R12 ;  /* 0x00000008ff137819 */ /* 0x000fe4000001160c */
[----:B------:R-:W-:Y:S02]  /*ce40*/  LOP3.LUT R24, R24, R23, R22, 0x96, !PT ;  /* 0x0000001718187212 */ /* 0x000fe400078e9616 */
[----:B------:R-:W-:Y:S01]  /*ce50*/  SHF.L.W.U32 R22, R2, R19, RZ ;  /* 0x0000001302167219 */ /* 0x000fe20000000eff */
[----:B------:R-:W-:Y:S01]  /*ce60*/  @P0 IMAD.MOV.U32 R12, RZ, RZ, R9 ;  /* 0x000000ffff0c0224 */ /* 0x000fe200078e0009 */
[----:B------:R-:W-:Y:S02]  /*ce70*/  LOP3.LUT R24, R24, R21, RZ, 0x3c, !PT ;  /* 0x0000001518187212 */ /* 0x000fe400078e3cff */
[----:B------:R-:W-:-:S02]  /*ce80*/  ISETP.EQ.AND P1, PT, R25, 0x4, PT ;  /* 0x000000041900780c */ /* 0x000fc40003f22270 */
[--C-:B------:R-:W-:Y:S02]  /*ce90*/  SHF.R.U32.HI R19, RZ, 0x2, R24.reuse ;  /* 0x00000002ff137819 */ /* 0x100fe40000011618 */
[----:B------:R-:W-:Y:S02]  /*cea0*/  ISETP.EQ.AND P2, PT, R25, 0x8, PT ;  /* 0x000000081900780c */ /* 0x000fe40003f42270 */
[----:B------:R-:W-:Y:S02]  /*ceb0*/  LOP3.LUT R19, R19, 0x3, R24, 0x48, !PT ;  /* 0x0000000313137812 */ /* 0x000fe400078e4818 */
[----:B------:R-:W-:Y:S02]  /*cec0*/  ISETP.EQ.AND P3, PT, R25, 0xc, PT ;  /* 0x0000000c1900780c */ /* 0x000fe40003f62270 */
[----:B------:R-:W-:Y:S02]  /*ced0*/  ISETP.GT.AND P0, PT, R19, 0x1, PT ;  /* 0x000000011300780c */ /* 0x000fe40003f04270 */
[----:B------:R-:W-:-:S05]  /*cee0*/  LOP3.LUT R21, R9, R22, RZ, 0x30, !PT ;  /* 0x0000001609157212 */ /* 0x000fca00078e30ff */
[----:B------:R-:W-:Y:S01]  /*cef0*/  @P1 IMAD.MOV.U32 R12, RZ, RZ, R21 ;  /* 0x000000ffff0c1224 */ /* 0x000fe200078e0015 */
[CC--:B------:R-:W-:Y:S02]  /*cf00*/  LOP3.LUT R21, R22.reuse, R9.reuse, RZ, 0xfc, !PT ;  /* 0x0000000916157212 */ /* 0x0c0fe400078efcff */
[----:B------:R-:W-:-:S03]  /*cf10*/  LOP3.LUT R22, R22, R9, RZ, 0x3c, !PT ;  /* 0x0000000916167212 */ /* 0x000fc600078e3cff */
[----:B------:R-:W-:Y:S02]  /*cf20*/  @P2 IMAD.MOV.U32 R12, RZ, RZ, R21 ;  /* 0x000000ffff0c2224 */ /* 0x000fe400078e0015 */
[----:B------:R-:W-:Y:S01]  /*cf30*/  @P3 IMAD.MOV.U32 R12, RZ, RZ, R22 ;  /* 0x000000ffff0c3224 */ /* 0x000fe200078e0016 */
        /* <DEDUP_REMOVED lines=13> */
.L_x_233:
[C---:B------:R-:W-:Y:S01]  /*d010*/  VIADD R22, R20.reuse, 0x1 ;  /* 0x0000000114167836 */ /* 0x040fe20000000000 */
[----:B------:R-:W-:-:S04]  /*d020*/  LOP3.LUT R24, R20, 0x1f, RZ, 0x3c, !PT ;  /* 0x0000001f14187812 */ /* 0x000fc800078e3cff */
[----:B------:R-:W-:Y:S02]  /*d030*/  SHF.R.U32.HI R22, RZ, R22, R17 ;  /* 0x00000016ff167219 */ /* 0x000fe40000011611 */
[----:B------:R-:W-:-:S04]  /*d040*/  SHF.L.U32 R24, R17, R24, RZ ;  /* 0x0000001811187219 */ /* 0x000fc800000006ff */
[----:B------:R-:W-:Y:S01]  /*d050*/  LOP3.LUT R19, R13, R22, R24, 0x1e, !PT ;  /* 0x000000160d137212 */ /* 0x000fe200078e1e18 */
[----:B------:R-:W-:Y:S06]  /*d060*/  BRA `(.L_x_234) ;  /* 0x00000000003c7947 */ /* 0x000fec0003800000 */
.L_x_232:
        /* <DEDUP_REMOVED lines=15> */
.L_x_234:
[----:B------:R-:W-:Y:S05]  /*d160*/  BSYNC.RECONVERGENT B0 ;  /* 0x0000000000007941 */ /* 0x000fea0003800200 */
.L_x_231:
        /* <DEDUP_REMOVED lines=24> */
.L_x_236:
        /* <DEDUP_REMOVED lines=11> */
.L_x_237:
[----:B------:R-:W-:Y:S05]  /*d3a0*/  BSYNC.RECONVERGENT B0 ;  /* 0x0000000000007941 */ /* 0x000fea0003800200 */
.L_x_235:
[----:B------:R-:W-:Y:S01]  /*d3b0*/  IMAD.IADD R18, R24, 0x1, R13 ;  /* 0x0000000118127824 */ /* 0x000fe200078e020d */
[----:B------:R-:W-:Y:S01]  /*d3c0*/  BSSY.RECONVERGENT B0, `(.L_x_238) ;  /* 0x000004a000007945 */ /* 0x000fe20003800200 */
[----:B------:R-:W-:-:S03]  /*d3d0*/  IMAD.SHL.U32 R21, R17, 0x4, RZ ;  /* 0x0000000411157824 */ /* 0x000fc600078e00ff */
[----:B------:R-:W-:Y:S02]  /*d3e0*/  LOP3.LUT R15, R17, UR39, R18, 0x96, !PT ;  /* 0x00000027110f7c12 */ /* 0x000fe4000f8e9612 */
[----:B------:R-:W-:Y:S02]  /*d3f0*/  LOP3.LUT R26, R21, 0xc, RZ, 0xc0, !PT ;  /* 0x0000000c151a7812 */ /* 0x000fe400078ec0ff */
[----:B------:R-:W-:Y:S02]  /*d400*/  LOP3.LUT R15, R15, UR21, RZ, 0x3c, !PT ;  /* 0x000000150f0f7c12 */ /* 0x000fe4000f8e3cff */
[----:B------:R-:W-:Y:S02]  /*d410*/  ISETP.EQ.AND P0, PT, R26, RZ, PT ;  /* 0x000000ff1a00720c */ /* 0x000fe40003f02270 */
[----:B------:R-:W-:Y:S02]  /*d420*/  SHF.R.U32.HI R18, RZ, 0x4, R15 ;  /* 0x00000004ff127819 */ /* 0x000fe4000001160f */
[----:B------:R-:W-:-:S02]  /*d430*/  SHF.R.U32.HI R17, RZ, 0x8, R17 ;  /* 0x00000008ff117819 */ /* 0x000fc40000011611 */
[----:B------:R-:W-:Y:S02]  /*d440*/  LOP3.LUT R18, R18, R15, RZ, 0x3c, !PT ;  /* 0x0000000f12127212 */ /* 0x000fe400078e3cff */
[----:B------:R-:W-:Y:S02]  /*d450*/  ISETP.EQ.AND P1, PT, R26, 0x4, PT ;  /* 0x000000041a00780c */ /* 0x000fe40003f22270 */
[----:B------:R-:W-:Y:S02]  /*d460*/  SHF.R.U32.HI R20, RZ, 0x18, R18 ;  /* 0x00000018ff147819 */ /* 0x000fe40000011612 */
[----:B------:R-:W-:Y:S01]  /*d470*/  SHF.L.W.U32 R22, R2, R17, RZ ;  /* 0x0000001102167219 */ /* 0x000fe20000000eff */
[----:B------:R-:W-:Y:S01]  /*d480*/  @P0 IMAD.MOV.U32 R17, RZ, RZ, R11 ;  /* 0x000000ffff110224 */ /* 0x000fe200078e000b */
[----:B------:R-:W-:Y:S02]  /*d490*/  LOP3.LUT R20, R20, 0xf, RZ, 0xc0, !PT ;  /* 0x0000000f14147812 */ /* 0x000fe400078ec0ff */
[----:B------:R-:W-:-:S02]  /*d4a0*/  ISETP.EQ.AND P2, PT, R26, 0x8, PT ;  /* 0x000000081a00780c */ /* 0x000fc40003f42270 */
[----:B------:R-:W-:Y:S02]  /*d4b0*/  SHF.R.W.U32 R23, R15, R20, R15 ;  /* 0x000000140f177219 */ /* 0x000fe40000001e0f */
[----:B------:R-:W-:Y:S02]  /*d4c0*/  ISETP.EQ.AND P3, PT, R26, 0xc, PT ;  /* 0x0000000c1a00780c */ /* 0x000fe40003f62270 */
[----:B------:R-:W-:-:S04]  /*d4d0*/  LOP3.LUT R16, R23, R16, RZ, 0x3c, !PT ;  /* 0x0000001017107212 */ /* 0x000fc800078e3cff */
        /* <DEDUP_REMOVED lines=9> */
[CC--:B------:R-:W-:Y:S02]  /*d570*/  LOP3.LUT R23, R22.reuse, R11.reuse, RZ, 0xfc, !PT ;  /* 0x0000000b16177212 */ /* 0x0c0fe400078efcff */
[--C-:B------:R-:W-:Y:S02]  /*d580*/  SHF.R.U32.HI R21, RZ, 0x2, R24.reuse ;  /* 0x00000002ff157819 */ /* 0x100fe40000011618 */
[----:B------:R-:W-:Y:S01]  /*d590*/  LOP3.LUT R22, R22, R11, RZ, 0x3c, !PT ;  /* 0x0000000b16167212 */ /* 0x000fe200078e3cff */
[----:B------:R-:W-:Y:S01]  /*d5a0*/  @P2 IMAD.MOV.U32 R17, RZ, RZ, R23 ;  /* 0x000000ffff112224 */ /* 0x000fe200078e0017 */
[----:B------:R-:W-:Y:S02]  /*d5b0*/  LOP3.LUT R23, R21, 0x3, R24, 0x48, !PT ;  /* 0x0000000315177812 */ /* 0x000fe400078e4818 */
[----:B------:R-:W-:Y:S01]  /*d5c0*/  SHF.L.W.U32.HI R21, R12, 0xa, R12 ;  /* 0x0000000a0c157819 */ /* 0x000fe20000010e0c */
[----:B------:R-:W-:Y:S01]  /*d5d0*/  @P3 IMAD.MOV.U32 R17, RZ, RZ, R22 ;  /* 0x000000ffff113224 */ /* 0x000fe200078e0016 */
[----:B------:R-:W-:-:S02]  /*d5e0*/  ISETP.GT.AND P0, PT, R23, 0x1, PT ;  /* 0x000000011700780c */ /* 0x000fc40003f04270 */
[C-C-:B------:R-:W-:Y:S02]  /*d5f0*/  SHF.L.W.U32.HI R24, R12.reuse, 0x13, R12.reuse ;  /* 0x000000130c187819 */ /* 0x140fe40000010e0c */
[----:B------:R-:W-:-:S04]  /*d600*/  SHF.L.W.U32.HI R12, R12, 0x1e, R12 ;  /* 0x0000001e0c0c7819 */ /* 0x000fc80000010e0c */
[----:B------:R-:W-:-:S04]  /*d610*/  LOP3.LUT R12, R21, R12, R24, 0x96, !PT ;  /* 0x0000000c150c7212 */ /* 0x000fc800078e9618 */
[----:B------:R-:W-:Y:S01]  /*d620*/  IADD3 R11, PT, PT, R12, R14, R11 ;  /* 0x0000000e0c0b7210 */ /* 0x000fe20007ffe00b */
[----:B------:R-:W-:Y:S01]  /*d630*/  VIADD R12, R17, UR38 ;  /* 0x00000026110c7c36 */ /* 0x000fe20008000000 */
[----:B------:R-:W-:Y:S06]  /*d640*/  @P0 BRA `(.L_x_239) ;  /* 0x0000000000480947 */ /* 0x000fec0003800000 */
        /* <DEDUP_REMOVED lines=12> */
.L_x_240:
[C---:B------:R-:W-:Y:S01]  /*d710*/  VIADD R14, R20.reuse, 0x1 ;  /* 0x00000001140e7836 */ /* 0x040fe20000000000 */
[----:B------:R-:W-:-:S04]  /*d720*/  LOP3.LUT R22, R20, 0x1f, RZ, 0x3c, !PT ;  /* 0x0000001f14167812 */ /* 0x000fc800078e3cff */
[----:B------:R-:W-:Y:S02]  /*d730*/  SHF.R.U32.HI R14, RZ, R14, R15 ;  /* 0x0000000eff0e7219 */ /* 0x000fe4000001160f */
[----:B------:R-:W-:-:S04]  /*d740*/  SHF.L.U32 R22, R15, R22, RZ ;  /* 0x000000160f167219 */ /* 0x000fc800000006ff */
[----:B------:R-:W-:Y:S01]  /*d750*/  LOP3.LUT R17, R19, R14, R22, 0x1e, !PT ;  /* 0x0000000e13117212 */ /* 0x000fe200078e1e16 */
[----:B------:R-:W-:Y:S06]  /*d760*/  BRA `(.L_x_241) ;  /* 0x00000000003c7947 */ /* 0x000fec0003800000 */
.L_x_239:
        /* <DEDUP_REMOVED lines=15> */
.L_x_241:
[----:B------:R-:W-:Y:S05]  /*d860*/  BSYNC.RECONVERGENT B0 ;  /* 0x0000000000007941 */ /* 0x000fea0003800200 */
.L_x_238:
        /* <DEDUP_REMOVED lines=24> */
.L_x_243:
        /* <DEDUP_REMOVED lines=11> */
.L_x_244:
[----:B------:R-:W-:Y:S05]  /*daa0*/  BSYNC.RECONVERGENT B0 ;  /* 0x0000000000007941 */ /* 0x000fea0003800200 */
.L_x_242:
        /* <DEDUP_REMOVED lines=32> */
.L_x_247:
[C---:B------:R-:W-:Y:S01]  /*dcb0*/  VIADD R20, R18.reuse, 0x1 ;  /* 0x0000000112147836 */ /* 0x040fe20000000000 */
[----:B------:R-:W-:-:S04]  /*dcc0*/  LOP3.LUT R22, R18, 0x1f, RZ, 0x3c, !PT ;  /* 0x0000001f12167812 */ /* 0x000fc800078e3cff */
[----:B------:R-:W-:Y:S02]  /*dcd0*/  SHF.R.U32.HI R20, RZ, R20, R15 ;  /* 0x00000014ff147219 */ /* 0x000fe4000001160f */
[----:B------:R-:W-:-:S04]  /*dce0*/  SHF.L.U32 R22, R15, R22, RZ ;  /* 0x000000160f167219 */ /* 0x000fc800000006ff */
[----:B------:R-:W-:Y:S01]  /*dcf0*/  LOP3.LUT R19, R17, R20, R22, 0x1e, !PT ;  /* 0x0000001411137212 */ /* 0x000fe200078e1e16 */
[----:B------:R-:W-:Y:S06]  /*dd00*/  BRA `(.L_x_248) ;  /* 0x00000000003c7947 */ /* 0x000fec0003800000 */
.L_x_246:
        /* <DEDUP_REMOVED lines=15> */
.L_x_248:
[----:B------:R-:W-:Y:S05]  /*de00*/  BSYNC.RECONVERGENT B0 ;  /* 0x0000000000007941 */ /* 0x000fea0003800200 */
.L_x_245:
        /* <DEDUP_REMOVED lines=24> */
.L_x_250:
        /* <DEDUP_REMOVED lines=11> */
.L_x_251:
[----:B------:R-:W-:Y:S05]  /*e040*/  BSYNC.RECONVERGENT B0 ;  /* 0x0000000000007941 */ /* 0x000fea0003800200 */
.L_x_249:
        /* <DEDUP_REMOVED lines=47> */
.L_x_254:
[C---:B------:R-:W-:Y:S01]  /*e340*/  VIADD R15, R21.reuse, 0x1 ;  /* 0x00000001150f7836 */ /* 0x040fe20000000000 */
[----:B------:R-:W-:-:S04]  /*e350*/  LOP3.LUT R23, R21, 0x1f, RZ, 0x3c, !PT ;  /* 0x0000001f15177812 */ /* 0x000fc800078e3cff */
[----:B------:R-:W-:Y:S02]  /*e360*/  SHF.R.U32.HI R20, RZ, R15, R14 ;  /* 0x0000000fff147219 */ /* 0x000fe4000001160e */
[----:B------:R-:W-:-:S04]  /*e370*/  SHF.L.U32 R23, R14, R23, RZ ;  /* 0x000000170e177219 */ /* 0x000fc800000006ff */
[----:B------:R-:W-:Y:S01]  /*e380*/  LOP3.LUT R15, R19, R20, R23, 0x1e, !PT ;  /* 0x00000014130f7212 */ /* 0x000fe200078e1e17 */
[----:B------:R-:W-:Y:S06]  /*e390*/  BRA `(.L_x_255) ;  /* 0x00000000003c7947 */ /* 0x000fec0003800000 */
.L_x_253:
        /* <DEDUP_REMOVED lines=15> */
.L_x_255:
[----:B------:R-:W-:Y:S05]  /*e490*/  BSYNC.RECONVERGENT B0 ;  /* 0x0000000000007941 */ /* 0x000fea0003800200 */
.L_x_252:
        /* <DEDUP_REMOVED lines=24> */
.L_x_257:
        /* <DEDUP_REMOVED lines=11> */
.L_x_258:
[----:B------:R-:W-:Y:S05]  /*e6d0*/  BSYNC.RECONVERGENT B0 ;  /* 0x0000000000007941 */ /* 0x000fea0003800200 */
.L_x_256:
        /* <DEDUP_REMOVED lines=13> */
[----:B------:R-:W-:Y:S02]  /*e7b0*/  SHF.R.U32.HI R21, RZ, 0x8, R14 ;  /* 0x00000008ff157819 */ /* 0x000fe4000001160e */
[--C-:B------:R-:W-:Y:S02]  /*e7c0*/  SHF.R.U32.HI R14, RZ, 0xc, R23.reuse ;  /* 0x0000000cff0e7819 */ /* 0x100fe40000011617 */
[----:B------:R-:W-:-:S02]  /*e7d0*/  SHF.R.U32.HI R25, RZ, 0x4, R23 ;  /* 0x00000004ff197819 */ /* 0x000fc40000011617 */
[----:B------:R-:W-:Y:S02]  /*e7e0*/  SHF.R.U32.HI R22, RZ, 0x8, R23 ;  /* 0x00000008ff167819 */ /* 0x000fe40000011617 */
[----:B------:R-:W-:Y:S02]  /*e7f0*/  ISETP.EQ.AND P0, PT, R24, RZ, PT ;  /* 0x000000ff1800720c */ /* 0x000fe40003f02270 */
[----:B------:R-:W-:Y:S02]  /*e800*/  LOP3.LUT R22, R22, R25, R14, 0x96, !PT ;  /* 0x0000001916167212 */ /* 0x000fe400078e960e */
[----:B------:R-:W-:Y:S02]  /*e810*/  ISETP.EQ.AND P1, PT, R24, 0x4, PT ;  /* 0x000000041800780c */ /* 0x000fe40003f22270 */
[----:B------:R-:W-:Y:S02]  /*e820*/  LOP3.LUT R22, R22, R23, RZ, 0x3c, !PT ;  /* 0x0000001716167212 */ /* 0x000fe400078e3cff */
[----:B------:R-:W-:-:S02]  /*e830*/  ISETP.EQ.AND P2, PT, R24, 0x8, PT ;  /* 0x000000081800780c */ /* 0x000fc40003f42270 */
[----:B------:R-:W-:Y:S02]  /*e840*/  SHF.R.U32.HI R23, RZ, 0x2, R22 ;  /* 0x00000002ff177819 */ /* 0x000fe40000011616 */
[----:B------:R-:W-:Y:S01]  /*e850*/  ISETP.EQ.AND P3, PT, R24, 0xc, PT ;  /* 0x0000000c1800780c */ /* 0x000fe20003f62270 */
[----:B------:R-:W-:Y:S01]  /*e860*/  @P0 IMAD.MOV.U32 R14, RZ, RZ, R10 ;  /* 0x000000ffff0e0224 */ /* 0x000fe200078e000a */
[----:B------:R-:W-:Y:S02]  /*e870*/  LOP3.LUT R23, R23, 0x3, R22, 0x48, !PT ;  /* 0x0000000317177812 */ /* 0x000fe400078e4816 */
[----:B------:R-:W-:Y:S02]  /*e880*/  SHF.L.W.U32 R21, R2, R21, RZ ;  /* 0x0000001502157219 */ /* 0x000fe40000000eff */
[----:B------:R-:W-:Y:S02]  /*e890*/  ISETP.GT.AND P0, PT, R23, 0x1, PT ;  /* 0x000000011700780c */ /* 0x000fe40003f04270 */
[----:B------:R-:W-:-:S02]  /*e8a0*/  LOP3.LUT R25, R10, R21, RZ, 0x30, !PT ;  /* 0x000000150a197212 */ /* 0x000fc400078e30ff */
[CC--:B------:R-:W-:Y:S02]  /*e8b0*/  LOP3.LUT R24, R21.reuse, R10.reuse, RZ, 0xfc, !PT ;  /* 0x0000000a15187212 */ /* 0x0c0fe400078efcff */
[----:B------:R-:W-:Y:S01]  /*e8c0*/  LOP3.LUT R21, R21, R10, RZ, 0x3c, !PT ;  /* 0x0000000a15157212 */ /* 0x000fe200078e3cff */
[----:B------:R-:W-:Y:S02]  /*e8d0*/  @P1 IMAD.MOV.U32 R14, RZ, RZ, R25 ;  /* 0x000000ffff0e1224 */ /* 0x000fe400078e0019 */
[----:B------:R-:W-:Y:S02]  /*e8e0*/  @P2 IMAD.MOV.U32 R14, RZ, RZ, R24 ;  /* 0x000000ffff0e2224 */ /* 0x000fe400078e0018 */
[----:B------:R-:W-:-:S05]  /*e8f0*/  @P3 IMAD.MOV.U32 R14, RZ, RZ, R21 ;  /* 0x000000ffff0e3224 */ /* 0x000fca00078e0015 */
[----:B------:R-:W-:Y:S01]  /*e900*/  LOP3.LUT R17, R17, R12, R14, 0xb8, !PT ;  /* 0x0000000c11117212 */ /* 0x000fe200078eb80e */
        /* <DEDUP_REMOVED lines=13> */
.L_x_261:
[C---:B------:R-:W-:Y:S01]  /*e9e0*/  VIADD R14, R20.reuse, 0x1 ;  /* 0x00000001140e7836 */ /* 0x040fe20000000000 */
[----:B------:R-:W-:-:S04]  /*e9f0*/  LOP3.LUT R22, R20, 0x1f, RZ, 0x3c, !PT ;  /* 0x0000001f14167812 */ /* 0x000fc800078e3cff */
[----:B------:R-:W-:Y:S02]  /*ea00*/  SHF.R.U32.HI R14, RZ, R14, R13 ;  /* 0x0000000eff0e7219 */ /* 0x000fe4000001160d */
[----:B------:R-:W-:-:S04]  /*ea10*/  SHF.L.U32 R22, R13, R22, RZ ;  /* 0x000000160d167219 */ /* 0x000fc800000006ff */
[----:B------:R-:W-:Y:S01]  /*ea20*/  LOP3.LUT R21, R15, R14, R22, 0x1e, !PT ;  /* 0x0000000e0f157212 */ /* 0x000fe200078e1e16 */
[----:B------:R-:W-:Y:S06]  /*ea30*/  BRA `(.L_x_262) ;  /* 0x00000000003c7947 */ /* 0x000fec0003800000 */
.L_x_260:
        /* <DEDUP_REMOVED lines=15> */
.L_x_262:
[----:B------:R-:W-:Y:S05]  /*eb30*/  BSYNC.RECONVERGENT B0 ;  /* 0x0000000000007941 */ /* 0x000fea0003800200 */
.L_x_259:
        /* <DEDUP_REMOVED lines=24> */
.L_x_264:
        /* <DEDUP_REMOVED lines=11> */
.L_x_265:
[----:B------:R-:W-:Y:S05]  /*ed70*/  BSYNC.RECONVERGENT B0 ;  /* 0x0000000000007941 */ /* 0x000fea0003800200 */
.L_x_263:
[----:B------:R-:W-:Y:S01]  /*ed80*/  IMAD.IADD R14, R24, 0x1, R15 ;  /* 0x00000001180e7824 */ /* 0x000fe200078e020f */
[----:B------:R-:W-:Y:S01]  /*ed90*/  UIADD3 UR8, UPT, UPT, UR8, UR17, URZ ;  /* 0x0000001108087290 */ /* 0x000fe2000fffe0ff */
        /* <DEDUP_REMOVED lines=11> */
[----:B------:R-:W-:-:S02]  /*ee50*/  SHF.L.W.U32 R13, R2, R13, RZ ;  /* 0x0000000d020d7219 */ /* 0x000fc40000000eff */
[----:B------:R-:W-:Y:S02]  /*ee60*/  SHF.R.W.U32 R23, R14, R19, R14 ;  /* 0x000000130e177219 */ /* 0x000fe40000001e0e */
[C---:B------:R-:W-:Y:S02]  /*ee70*/  ISETP.EQ.AND P2, PT, R20.reuse, 0x8, PT ;  /* 0x000000081400780c */ /* 0x040fe40003f42270 */
[----:B------:R-:W-:Y:S02]  /*ee80*/  LOP3.LUT R16, R23, R16, RZ, 0x3c, !PT ;  /* 0x0000001017107212 */ /* 0x000fe400078e3cff */
[----:B------:R-:W-:Y:S01]  /*ee90*/  ISETP.EQ.AND P3, PT, R20, 0xc, PT ;  /* 0x0000000c1400780c */ /* 0x000fe20003f62270 */
[----:B------:R-:W-:Y:S01]  /*eea0*/  @P0 IMAD.MOV.U32 R20, RZ, RZ, R12 ;  /* 0x000000ffff140224 */ /* 0x000fe200078e000c */
[----:B------:R-:W-:Y:S02]  /*eeb0*/  SHF.R.U32.HI R23, RZ, 0x10, R16 ;  /* 0x00000010ff177819 */ /* 0x000fe40000011610 */
[----:B------:R-:W-:-:S02]  /*eec0*/  LOP3.LUT R26, R12, R13, RZ, 0x30, !PT ;  /* 0x0000000d0c1a7212 */ /* 0x000fc400078e30ff */
[----:B------:R-:W-:-:S03]  /*eed0*/  LOP3.LUT R23, R23, R16, RZ, 0x3c, !PT ;  /* 0x0000001017177212 */ /* 0x000fc600078e3cff */
[----:B------:R-:W-:Y:S01]  /*eee0*/  @P1 IMAD.MOV.U32 R20, RZ, RZ, R26 ;  /* 0x000000ffff141224 */ /* 0x000fe200078e001a */
[--C-:B------:R-:W-:Y:S02]  /*eef0*/  SHF.R.U32.HI R22, RZ, 0xc, R23.reuse ;  /* 0x0000000cff167819 */ /* 0x100fe40000011617 */
[--C-:B------:R-:W-:Y:S02]  /*ef00*/  SHF.R.U32.HI R25, RZ, 0x4, R23.reuse ;  /* 0x00000004ff197819 */ /* 0x100fe40000011617 */
[----:B------:R-:W-:Y:S02]  /*ef10*/  SHF.R.U32.HI R24, RZ, 0x8, R23 ;  /* 0x00000008ff187819 */ /* 0x000fe40000011617 */
[CC--:B------:R-:W-:Y:S02]  /*ef20*/  LOP3.LUT R26, R13.reuse, R12.reuse, RZ, 0xfc, !PT ;  /* 0x0000000c0d1a7212 */ /* 0x0c0fe400078efcff */
[----:B------:R-:W-:Y:S01]  /*ef30*/  LOP3.LUT R22, R24, R25, R22, 0x96, !PT ;  /* 0x0000001918167212 */ /* 0x000fe200078e9616 */
[----:B------:R-:W-:Y:S01]  /*ef40*/  IMAD.U32 R24, RZ, RZ, UR8 ;  /* 0x00000008ff187e24 */ /* 0x000fe2000f8e00ff */
[----:B------:R-:W-:Y:S01]  /*ef50*/  LOP3.LUT R13, R13, R12, RZ, 0x3c, !PT ;  /* 0x0000000c0d0d7212 */ /* 0x000fe200078e3cff */
        /* <DEDUP_REMOVED lines=25> */
.L_x_268:
[C---:B------:R-:W-:Y:S01]  /*f0f0*/  VIADD R17, R19.reuse, 0x1 ;  /* 0x0000000113117836 */ /* 0x040fe20000000000 */
[----:B------:R-:W-:-:S04]  /*f100*/  LOP3.LUT R23, R19, 0x1f, RZ, 0x3c, !PT ;  /* 0x0000001f13177812 */ /* 0x000fc800078e3cff */
[----:B------:R-:W-:Y:S02]  /*f110*/  SHF.R.U32.HI R20, RZ, R17, R14 ;  /* 0x00000011ff147219 */ /* 0x000fe4000001160e */
[----:B------:R-:W-:-:S04]  /*f120*/  SHF.L.U32 R23, R14, R23, RZ ;  /* 0x000000170e177219 */ /* 0x000fc800000006ff */
[----:B------:R-:W-:Y:S01]  /*f130*/  LOP3.LUT R17, R21, R20, R23, 0x1e, !PT ;  /* 0x0000001415117212 */ /* 0x000fe200078e1e17 */
[----:B------:R-:W-:Y:S06]  /*f140*/  BRA `(.L_x_269) ;  /* 0x00000000003c7947 */ /* 0x000fec0003800000 */
.L_x_267:
        /* <DEDUP_REMOVED lines=15> */
.L_x_269:
[----:B------:R-:W-:Y:S05]  /*f240*/  BSYNC.RECONVERGENT B0 ;  /* 0x0000000000007941 */ /* 0x000fea0003800200 */
.L_x_266:
        /* <DEDUP_REMOVED lines=24> */
.L_x_271:
        /* <DEDUP_REMOVED lines=11> */
.L_x_272:
[----:B------:R-:W-:Y:S05]  /*f480*/  BSYNC.RECONVERGENT B0 ;  /* 0x0000000000007941 */ /* 0x000fea0003800200 */
.L_x_270:
        /* <DEDUP_REMOVED lines=11> */
[----:B------:R-:W-:-:S04]  /*f540*/  LOP3.LUT R22, R22, 0xf, RZ, 0xc0, !PT ;  /* 0x0000000f16167812 */ /* 0x000fc800078ec0ff */
[----:B------:R-:W-:-:S04]  /*f550*/  SHF.R.W.U32 R15, R19, R22, R19 ;  /* 0x00000016130f7219 */ /* 0x000fc80000001e13 */
[----:B------:R-:W-:Y:S02]  /*f560*/  LOP3.LUT R16, R15, R16, RZ, 0x3c, !PT ;  /* 0x000000100f107212 */ /* 0x000fe400078e3cff */
[----:B------:R-:W0:Y:S01]  /*f570*/  @P0 LDC R15, c[0x3][0x140] ;  /* 0x00c05000ff0f0b82 */ /* 0x000e220000000800 */
[----:B------:R-:W-:Y:S02]  /*f580*/  ISETP.EQ.AND P0, PT, R27, 0x4, PT ;  /* 0x000000041b00780c */ /* 0x000fe40003f02270 */
        /* <DEDUP_REMOVED lines=31> */
.L_x_275:
[C---:B------:R-:W-:Y:S01]  /*f780*/  VIADD R14, R22.reuse, 0x1 ;  /* 0x00000001160e7836 */ /* 0x040fe20000000000 */
[----:B------:R-:W-:-:S04]  /*f790*/  LOP3.LUT R24, R22, 0x1f, RZ, 0x3c, !PT ;  /* 0x0000001f16187812 */ /* 0x000fc800078e3cff */
[----:B------:R-:W-:Y:S02]  /*f7a0*/  SHF.R.U32.HI R14, RZ, R14, R19 ;  /* 0x0000000eff0e7219 */ /* 0x000fe40000011613 */
[----:B------:R-:W-:-:S04]  /*f7b0*/  SHF.L.U32 R24, R19, R24, RZ ;  /* 0x0000001813187219 */ /* 0x000fc800000006ff */
[----:B------:R-:W-:Y:S01]  /*f7c0*/  LOP3.LUT R21, R17, R14, R24, 0x1e, !PT ;  /* 0x0000000e11157212 */ /* 0x000fe200078e1e18 */
[----:B------:R-:W-:Y:S06]  /*f7d0*/  BRA `(.L_x_276) ;  /* 0x00000000003c7947 */ /* 0x000fec0003800000 */
.L_x_274:
        /* <DEDUP_REMOVED lines=15> */
.L_x_276:
[----:B------:R-:W-:Y:S05]  /*f8d0*/  BSYNC.RECONVERGENT B0 ;  /* 0x0000000000007941 */ /* 0x000fea0003800200 */
.L_x_273:
        /* <DEDUP_REMOVED lines=24> */
.L_x_278:
        /* <DEDUP_REMOVED lines=11> */
.L_x_279:
[----:B------:R-:W-:Y:S05]  /*fb10*/  BSYNC.RECONVERGENT B0 ;  /* 0x0000000000007941 */ /* 0x000fea0003800200 */
.L_x_277:
        /* <DEDUP_REMOVED lines=10> */
[C---:B------:R-:W-:Y:S02]  /*fbc0*/  ISETP.EQ.AND P1, PT, R27.reuse, 0x4, PT ;  /* 0x000000041b00780c */ /* 0x040fe40003f22270 */
[----:B------:R-:W-:Y:S02]  /*fbd0*/  LOP3.LUT R20, R20, 0xf, RZ, 0xc0, !PT ;  /* 0x0000000f14147812 */ /* 0x000fe400078ec0ff */
[----:B------:R-:W-:Y:S02]  /*fbe0*/  ISETP.EQ.AND P2, PT, R27, 0x8, PT ;  /* 0x000000081b00780c */ /* 0x000fe40003f42270 */
[----:B------:R-:W-:Y:S02]  /*fbf0*/  SHF.R.W.U32 R23, R17, R20, R17 ;  /* 0x0000001411177219 */ /* 0x000fe40000001e11 */
[----:B------:R-:W-:-:S02]  /*fc00*/  ISETP.EQ.AND P3, PT, R27, 0xc, PT ;  /* 0x0000000c1b00780c */ /* 0x000fc40003f62270 */
[----:B------:R-:W-:-:S04]  /*fc10*/  LOP3.LUT R16, R23, R16, RZ, 0x3c, !PT ;  /* 0x0000001017107212 */ /* 0x000fc800078e3cff */
[----:B------:R-:W-:-:S04]  /*fc20*/  SHF.R.U32.HI R23, RZ, 0x10, R16 ;  /* 0x00000010ff177819 */ /* 0x000fc80000011610 */
[----:B------:R-:W-:-:S04]  /*fc30*/  LOP3.LUT R23, R23, R16, RZ, 0x3c, !PT ;  /* 0x0000001017177212 */ /* 0x000fc800078e3cff */
[--C-:B------:R-:W-:Y:S02]  /*fc40*/  SHF.R.U32.HI R22, RZ, 0xc, R23.reuse ;  /* 0x0000000cff167819 */ /* 0x100fe40000011617 */
[--C-:B------:R-:W-:Y:S02]  /*fc50*/  SHF.R.U32.HI R25, RZ, 0x4, R23.reuse ;  /* 0x00000004ff197819 */ /* 0x100fe40000011617 */
[----:B------:R-:W-:-:S04]  /*fc60*/  SHF.R.U32.HI R24, RZ, 0x8, R23 ;  /* 0x00000008ff187819 */ /* 0x000fc80000011617 */
[----:B------:R-:W-:Y:S02]  /*fc70*/  LOP3.LUT R22, R24, R25, R22, 0x96, !PT ;  /* 0x0000001918167212 */ /* 0x000fe400078e9616 */
[----:B------:R-:W-:Y:S02]  /*fc80*/  SHF.L.W.U32 R24, R2, R19, RZ ;  /* 0x0000001302187219 */ /* 0x000fe40000000eff */
[----:B------:R-:W-:Y:S01]  /*fc90*/  LOP3.LUT R23, R22, R23, RZ, 0x3c, !PT ;  /* 0x0000001716177212 */ /* 0x000fe200078e3cff */
[----:B------:R-:W-:Y:S01]  /*fca0*/  @P0 IMAD.MOV.U32 R22, RZ, RZ, R9 ;  /* 0x000000ffff160224 */ /* 0x000fe200078e0009 */
[----:B------:R-:W-:Y:S02]  /*fcb0*/  LOP3.LUT R19, R9, R24, RZ, 0x30, !PT ;  /* 0x0000001809137212 */ /* 0x000fe400078e30ff */
[----:B------:R-:W-:-:S03]  /*fcc0*/  SHF.R.U32.HI R26, RZ, 0x2, R23 ;  /* 0x00000002ff1a7819 */ /* 0x000fc60000011617 */
[----:B------:R-:W-:Y:S01]  /*fcd0*/  @P1 IMAD.MOV.U32 R22, RZ, RZ, R19 ;  /* 0x000000ffff161224 */ /* 0x000fe200078e0013 */
[----:B------:R-:W-:Y:S02]  /*fce0*/  LOP3.LUT R26, R26, 0x3, R23, 0x48, !PT ;  /* 0x000000031a1a7812 */ /* 0x000fe400078e4817 */
[-C--:B------:R-:W-:Y:S02]  /*fcf0*/  LOP3.LUT R19, R24, R9.reuse, RZ, 0xfc, !PT ;  /* 0x0000000918137212 */ /* 0x080fe400078efcff */
[----:B------:R-:W-:Y:S02]  /*fd00*/  ISETP.GT.AND P0, PT, R26, 0x1, PT ;  /* 0x000000011a00780c */ /* 0x000fe40003f04270 */
[----:B------:R-:W-:Y:S01]  /*fd10*/  LOP3.LUT R24, R24, R9, RZ, 0x3c, !PT ;  /* 0x0000000918187212 */ /* 0x000fe200078e3cff */
        /* <DEDUP_REMOVED lines=15> */
.L_x_282:
[C---:B------:R-:W-:Y:S01]  /*fe10*/  VIADD R24, R20.reuse, 0x1 ;  /* 0x0000000114187836 */ /* 0x040fe20000000000 */
[----:B------:R-:W-:-:S04]  /*fe20*/  LOP3.LUT R26, R20, 0x1f, RZ, 0x3c, !PT ;  /* 0x0000001f141a7812 */ /* 0x000fc800078e3cff */
[----:B------:R-:W-:Y:S02]  /*fe30*/  SHF.R.U32.HI R24, RZ, R24, R17 ;  /* 0x00000018ff187219 */ /* 0x000fe40000011611 */
[----:B------:R-:W-:-:S04]  /*fe40*/  SHF.L.U32 R26, R17, R26, RZ ;  /* 0x0000001a111a7219 */ /* 0x000fc800000006ff */
[----:B------:R-:W-:Y:S01]  /*fe50*/  LOP3.LUT R19, R21, R24, R26, 0x1e, !PT ;  /* 0x0000001815137212 */ /* 0x000fe200078e1e1a */
[----:B------:R-:W-:Y:S06]  /*fe60*/  BRA `(.L_x_283) ;  /* 0x00000000003c7947 */ /* 0x000fec0003800000 */
.L_x_281:
        /* <DEDUP_REMOVED lines=15> */
.L_x_283:
[----:B------:R-:W-:Y:S05]  /*ff60*/  BSYNC.RECONVERGENT B0 ;  /* 0x0000000000007941 */ /* 0x000fea0003800200 */
.L_x_280:
        /* <DEDUP_REMOVED lines=24> */
.L_x_285:
        /* <DEDUP_REMOVED lines=11> */
.L_x_286:
[----:B------:R-:W-:Y:S05]  /*101a0*/  BSYNC.RECONVERGENT B0 ;  /* 0x0000000000007941 */ /* 0x000fea0003800200 */
.L_x_284:
        /* <DEDUP_REMOVED lines=9> */
[----:B------:R-:W-:Y:S01]  /*10240*/  IMAD.SHL.U32 R23, R17, 0x4, RZ ;  /* 0x0000000411177824 */ /* 0x000fe200078e00ff */
[----:B------:R-:W-:Y:S02]  /*10250*/  SHF.R.U32.HI R17, RZ, 0x8, R17 ;  /* 0x00000008ff117819 */ /* 0x000fe40000011611 */
[----:B------:R-:W-:Y:S02]  /*10260*/  SHF.R.U32.HI R25, RZ, 0x10, R16 ;  /* 0x00000010ff197819 */ /* 0x000fe40000011610 */
[----:B------:R-:W-:Y:S02]  /*10270*/  LOP3.LUT R28, R23, 0xc, RZ, 0xc0, !PT ;  /* 0x0000000c171c7812 */ /* 0x000fe400078ec0ff */
[----:B------:R-:W-:Y:S02]  /*10280*/  LOP3.LUT R25, R25, R16, RZ, 0x3c, !PT ;  /* 0x0000001019197212 */ /* 0x000fe400078e3cff */
[----:B------:R-:W-:-:S02]  /*10290*/  ISETP.EQ.AND P0, PT, R28, RZ, PT ;  /* 0x000000ff1c00720c */ /* 0x000fc40003f02270 */
[----:B------:R-:W-:Y:S02]  /*102a0*/  ISETP.EQ.AND P1, PT, R28, 0x4, PT ;  /* 0x000000041c00780c */ /* 0x000fe40003f22270 */
        /* <DEDUP_REMOVED lines=8> */
[C---:B------:R-:W-:Y:S01]  /*10330*/  ISETP.EQ.AND P2, PT, R28.reuse, 0x8, PT ;  /* 0x000000081c00780c */ /* 0x040fe20003f42270 */
[----:B------:R-:W-:Y:S01]  /*10340*/  @P1 IMAD.MOV.U32 R17, RZ, RZ, R23 ;  /* 0x000000ffff111224 */ /* 0x000fe200078e0017 */
[--C-:B------:R-:W-:Y:S02]  /*10350*/  SHF.R.U32.HI R23, RZ, 0x2, R26.reuse ;  /* 0x00000002ff177819 */ /* 0x100fe4000001161a */
[----:B------:R-:W-:Y:S02]  /*10360*/  ISETP.EQ.AND P3, PT, R28, 0xc, PT ;  /* 0x0000000c1c00780c */ /* 0x000fe40003f62270 */
[----:B------:R-:W-:Y:S02]  /*10370*/  LOP3.LUT R23, R23, 0x3, R26, 0x48, !PT ;  /* 0x0000000317177812 */ /* 0x000fe400078e481a */
[----:B------:R-:W-:-:S02]  /*10380*/  LOP3.LUT R25, R24, R11, RZ, 0xfc, !PT ;  /* 0x0000000b18197212 */ /* 0x000fc400078efcff */
[----:B------:R-:W-:Y:S02]  /*10390*/  ISETP.GT.AND P0, PT, R23, 0x1, PT ;  /* 0x000000011700780c */ /* 0x000fe40003f04270 */
[----:B------:R-:W-:Y:S01]  /*103a0*/  LOP3.LUT R24, R24, R11, RZ, 0x3c, !PT ;  /* 0x0000000b18187212 */ /* 0x000fe200078e3cff */
[----:B------:R-:W-:-:S04]  /*103b0*/  @P2 IMAD.MOV.U32 R17, RZ, RZ, R25 ;  /* 0x000000ffff112224 */ /* 0x000fc800078e0019 */
[----:B------:R-:W-:-:S05]  /*103c0*/  @P3 IMAD.MOV.U32 R17, RZ, RZ, R24 ;  /* 0x000000ffff113224 */ /* 0x000fca00078e0018 */
[----:B------:R-:W-:Y:S01]  /*103d0*/  LOP3.LUT R22, R22, R15, R17, 0xe8, !PT ;  /* 0x0000000f16167212 */ /* 0x000fe200078ee811 */
        /* <DEDUP_REMOVED lines=13> */
.L_x_289:
[C---:B------:R-:W-:Y:S01]  /*104b0*/  VIADD R15, R21.reuse, 0x1 ;  /* 0x00000001150f7836 */ /* 0x040fe20000000000 */
[----:B------:R-:W-:-:S04]  /*104c0*/  LOP3.LUT R17, R21, 0x1f, RZ, 0x3c, !PT ;  /* 0x0000001f15117812 */ /* 0x000fc800078e3cff */
[----:B------:R-:W-:Y:S02]  /*104d0*/  SHF.R.U32.HI R24, RZ, R15, R14 ;  /* 0x0000000fff187219 */ /* 0x000fe4000001160e */
[----:B------:R-:W-:-:S04]  /*104e0*/  SHF.L.U32 R17, R14, R17, RZ ;  /* 0x000000110e117219 */ /* 0x000fc800000006ff */
[----:B------:R-:W-:Y:S01]  /*104f0*/  LOP3.LUT R15, R19, R24, R17, 0x1e, !PT ;  /* 0x00000018130f7212 */ /* 0x000fe200078e1e11 */
[----:B------:R-:W-:Y:S06]  /*10500*/  BRA `(.L_x_290) ;  /* 0x00000000003c7947 */ /* 0x000fec0003800000 */
.L_x_288:
[----:B------:R-:W-:-:S13]  /*10510*/  ISETP.NE.AND P0, PT, R23, 0x2, PT ;  /* 0x000000021700780c */ /* 0x000fda0003f05270 */
[----:B------:R-:W-:Y:S02]  /*10520*/  @P0 LOP3.LUT R15, R20, 0xf, RZ, 0xc0, !PT ;  /* 0x0000000f140f0812 */ /* 0x000fe400078ec0ff */
[----:B------:R-:W-:Y:S02]  /*10530*/  @!P0 SHF.R.U32.HI R23, RZ, 0x8, R20 ;  /* 0x00000008ff178819 */ /* 0x000fe40000011614 */
[----:B------:R-:W-:Y:S01]  /*10540*/  @!P0 LOP3.LUT R26, RZ, R14, RZ, 0x33, !PT ;  /* 0x0000000eff1a8212 */ /* 0x000fe200078e33ff */
[----:B------:R-:W-:Y:S01]  /*10550*/  @P0 VIADD R17, R15, 0x1 ;  /* 0x000000010f110836 */ /* 0x000fe20000000000 */
        /* <DEDUP_REMOVED lines=10> */
.L_x_290:
[----:B------:R-:W-:Y:S05]  /*10600*/  BSYNC.RECONVERGENT B0 ;  /* 0x0000000000007941 */ /* 0x000fea0003800200 */
.L_x_287:
        /* <DEDUP_REMOVED lines=24> */
.L_x_292:
        /* <DEDUP_REMOVED lines=11> */
.L_x_293:
[----:B------:R-:W-:Y:S05]  /*10840*/  BSYNC.RECONVERGENT B0 ;  /* 0x0000000000007941 */ /* 0x000fea0003800200 */
.L_x_291:
        /* <DEDUP_REMOVED lines=8> */
[----:B------:R-:W-:-:S02]  /*108d0*/  ISETP.EQ.AND P1, PT, R27, 0x4, PT ;  /* 0x000000041b00780c */ /* 0x000fc40003f22270 */
[----:B------:R-:W-:Y:S02]  /*108e0*/  SHF.R.U32.HI R21, RZ, 0x18, R19 ;  /* 0x00000018ff157819 */ /* 0x000fe40000011613 */
[----:B------:R-:W-:Y:S02]  /*108f0*/  ISETP.EQ.AND P2, PT, R27, 0x8, PT ;  /* 0x000000081b00780c */ /* 0x000fe40003f42270 */
[----:B------:R-:W-:Y:S02]  /*10900*/  LOP3.LUT R21, R21, 0xf, RZ, 0xc0, !PT ;  /* 0x0000000f15157812 */ /* 0x000fe400078ec0ff */
[----:B------:R-:W-:Y:S02]  /*10910*/  ISETP.EQ.AND P3, PT, R27, 0xc, PT ;  /* 0x0000000c1b00780c */ /* 0x000fe40003f62270 */
[----:B------:R-:W-:-:S04]  /*10920*/  SHF.R.W.U32 R23, R18, R21, R18 ;  /* 0x0000001512177219 */ /* 0x000fc80000001e12 */
[----:B------:R-:W-:-:S04]  /*10930*/  LOP3.LUT R16, R23, R16, RZ, 0x3c, !PT ;  /* 0x0000001017107212 */ /* 0x000fc800078e3cff */
[----:B------:R-:W-:-:S04]  /*10940*/  SHF.R.U32.HI R23, RZ, 0x10, R16 ;  /* 0x00000010ff177819 */ /* 0x000fc80000011610 */
[----:B------:R-:W-:Y:S02]  /*10950*/  LOP3.LUT R24, R23, R16, RZ, 0x3c, !PT ;  /* 0x0000001017187212 */ /* 0x000fe400078e3cff */
[----:B------:R-:W-:Y:S01]  /*10960*/  SHF.R.U32.HI R23, RZ, 0x8, R14 ;  /* 0x00000008ff177819 */ /* 0x000fe2000001160e */
[----:B------:R-:W-:Y:S01]  /*10970*/  @P0 IMAD.MOV.U32 R14, RZ, RZ, R11 ;  /* 0x000000ffff0e0224 */ /* 0x000fe200078e000b */
[--C-:B------:R-:W-:Y:S02]  /*10980*/  SHF.R.U32.HI R20, RZ, 0xc, R24.reuse ;  /* 0x0000000cff147819 */ /* 0x100fe40000011618 */
[--C-:B------:R-:W-:Y:S02]  /*10990*/  SHF.R.U32.HI R25, RZ, 0x4, R24.reuse ;  /* 0x00000004ff197819 */ /* 0x100fe40000011618 */
[----:B------:R-:W-:-:S04]  /*109a0*/  SHF.R.U32.HI R26, RZ, 0x8, R24 ;  /* 0x00000008ff1a7819 */ /* 0x000fc80000011618 */
[----:B------:R-:W-:Y:S02]  /*109b0*/  LOP3.LUT R25, R26, R25, R20, 0x96, !PT ;  /* 0x000000191a197212 */ /* 0x000fe400078e9614 */
[----:B------:R-:W-:Y:S02]  /*109c0*/  SHF.L.W.U32 R20, R2, R23, RZ ;  /* 0x0000001702147219 */ /* 0x000fe40000000eff */
[----:B------:R-:W-:Y:S02]  /*109d0*/  LOP3.LUT R25, R25, R24, RZ, 0x3c, !PT ;  /* 0x0000001819197212 */ /* 0x000fe400078e3cff */
        /* <DEDUP_REMOVED lines=22> */
.L_x_296:
[C---:B------:R-:W-:Y:S01]  /*10b40*/  VIADD R23, R21.reuse, 0x1 ;  /* 0x0000000115177836 */ /* 0x040fe20000000000 */
[----:B------:R-:W-:-:S04]  /*10b50*/  LOP3.LUT R25, R21, 0x1f, RZ, 0x3c, !PT ;  /* 0x0000001f15197812 */ /* 0x000fc800078e3cff */
[----:B------:R-:W-:Y:S02]  /*10b60*/  SHF.R.U32.HI R20, RZ, R23, R18 ;  /* 0x00000017ff147219 */ /* 0x000fe40000011612 */
[----:B------:R-:W-:-:S04]  /*10b70*/  SHF.L.U32 R25, R18, R25, RZ ;  /* 0x0000001912197219 */ /* 0x000fc800000006ff */
[----:B------:R-:W-:Y:S01]  /*10b80*/  LOP3.LUT R23, R15, R20, R25, 0x1e, !PT ;  /* 0x000000140f177212 */ /* 0x000fe200078e1e19 */
[----:B------:R-:W-:Y:S06]  /*10b90*/  BRA `(.L_x_297) ;  /* 0x00000000003c7947 */ /* 0x000fec0003800000 */
.L_x_295:
        /* <DEDUP_REMOVED lines=15> */
.L_x_297:
[----:B------:R-:W-:Y:S05]  /*10c90*/  BSYNC.RECONVERGENT B0 ;  /* 0x0000000000007941 */ /* 0x000fea0003800200 */
.L_x_294:
        /* <DEDUP_REMOVED lines=24> */
.L_x_299:
        /* <DEDUP_REMOVED lines=11> */
.L_x_300:
[----:B------:R-:W-:Y:S05]  /*10ed0*/  BSYNC.RECONVERGENT B0 ;  /* 0x0000000000007941 */ /* 0x000fea0003800200 */
.L_x_298:
[----:B------:R-:W-:Y:S01]  /*10ee0*/  IMAD.IADD R17, R20, 0x1, R15 ;  /* 0x0000000114117824 */ /* 0x000fe200078e020f */
[----:B------:R-:W-:Y:S01]  /*10ef0*/  BSSY.RECONVERGENT B0, `(.L_x_301) ;  /* 0x000004a000007945 */ /* 0x000fe20003800200 */
[----:B------:R-:W-:-:S03]  /*10f00*/  IMAD.SHL.U32 R21, R18, 0x4, RZ ;  /* 0x0000000412157824 */ /* 0x000fc600078e00ff */
[----:B------:R-:W-:Y:S02]  /*10f10*/  LOP3.LUT R17, R18, UR40, R17, 0x96, !PT ;  /* 0x0000002812117c12 */ /* 0x000fe4000f8e9611 */
[----:B------:R-:W-:Y:S02]  /*10f20*/  LOP3.LUT R28, R21, 0xc, RZ, 0xc0, !PT ;  /* 0x0000000c151c7812 */ /* 0x000fe400078ec0ff */
[----:B------:R-:W-:Y:S02]  /*10f30*/  LOP3.LUT R17, R17, UR20, RZ, 0x3c, !PT ;  /* 0x0000001411117c12 */ /* 0x000fe4000f8e3cff */
[C---:B------:R-:W-:Y:S02]  /*10f40*/  ISETP.EQ.AND P0, PT, R28.reuse, RZ, PT ;  /* 0x000000ff1c00720c */ /* 0x040fe40003f02270 */
[----:B------:R-:W-:Y:S02]  /*10f50*/  SHF.R.U32.HI R20, RZ, 0x4, R17 ;  /* 0x00000004ff147819 */ /* 0x000fe40000011611 */
[----:B------:R-:W-:-:S02]  /*10f60*/  ISETP.EQ.AND P1, PT, R28, 0x4, PT ;  /* 0x000000041c00780c */ /* 0x000fc40003f22270 */
[----:B------:R-:W-:Y:S02]  /*10f70*/  LOP3.LUT R19, R20, R17, RZ, 0x3c, !PT ;  /* 0x0000001114137212 */ /* 0x000fe400078e3cff */
[C---:B------:R-:W-:Y:S02]  /*10f80*/  ISETP.EQ.AND P2, PT, R28.reuse, 0x8, PT ;  /* 0x000000081c00780c */ /* 0x040fe40003f42270 */
[----:B------:R-:W-:Y:S02]  /*10f90*/  SHF.R.U32.HI R20, RZ, 0x18, R19 ;  /* 0x00000018ff147819 */ /* 0x000fe40000011613 */
[----:B------:R-:W-:Y:S02]  /*10fa0*/  ISETP.EQ.AND P3, PT, R28, 0xc, PT ;  /* 0x0000000c1c00780c */ /* 0x000fe40003f62270 */
[----:B------:R-:W-:-:S04]  /*10fb0*/  LOP3.LUT R20, R20, 0xf, RZ, 0xc0, !PT ;  /* 0x0000000f14147812 */ /* 0x000fc800078ec0ff */
[----:B------:R-:W-:-:S04]  /*10fc0*/  SHF.R.W.U32 R25, R17, R20, R17 ;  /* 0x0000001411197219 */ /* 0x000fc80000001e11 */
[----:B------:R-:W-:-:S04]  /*10fd0*/  LOP3.LUT R16, R25, R16, RZ, 0x3c, !PT ;  /* 0x0000001019107212 */ /* 0x000fc800078e3cff */
[----:B------:R-:W-:-:S04]  /*10fe0*/  SHF.R.U32.HI R21, RZ, 0x10, R16 ;  /* 0x00000010ff157819 */ /* 0x000fc80000011610 */
[----:B------:R-:W-:Y:S02]  /*10ff0*/  LOP3.LUT R24, R21, R16, RZ, 0x3c, !PT ;  /* 0x0000001015187212 */ /* 0x000fe400078e3cff */
[----:B------:R-:W-:Y:S02]  /*11000*/  SHF.R.U32.HI R21, RZ, 0x8, R18 ;  /* 0x00000008ff157819 */ /* 0x000fe40000011612 */
[--C-:B------:R-:W-:Y:S02]  /*11010*/  SHF.R.U32.HI R25, RZ, 0xc, R24.reuse ;  /* 0x0000000cff197819 */ /* 0x100fe40000011618 */
[--C-:B------:R-:W-:Y:S02]  /*11020*/  SHF.R.U32.HI R26, RZ, 0x4, R24.reuse ;  /* 0x00000004ff1a7819 */ /* 0x100fe40000011618 */
[----:B------:R-:W-:Y:S02]  /*11030*/  SHF.R.U32.HI R27, RZ, 0x8, R24 ;  /* 0x00000008ff1b7819 */ /* 0x000fe40000011618 */
[----:B------:R-:W-:Y:S01]  /*11040*/  SHF.L.W.U32 R18, R2, R21, RZ ;  /* 0x0000001502127219 */ /* 0x000fe20000000eff */
[----:B------:R-:W-:Y:S01]  /*11050*/  @P0 IMAD.MOV.U32 R21, RZ, RZ, R13 ;  /* 0x000000ffff150224 */ /* 0x000fe200078e000d */
[----:B------:R-:W-:-:S02]  /*11060*/  LOP3.LUT R25, R27, R26, R25, 0x96, !PT ;  /* 0x0000001a1b197212 */ /* 0x000fc400078e9619 */
        /* <DEDUP_REMOVED lines=29> */
.L_x_303:
[C---:B------:R-:W-:Y:S01]  /*11240*/  VIADD R18, R20.reuse, 0x1 ;  /* 0x0000000114127836 */ /* 0x040fe20000000000 */
[----:B------:R-:W-:-:S04]  /*11250*/  LOP3.LUT R22, R20, 0x1f, RZ, 0x3c, !PT ;  /* 0x0000001f14167812 */ /* 0x000fc800078e3cff */
[----:B------:R-:W-:Y:S02]  /*11260*/  SHF.R.U32.HI R18, RZ, R18, R17 ;  /* 0x00000012ff127219 */ /* 0x000fe40000011611 */
[----:B------:R-:W-:-:S04]  /*11270*/  SHF.L.U32 R22, R17, R22, RZ ;  /* 0x0000001611167219 */ /* 0x000fc800000006ff */
[----:B------:R-:W-:Y:S01]  /*11280*/  LOP3.LUT R21, R23, R18, R22, 0x1e, !PT ;  /* 0x0000001217157212 */ /* 0x000fe200078e1e16 */
[----:B------:R-:W-:Y:S06]  /*11290*/  BRA `(.L_x_304) ;  /* 0x00000000003c7947 */ /* 0x000fec0003800000 */
.L_x_302:
        /* <DEDUP_REMOVED lines=15> */
.L_x_304:
[----:B------:R-:W-:Y:S05]  /*11390*/  BSYNC.RECONVERGENT B0 ;  /* 0x0000000000007941 */ /* 0x000fea0003800200 */
.L_x_301:
        /* <DEDUP_REMOVED lines=24> */
.L_x_306:
        /* <DEDUP_REMOVED lines=11> */
.L_x_307:
[----:B------:R-:W-:Y:S05]  /*115d0*/  BSYNC.RECONVERGENT B0 ;  /* 0x0000000000007941 */ /* 0x000fea0003800200 */
.L_x_305:
        /* <DEDUP_REMOVED lines=32> */
.L_x_310:
[C---:B------:R-:W-:Y:S01]  /*117e0*/  VIADD R22, R20.reuse, 0x1 ;  /* 0x0000000114167836 */ /* 0x040fe20000000000 */
[----:B------:R-:W-:-:S04]  /*117f0*/  LOP3.LUT R24, R20, 0x1f, RZ, 0x3c, !PT ;  /* 0x0000001f14187812 */ /* 0x000fc800078e3cff */
[----:B------:R-:W-:Y:S02]  /*11800*/  SHF.R.U32.HI R22, RZ, R22, R17 ;  /* 0x00000016ff167219 */ /* 0x000fe40000011611 */
[----:B------:R-:W-:-:S04]  /*11810*/  SHF.L.U32 R24, R17, R24, RZ ;  /* 0x0000001811187219 */ /* 0x000fc800000006ff */
[----:B------:R-:W-:Y:S01]  /*11820*/  LOP3.LUT R19, R21, R22, R24, 0x1e, !PT ;  /* 0x0000001615137212 */ /* 0x000fe200078e1e18 */
[----:B------:R-:W-:Y:S06]  /*11830*/  BRA `(.L_x_311) ;  /* 0x00000000003c7947 */ /* 0x000fec0003800000 */
.L_x_309:
        /* <DEDUP_REMOVED lines=15> */
.L_x_311:
[----:B------:R-:W-:Y:S05]  /*11930*/  BSYNC.RECONVERGENT B0 ;  /* 0x0000000000007941 */ /* 0x000fea0003800200 */
.L_x_308:
        /* <DEDUP_REMOVED lines=24> */
.L_x_313:
        /* <DEDUP_REMOVED lines=11> */
.L_x_314:
[----:B------:R-:W-:Y:S05]  /*11b70*/  BSYNC.RECONVERGENT B0 ;  /* 0x0000000000007941 */ /* 0x000fea0003800200 */
.L_x_312:
        /* <DEDUP_REMOVED lines=22> */
[----:B------:R-:W-:Y:S01]  /*11ce0*/  SHF.L.W.U32 R23, R2, R17, RZ ;  /* 0x0000001102177219 */ /* 0x000fe20000000eff */
[----:B------:R-:W-:Y:S01]  /*11cf0*/  @P0 IMAD.MOV.U32 R17, RZ, RZ, R10 ;  /* 0x000000ffff110224 */ /* 0x000fe200078e000a */
[----:B------:R-:W-:Y:S02]  /*11d00*/  LOP3.LUT R25, R25, R22, RZ, 0x3c, !PT ;  /* 0x0000001619197212 */ /* 0x000fe400078e3cff */
[----:B------:R-:W-:Y:S02]  /*11d10*/  LOP3.LUT R24, R10, R23, RZ, 0x30, !PT ;  /* 0x000000170a187212 */ /* 0x000fe400078e30ff */
[----:B------:R-:W-:-:S03]  /*11d20*/  SHF.R.U32.HI R22, RZ, 0x2, R25 ;  /* 0x00000002ff167819 */ /* 0x000fc60000011619 */
[----:B------:R-:W-:Y:S01]  /*11d30*/  @P1 IMAD.MOV.U32 R17, RZ, RZ, R24 ;  /* 0x000000ffff111224 */ /* 0x000fe200078e0018 */
[----:B------:R-:W-:Y:S02]  /*11d40*/  LOP3.LUT R22, R22, 0x3, R25, 0x48, !PT ;  /* 0x0000000316167812 */ /* 0x000fe400078e4819 */
[CC--:B------:R-:W-:Y:S02]  /*11d50*/  LOP3.LUT R24, R23.reuse, R10.reuse, RZ, 0xfc, !PT ;  /* 0x0000000a17187212 */ /* 0x0c0fe400078efcff */
        /* <DEDUP_REMOVED lines=17> */
.L_x_317:
[C---:B------:R-:W-:Y:S01]  /*11e70*/  VIADD R23, R21.reuse, 0x1 ;  /* 0x0000000115177836 */ /* 0x040fe20000000000 */
[----:B------:R-:W-:-:S04]  /*11e80*/  LOP3.LUT R25, R21, 0x1f, RZ, 0x3c, !PT ;  /* 0x0000001f15197812 */ /* 0x000fc800078e3cff */
[----:B------:R-:W-:Y:S02]  /*11e90*/  SHF.R.U32.HI R22, RZ, R23, R18 ;  /* 0x00000017ff167219 */ /* 0x000fe40000011612 */
[----:B------:R-:W-:-:S04]  /*11ea0*/  SHF.L.U32 R25, R18, R25, RZ ;  /* 0x0000001912197219 */ /* 0x000fc800000006ff */
[----:B------:R-:W-:Y:S01]  /*11eb0*/  LOP3.LUT R23, R19, R22, R25, 0x1e, !PT ;  /* 0x0000001613177212 */ /* 0x000fe200078e1e19 */
[----:B------:R-:W-:Y:S06]  /*11ec0*/  BRA `(.L_x_318) ;  /* 0x00000000003c7947 */ /* 0x000fec0003800000 */
.L_x_316:
        /* <DEDUP_REMOVED lines=15> */
.L_x_318:
[----:B------:R-:W-:Y:S05]  /*11fc0*/  BSYNC.RECONVERGENT B0 ;  /* 0x0000000000007941 */ /* 0x000fea0003800200 */
.L_x_315:
        /* <DEDUP_REMOVED lines=24> */
.L_x_320:
        /* <DEDUP_REMOVED lines=11> */
.L_x_321:
[----:B------:R-:W-:Y:S05]  /*12200*/  BSYNC.RECONVERGENT B0 ;  /* 0x0000000000007941 */ /* 0x000fea0003800200 */
.L_x_319:
        /* <DEDUP_REMOVED lines=48> */
.L_x_324:
[C---:B------:R-:W-:Y:S01]  /*12510*/  VIADD R18, R22.reuse, 0x1 ;  /* 0x0000000116127836 */ /* 0x040fe20000000000 */
[----:B------:R-:W-:-:S04]  /*12520*/  LOP3.LUT R24, R22, 0x1f, RZ, 0x3c, !PT ;  /* 0x0000001f16187812 */ /* 0x000fc800078e3cff */
[----:B------:R-:W-:Y:S02]  /*12530*/  SHF.R.U32.HI R18, RZ, R18, R15 ;  /* 0x00000012ff127219 */ /* 0x000fe4000001160f */
[----:B------:R-:W-:-:S04]  /*12540*/  SHF.L.U32 R24, R15, R24, RZ ;  /* 0x000000180f187219 */ /* 0x000fc800000006ff */
[----:B------:R-:W-:Y:S01]  /*12550*/  LOP3.LUT R21, R23, R18, R24, 0x1e, !PT ;  /* 0x0000001217157212 */ /* 0x000fe200078e1e18 */
[----:B------:R-:W-:Y:S06]  /*12560*/  BRA `(.L_x_325) ;  /* 0x00000000003c7947 */ /* 0x000fec0003800000 */
.L_x_323:
        /* <DEDUP_REMOVED lines=15> */
.L_x_325:
[----:B------:R-:W-:Y:S05]  /*12660*/  BSYNC.RECONVERGENT B0 ;  /* 0x0000000000007941 */ /* 0x000fea0003800200 */
.L_x_322:
        /* <DEDUP_REMOVED lines=24> */
.L_x_327:
        /* <DEDUP_REMOVED lines=11> */
.L_x_328:
[----:B------:R-:W-:Y:S05]  /*128a0*/  BSYNC.RECONVERGENT B0 ;  /* 0x0000000000007941 */ /* 0x000fea0003800200 */
.L_x_326:
        /* <DEDUP_REMOVED lines=10> */
[C---:B------:R-:W-:Y:S02]  /*12950*/  ISETP.EQ.AND P2, PT, R25.reuse, 0x8, PT ;  /* 0x000000081900780c */ /* 0x040fe40003f42270 */
[----:B------:R-:W-:Y:S02]  /*12960*/  LOP3.LUT R22, R22, 0xf, RZ, 0xc0, !PT ;  /* 0x0000000f16167812 */ /* 0x000fe400078ec0ff */
[----:B------:R-:W-:Y:S02]  /*12970*/  ISETP.EQ.AND P3, PT, R25, 0xc, PT ;  /* 0x0000000c1900780c */ /* 0x000fe40003f62270 */
[----:B------:R-:W-:Y:S02]  /*12980*/  SHF.R.W.U32 R23, R19, R22, R19 ;  /* 0x0000001613177219 */ /* 0x000fe40000001e13 */
[----:B------:R-:W-:-:S02]  /*12990*/  SHF.R.U32.HI R15, RZ, 0x8, R15 ;  /* 0x00000008ff0f7819 */ /* 0x000fc4000001160f */
[----:B------:R-:W-:Y:S02]  /*129a0*/  LOP3.LUT R16, R23, R16, RZ, 0x3c, !PT ;  /* 0x0000001017107212 */ /* 0x000fe400078e3cff */
[----:B------:R-:W-:Y:S02]  /*129b0*/  SHF.L.W.U32 R15, R2, R15, RZ ;  /* 0x0000000f020f7219 */ /* 0x000fe40000000eff */
[----:B------:R-:W-:Y:S02]  /*129c0*/  SHF.R.U32.HI R23, RZ, 0x10, R16 ;  /* 0x00000010ff177819 */ /* 0x000fe40000011610 */
[----:B------:R-:W-:Y:S02]  /*129d0*/  LOP3.LUT R28, R14, R15, RZ, 0x30, !PT ;  /* 0x0000000f0e1c7212 */ /* 0x000fe400078e30ff */
[----:B------:R-:W-:Y:S01]  /*129e0*/  LOP3.LUT R24, R23, R16, RZ, 0x3c, !PT ;  /* 0x0000001017187212 */ /* 0x000fe200078e3cff */
[----:B------:R-:W-:Y:S02]  /*129f0*/  @P0 IMAD.MOV.U32 R23, RZ, RZ, R14 ;  /* 0x000000ffff170224 */ /* 0x000fe400078e000e */
[----:B------:R-:W-:Y:S01]  /*12a00*/  @P1 IMAD.MOV.U32 R23, RZ, RZ, R28 ;  /* 0x000000ffff171224 */ /* 0x000fe200078e001c */
[----:B------:R-:W-:-:S02]  /*12a10*/  SHF.R.U32.HI R25, RZ, 0xc, R24 ;  /* 0x0000000cff197819 */ /* 0x000fc40000011618 */
[--C-:B------:R-:W-:Y:S02]  /*12a20*/  SHF.R.U32.HI R26, RZ, 0x4, R24.reuse ;  /* 0x00000004ff1a7819 */ /* 0x100fe40000011618 */
[----:B------:R-:W-:Y:S02]  /*12a30*/  SHF.R.U32.HI R27, RZ, 0x8, R24 ;  /* 0x00000008ff1b7819 */ /* 0x000fe40000011618 */
[----:B------:R-:W-:Y:S02]  /*12a40*/  LOP3.LUT R28, R15, R14, RZ, 0xfc, !PT ;  /* 0x0000000e0f1c7212 */ /* 0x000fe400078efcff */
[----:B------:R-:W-:Y:S01]  /*12a50*/  LOP3.LUT R25, R27, R26, R25, 0x96, !PT ;  /* 0x0000001a1b197212 */ /* 0x000fe200078e9619 */
[----:B------:R-:W-:Y:S01]  /*12a60*/  VIADD R26, R3, UR14 ;  /* 0x0000000e031a7c36 */ /* 0x000fe20008000000 */
[----:B------:R-:W-:Y:S01]  /*12a70*/  LOP3.LUT R15, R15, R14, RZ, 0x3c, !PT ;  /* 0x0000000e0f0f7212 */ /* 0x000fe200078e3cff */
[----:B------:R-:W-:Y:S01]  /*12a80*/  @P2 IMAD.MOV.U32 R23, RZ, RZ, R28 ;  /* 0x000000ffff172224 */ /* 0x000fe200078e001c */
[----:B------:R-:W-:-:S02]  /*12a90*/  LOP3.LUT R25, R25, R24, RZ, 0x3c, !PT ;  /* 0x0000001819197212 */ /* 0x000fc400078e3cff */
[----:B------:R-:W-:Y:S01]  /*12aa0*/  IADD3 R26, PT, PT, R17, UR20, R26 ;  /* 0x00000014111a7c10 */ /* 0x000fe2000fffe01a */
[----:B------:R-:W-:Y:S01]  /*12ab0*/  @P3 IMAD.MOV.U32 R23, RZ, RZ, R15 ;  /* 0x000000ffff173224 */ /* 0x000fe200078e000f */
[----:B------:R-:W-:-:S04]  /*12ac0*/  SHF.R.U32.HI R24, RZ, 0x2, R25 ;  /* 0x00000002ff187819 */ /* 0x000fc80000011619 */
[----:B------:R-:W-:Y:S02]  /*12ad0*/  LOP3.LUT R25, R24, 0x3, R25, 0x48, !PT ;  /* 0x0000000318197812 */ /* 0x000fe400078e4819 */
[--C-:B------:R-:W-:Y:S02]  /*12ae0*/  SHF.L.W.U32.HI R15, R23, 0x1a, R23.reuse ;  /* 0x0000001a170f7819 */ /* 0x100fe40000010e17 */
        /* <DEDUP_REMOVED lines=18> */
.L_x_331:
[C---:B------:R-:W-:Y:S01]  /*12c10*/  VIADD R24, R22.reuse, 0x1 ;  /* 0x0000000116187836 */ /* 0x040fe20000000000 */
[----:B------:R-:W-:-:S04]  /*12c20*/  LOP3.LUT R26, R22, 0x1f, RZ, 0x3c, !PT ;  /* 0x0000001f161a7812 */ /* 0x000fc800078e3cff */
[----:B------:R-:W-:Y:S02]  /*12c30*/  SHF.R.U32.HI R24, RZ, R24, R19 ;  /* 0x00000018ff187219 */ /* 0x000fe40000011613 */
[----:B------:R-:W-:-:S04]  /*12c40*/  SHF.L.U32 R26, R19, R26, RZ ;  /* 0x0000001a131a7219 */ /* 0x000fc800000006ff */
[----:B------:R-:W-:Y:S01]  /*12c50*/  LOP3.LUT R17, R21, R24, R26, 0x1e, !PT ;  /* 0x0000001815117212 */ /* 0x000fe200078e1e1a */
[----:B------:R-:W-:Y:S06]  /*12c60*/  BRA `(.L_x_332) ;  /* 0x00000000003c7947 */ /* 0x000fec0003800000 */
.L_x_330:
        /* <DEDUP_REMOVED lines=15> */
.L_x_332:
[----:B------:R-:W-:Y:S05]  /*12d60*/  BSYNC.RECONVERGENT B0 ;  /* 0x0000000000007941 */ /* 0x000fea0003800200 */
.L_x_329:
        /* <DEDUP_REMOVED lines=24> */
.L_x_334:
        /* <DEDUP_REMOVED lines=11> */
.L_x_335:
[----:B------:R-:W-:Y:S05]  /*12fa0*/  BSYNC.RECONVERGENT B0 ;  /* 0x0000000000007941 */ /* 0x000fea0003800200 */
.L_x_333:
        /* <DEDUP_REMOVED lines=47> */
.L_x_338:
[C---:B------:R-:W-:Y:S01]  /*132a0*/  VIADD R25, R23.reuse, 0x1 ;  /* 0x0000000117197836 */ /* 0x040fe20000000000 */
[----:B------:R-:W-:-:S04]  /*132b0*/  LOP3.LUT R27, R23, 0x1f, RZ, 0x3c, !PT ;  /* 0x0000001f171b7812 */ /* 0x000fc800078e3cff */
[----:B------:R-:W-:Y:S02]  /*132c0*/  SHF.R.U32.HI R22, RZ, R25, R18 ;  /* 0x00000019ff167219 */ /* 0x000fe40000011612 */
[----:B------:R-:W-:-:S04]  /*132d0*/  SHF.L.U32 R27, R18, R27, RZ ;  /* 0x0000001b121b7219 */ /* 0x000fc800000006ff */
[----:B------:R-:W-:Y:S01]  /*132e0*/  LOP3.LUT R25, R17, R22, R27, 0x1e, !PT ;  /* 0x0000001611197212 */ /* 0x000fe200078e1e1b */
[----:B------:R-:W-:Y:S06]  /*132f0*/  BRA `(.L_x_339) ;  /* 0x00000000003c7947 */ /* 0x000fec0003800000 */
.L_x_337:
        /* <DEDUP_REMOVED lines=15> */
.L_x_339:
[----:B------:R-:W-:Y:S05]  /*133f0*/  BSYNC.RECONVERGENT B0 ;  /* 0x0000000000007941 */ /* 0x000fea0003800200 */
.L_x_336:
        /* <DEDUP_REMOVED lines=24> */
.L_x_341:
        /* <DEDUP_REMOVED lines=11> */
.L_x_342:
[----:B------:R-:W-:Y:S05]  /*13630*/  BSYNC.RECONVERGENT B0 ;  /* 0x0000000000007941 */ /* 0x000fea0003800200 */
.L_x_340:
        /* <DEDUP_REMOVED lines=47> */
.L_x_345:
[C---:B------:R-:W-:Y:S01]  /*13930*/  VIADD R27, R23.reuse, 0x1 ;  /* 0x00000001171b7836 */ /* 0x040fe20000000000 */
[----:B------:R-:W-:-:S04]  /*13940*/  LOP3.LUT R29, R23, 0x1f, RZ, 0x3c, !PT ;  /* 0x0000001f171d7812 */ /* 0x000fc800078e3cff */
[----:B------:R-:W-:Y:S02]  /*13950*/  SHF.R.U32.HI R22, RZ, R27, R20 ;  /* 0x0000001bff167219 */ /* 0x000fe40000011614 */
[----:B------:R-:W-:-:S04]  /*13960*/  SHF.L.U32 R29, R20, R29, RZ ;  /* 0x0000001d141d7219 */ /* 0x000fc800000006ff */
[----:B------:R-:W-:Y:S01]  /*13970*/  LOP3.LUT R27, R25, R22, R29, 0x1e, !PT ;  /* 0x00000016191b7212 */ /* 0x000fe200078e1e1d */
[----:B------:R-:W-:Y:S06]  /*13980*/  BRA `(.L_x_346) ;  /* 0x00000000003c7947 */ /* 0x000fec0003800000 */
.L_x_344:
        /* <DEDUP_REMOVED lines=15> */
.L_x_346:
[----:B------:R-:W-:Y:S05]  /*13a80*/  BSYNC.RECONVERGENT B0 ;  /* 0x0000000000007941 */ /* 0x000fea0003800200 */
.L_x_343:
        /* <DEDUP_REMOVED lines=24> */
.L_x_348:
        /* <DEDUP_REMOVED lines=11> */
.L_x_349:
[----:B------:R-:W-:Y:S05]  /*13cc0*/  BSYNC.RECONVERGENT B0 ;  /* 0x0000000000007941 */ /* 0x000fea0003800200 */
.L_x_347:
        /* <DEDUP_REMOVED lines=19> */
[----:B------:R-:W-:Y:S02]  /*13e00*/  ISETP.EQ.AND P1, PT, R30, 0x4, PT ;  /* 0x000000041e00780c */ /* 0x000fe40003f22270 */
[----:B------:R-:W-:Y:S02]  /*13e10*/  LOP3.LUT R26, R26, R25, RZ, 0x3c, !PT ;  /* 0x000000191a1a7212 */ /* 0x000fe400078e3cff */
[----:B------:R-:W-:Y:S01]  /*13e20*/  SHF.L.W.U32 R20, R2, R23, RZ ;  /* 0x0000001702147219 */ /* 0x000fe20000000eff */
[----:B------:R-:W-:Y:S01]  /*13e30*/  @P0 IMAD.MOV.U32 R23, RZ, RZ, R13 ;  /* 0x000000ffff170224 */ /* 0x000fe200078e000d */
[----:B------:R-:W-:-:S02]  /*13e40*/  SHF.R.U32.HI R25, RZ, 0x2, R26 ;  /* 0x00000002ff197819 */ /* 0x000fc4000001161a */
[C---:B------:R-:W-:Y:S02]  /*13e50*/  ISETP.EQ.AND P2, PT, R30.reuse, 0x8, PT ;  /* 0x000000081e00780c */ /* 0x040fe40003f42270 */
[----:B------:R-:W-:Y:S02]  /*13e60*/  LOP3.LUT R25, R25, 0x3, R26, 0x48, !PT ;  /* 0x0000000319197812 */ /* 0x000fe400078e481a */
[----:B------:R-:W-:Y:S02]  /*13e70*/  ISETP.EQ.AND P3, PT, R30, 0xc, PT ;  /* 0x0000000c1e00780c */ /* 0x000fe40003f62270 */
[----:B------:R-:W-:Y:S02]  /*13e80*/  LOP3.LUT R28, R13, R20, RZ, 0x30, !PT ;  /* 0x000000140d1c7212 */ /* 0x000fe400078e30ff */
[----:B------:R-:W-:-:S03]  /*13e90*/  ISETP.GT.AND P0, PT, R25, 0x1, PT ;  /* 0x000000011900780c */ /* 0x000fc60003f04270 */
[----:B------:R-:W-:Y:S01]  /*13ea0*/  @P1 IMAD.MOV.U32 R23, RZ, RZ, R28 ;  /* 0x000000ffff171224 */ /* 0x000fe200078e001c */
[CC--:B------:R-:W-:Y:S02]  /*13eb0*/  LOP3.LUT R28, R20.reuse, R13.reuse, RZ, 0xfc, !PT ;  /* 0x0000000d141c7212 */ /* 0x0c0fe400078efcff */
[----:B------:R-:W-:-:S03]  /*13ec0*/  LOP3.LUT R20, R20, R13, RZ, 0x3c, !PT ;  /* 0x0000000d14147212 */ /* 0x000fc600078e3cff */
        /* <DEDUP_REMOVED lines=16> */
.L_x_352:
[C---:B------:R-:W-:Y:S01]  /*13fd0*/  VIADD R20, R24.reuse, 0x1 ;  /* 0x0000000118147836 */ /* 0x040fe20000000000 */
[----:B------:R-:W-:-:S04]  /*13fe0*/  LOP3.LUT R26, R24, 0x1f, RZ, 0x3c, !PT ;  /* 0x0000001f181a7812 */ /* 0x000fc800078e3cff */
[----:B------:R-:W-:Y:S02]  /*13ff0*/  SHF.R.U32.HI R20, RZ, R20, R17 ;  /* 0x00000014ff147219 */ /* 0x000fe40000011611 */
[----:B------:R-:W-:-:S04]  /*14000*/  SHF.L.U32 R26, R17, R26, RZ ;  /* 0x0000001a111a7219 */ /* 0x000fc800000006ff */
[----:B------:R-:W-:Y:S01]  /*14010*/  LOP3.LUT R19, R27, R20, R26, 0x1e, !PT ;  /* 0x000000141b137212 */ /* 0x000fe200078e1e1a */
[----:B------:R-:W-:Y:S06]  /*14020*/  BRA `(.L_x_353) ;  /* 0x00000000003c7947 */ /* 0x000fec0003800000 */
.L_x_351:
        /* <DEDUP_REMOVED lines=15> */
.L_x_353:
[----:B------:R-:W-:Y:S05]  /*14120*/  BSYNC.RECONVERGENT B0 ;  /* 0x0000000000007941 */ /* 0x000fea0003800200 */
.L_x_350:
        /* <DEDUP_REMOVED lines=24> */
.L_x_355:
        /* <DEDUP_REMOVED lines=11> */
.L_x_356:
[----:B------:R-:W-:Y:S05]  /*14360*/  BSYNC.RECONVERGENT B0 ;  /* 0x0000000000007941 */ /* 0x000fea0003800200 */
.L_x_354:
        /* <DEDUP_REMOVED lines=47> */
.L_x_359:
[C---:B------:R-:W-:Y:S01]  /*14660*/  VIADD R25, R23.reuse, 0x1 ;  /* 0x0000000117197836 */ /* 0x040fe20000000000 */
[----:B------:R-:W-:-:S04]  /*14670*/  LOP3.LUT R27, R23, 0x1f, RZ, 0x3c, !PT ;  /* 0x0000001f171b7812 */ /* 0x000fc800078e3cff */
[----:B------:R-:W-:Y:S02]  /*14680*/  SHF.R.U32.HI R24, RZ, R25, R22 ;  /* 0x00000019ff187219 */ /* 0x000fe40000011616 */
[----:B------:R-:W-:-:S04]  /*14690*/  SHF.L.U32 R27, R22, R27, RZ ;  /* 0x0000001b161b7219 */ /* 0x000fc800000006ff */
[----:B------:R-:W-:Y:S01]  /*146a0*/  LOP3.LUT R25, R19, R24, R27, 0x1e, !PT ;  /* 0x0000001813197212 */ /* 0x000fe200078e1e1b */
[----:B------:R-:W-:Y:S06]  /*146b0*/  BRA `(.L_x_360) ;  /* 0x00000000003c7947 */ /* 0x000fec0003800000 */
.L_x_358:
        /* <DEDUP_REMOVED lines=15> */
.L_x_360:
[----:B------:R-:W-:Y:S05]  /*147b0*/  BSYNC.RECONVERGENT B0 ;  /* 0x0000000000007941 */ /* 0x000fea0003800200 */
.L_x_357:
        /* <DEDUP_REMOVED lines=24> */
.L_x_362:
        /* <DEDUP_REMOVED lines=11> */
.L_x_363:
[----:B------:R-:W-:Y:S05]  /*149f0*/  BSYNC.RECONVERGENT B0 ;  /* 0x0000000000007941 */ /* 0x000fea0003800200 */
.L_x_361:
[----:B------:R-:W-:Y:S01]  /*14a00*/  LOP3.LUT R20, R25, R16, RZ, 0x3c, !PT ;  /* 0x0000001019147212 */ /* 0x000fe200078e3cff */
[----:B------:R-:W-:Y:S01]  /*14a10*/  IMAD.SHL.U32 R24, R22, 0x4, RZ ;  /* 0x0000000416187824 */ /* 0x000fe200078e00ff */
[----:B------:R-:W-:Y:S01]  /*14a20*/  SHF.R.U32.HI R29, RZ, 0x8, R22 ;  /* 0x00000008ff1d7819 */ /* 0x000fe20000011616 */
[----:B------:R-:W-:Y:S02]  /*14a30*/  BSSY.RECONVERGENT B0, `(.L_x_364) ;  /* 0x0000049000007945 */ /* 0x000fe40003800200 */
[----:B------:R-:W-:Y:S01]  /*14a40*/  IMAD.IADD R20, R20, 0x1, R19 ;  /* 0x0000000114147824 */ /* 0x000fe200078e0213 */
[----:B------:R-:W-:-:S04]  /*14a50*/  LOP3.LUT R28, R24, 0xc, RZ, 0xc0, !PT ;  /* 0x0000000c181c7812 */ /* 0x000fc800078ec0ff */
[----:B------:R-:W-:Y:S02]  /*14a60*/  LOP3.LUT R21, R9, R22, R20, 0x96, !PT ;  /* 0x0000001609157212 */ /* 0x000fe400078e9614 */
[C---:B------:R-:W-:Y:S02]  /*14a70*/  ISETP.EQ.AND P0, PT, R28.reuse, RZ, PT ;  /* 0x000000ff1c00720c */ /* 0x040fe40003f02270 */
[----:B------:R-:W-:Y:S02]  /*14a80*/  LOP3.LUT R20, R21, R10, RZ, 0x3c, !PT ;  /* 0x0000000a15147212 */ /* 0x000fe400078e3cff */
[C---:B------:R-:W-:Y:S02]  /*14a90*/  ISETP.EQ.AND P1, PT, R28.reuse, 0x4, PT ;  /* 0x000000041c00780c */ /* 0x040fe40003f22270 */
[----:B------:R-:W-:Y:S02]  /*14aa0*/  SHF.R.U32.HI R23, RZ, 0x4, R20 ;  /* 0x00000004ff177819 */ /* 0x000fe40000011614 */
[----:B------:R-:W-:-:S02]  /*14ab0*/  ISETP.EQ.AND P2, PT, R28, 0x8, PT ;  /* 0x000000081c00780c */ /* 0x000fc40003f42270 */
[----:B------:R-:W-:Y:S02]  /*14ac0*/  LOP3.LUT R23, R23, R20, RZ, 0x3c, !PT ;  /* 0x0000001417177212 */ /* 0x000fe400078e3cff */
[----:B------:R-:W-:Y:S02]  /*14ad0*/  ISETP.EQ.AND P3, PT, R28, 0xc, PT ;  /* 0x0000000c1c00780c */ /* 0x000fe40003f62270 */
[----:B------:R-:W-:-:S04]  /*14ae0*/  SHF.R.U32.HI R27, RZ, 0x18, R23 ;  /* 0x00000018ff1b7819 */ /* 0x000fc80000011617 */
[----:B------:R-:W-:-:S04]  /*14af0*/  LOP3.LUT R27, R27, 0xf, RZ, 0xc0, !PT ;  /* 0x0000000f1b1b7812 */ /* 0x000fc800078ec0ff */
[----:B------:R-:W-:-:S04]  /*14b00*/  SHF.R.W.U32 R21, R20, R27, R20 ;  /* 0x0000001b14157219 */ /* 0x000fc80000001e14 */
[----:B------:R-:W-:-:S04]  /*14b10*/  LOP3.LUT R21, R21, R16, RZ, 0x3c, !PT ;  /* 0x0000001015157212 */ /* 0x000fc800078e3cff */
[----:B------:R-:W-:-:S04]  /*14b20*/  SHF.R.U32.HI R16, RZ, 0x10, R21 ;  /* 0x00000010ff107819 */ /* 0x000fc80000011615 */
[----:B------:R-:W-:Y:S02]  /*14b30*/  LOP3.LUT R24, R16, R21, RZ, 0x3c, !PT ;  /* 0x0000001510187212 */ /* 0x000fe400078e3cff */
[----:B------:R-:W-:Y:S02]  /*14b40*/  SHF.L.W.U32 R16, R2, R29, RZ ;  /* 0x0000001d02107219 */ /* 0x000fe40000000eff */
[--C-:B------:R-:W-:Y:S02]  /*14b50*/  SHF.R.U32.HI R22, RZ, 0xc, R24.reuse ;  /* 0x0000000cff167819 */ /* 0x100fe40000011618 */
[--C-:B------:R-:W-:Y:S02]  /*14b60*/  SHF.R.U32.HI R31, RZ, 0x4, R24.reuse ;  /* 0x00000004ff1f7819 */ /* 0x100fe40000011618 */
[----:B------:R-:W-:Y:S02]  /*14b70*/  SHF.R.U32.HI R26, RZ, 0x8, R24 ;  /* 0x00000008ff1a7819 */ /* 0x000fe40000011618 */
[----:B------:R-:W-:-:S02]  /*14b80*/  SHF.L.W.U32.HI R29, R17, 0x13, R17 ;  /* 0x00000013111d7819 */ /* 0x000fc40000010e11 */
[----:B------:R-:W-:Y:S01]  /*14b90*/  LOP3.LUT R31, R26, R31, R22, 0x96, !PT ;  /* 0x0000001f1a1f7212 */ /* 0x000fe200078e9616 */
[----:B------:R-:W-:Y:S01]  /*14ba0*/  @P0 IMAD.MOV.U32 R22, RZ, RZ, R15 ;  /* 0x000000ffff160224 */ /* 0x000fe200078e000f */
[----:B------:R-:W-:Y:S02]  /*14bb0*/  LOP3.LUT R26, R15, R16, RZ, 0x30, !PT ;  /* 0x000000100f1a7212 */ /* 0x000fe400078e30ff */
[----:B------:R-:W-:-:S03]  /*14bc0*/  LOP3.LUT R31, R31, R24, RZ, 0x3c, !PT ;  /* 0x000000181f1f7212 */ /* 0x000fc600078e3cff */
[----:B------:R-:W-:Y:S01]  /*14bd0*/  @P1 IMAD.MOV.U32 R22, RZ, RZ, R26 ;  /* 0x000000ffff161224 */ /* 0x000fe200078e001a */
[--C-:B------:R-:W-:Y:S02]  /*14be0*/  SHF.R.U32.HI R24, RZ, 0x2, R31.reuse ;  /* 0x00000002ff187819 */ /* 0x100fe4000001161f */
[-C--:B------:R-:W-:Y:S02]  /*14bf0*/  LOP3.LUT R26, R16, R15.reuse, RZ, 0xfc, !PT ;  /* 0x0000000f101a7212 */ /* 0x080fe400078efcff */
[----:B------:R-:W-:Y:S02]  /*14c00*/  LOP3.LUT R31, R24, 0x3, R31, 0x48, !PT ;  /* 0x00000003181f7812 */ /* 0x000fe400078e481f */
[----:B------:R-:W-:Y:S01]  /*14c10*/  SHF.L.W.U32.HI R24, R17, 0xa, R17 ;  /* 0x0000000a11187819 */ /* 0x000fe20000010e11 */
[----:B------:R-:W-:Y:S01]  /*14c20*/  @P2 IMAD.MOV.U32 R22, RZ, RZ, R26 ;  /* 0x000000ffff162224 */ /* 0x000fe200078e001a */
[----:B------:R-:W-:Y:S02]  /*14c30*/  ISETP.GT.AND P0, PT, R31, 0x1, PT ;  /* 0x000000011f00780c */ /* 0x000fe40003f04270 */
[----:B------:R-:W-:-:S02]  /*14c40*/  LOP3.LUT R16, R16, R15, RZ, 0x3c, !PT ;  /* 0x0000000f10107212 */ /* 0x000fc400078e3cff */
[----:B------:R-:W-:-:S03]  /*14c50*/  SHF.L.W.U32.HI R17, R17, 0x1e, R17 ;  /* 0x0000001e11117819 */ /* 0x000fc60000010e11 */
[----:B------:R-:W-:Y:S01]  /*14c60*/  @P3 IMAD.MOV.U32 R22, RZ, RZ, R16 ;  /* 0x000000ffff163224 */ /* 0x000fe200078e0010 */
[----:B------:R-:W-:-:S03]  /*14c70*/  LOP3.LUT R17, R24, R17, R29, 0x96, !PT ;  /* 0x0000001118117212 */ /* 0x000fc600078e961d */
[----:B------:R-:W-:Y:S01]  /*14c80*/  VIADD R16, R22, UR40 ;  /* 0x0000002816107c36 */ /* 0x000fe20008000000 */
[----:B------:R-:W-:Y:S01]  /*14c90*/  IADD3 R15, PT, PT, R17, R18, R15 ;  /* 0x00000012110f7210 */ /* 0x000fe20007ffe00f */
        /* <DEDUP_REMOVED lines=13> */
.L_x_366:
[C---:B------:R-:W-:Y:S01]  /*14d70*/  VIADD R17, R27.reuse, 0x1 ;  /* 0x000000011b117836 */ /* 0x040fe20000000000 */
[----:B------:R-:W-:-:S04]  /*14d80*/  LOP3.LUT R29, R27, 0x1f, RZ, 0x3c, !PT ;  /* 0x0000001f1b1d7812 */ /* 0x000fc800078e3cff */
[----:B------:R-:W-:Y:S02]  /*14d90*/  SHF.R.U32.HI R18, RZ, R17, R20 ;  /* 0x00000011ff127219 */ /* 0x000fe40000011614 */
[----:B------:R-:W-:-:S04]  /*14da0*/  SHF.L.U32 R29, R20, R29, RZ ;  /* 0x0000001d141d7219 */ /* 0x000fc800000006ff */
[----:B------:R-:W-:Y:S01]  /*14db0*/  LOP3.LUT R18, R25, R18, R29, 0x1e, !PT ;  /* 0x0000001219127212 */ /* 0x000fe200078e1e1d */
[----:B------:R-:W-:Y:S06]  /*14dc0*/  BRA `(.L_x_367) ;  /* 0x00000000003c7947 */ /* 0x000fec0003800000 */
.L_x_365:
        /* <DEDUP_REMOVED lines=15> */
.L_x_367:
[----:B------:R-:W-:Y:S05]  /*14ec0*/  BSYNC.RECONVERGENT B0 ;  /* 0x0000000000007941 */ /* 0x000fea0003800200 */
.L_x_364:
        /* <DEDUP_REMOVED lines=24> */
.L_x_369:
        /* <DEDUP_REMOVED lines=11> */
.L_x_370:
[----:B------:R-:W-:Y:S05]  /*15100*/  BSYNC.RECONVERGENT B0 ;  /* 0x0000000000007941 */ /* 0x000fea0003800200 */
.L_x_368:
        /* <DEDUP_REMOVED lines=32> */
.L_x_373:
[C---:B------:R-:W-:Y:S01]  /*15310*/  VIADD R25, R23.reuse, 0x1 ;  /* 0x0000000117197836 */ /* 0x040fe20000000000 */
[----:B------:R-:W-:-:S04]  /*15320*/  LOP3.LUT R27, R23, 0x1f, RZ, 0x3c, !PT ;  /* 0x0000001f171b7812 */ /* 0x000fc800078e3cff */
[----:B------:R-:W-:Y:S02]  /*15330*/  SHF.R.U32.HI R25, RZ, R25, R20 ;  /* 0x00000019ff197219 */ /* 0x000fe40000011614 */
[----:B------:R-:W-:-:S04]  /*15340*/  SHF.L.U32 R27, R20, R27, RZ ;  /* 0x0000001b141b7219 */ /* 0x000fc800000006ff */
[----:B------:R-:W-:Y:S01]  /*15350*/  LOP3.LUT R22, R18, R25, R27, 0x1e, !PT ;  /* 0x0000001912167212 */ /* 0x000fe200078e1e1b */
[----:B------:R-:W-:Y:S06]  /*15360*/  BRA `(.L_x_374) ;  /* 0x00000000003c7947 */ /* 0x000fec0003800000 */
.L_x_372:
        /* <DEDUP_REMOVED lines=15> */
.L_x_374:
[----:B------:R-:W-:Y:S05]  /*15460*/  BSYNC.RECONVERGENT B0 ;  /* 0x0000000000007941 */ /* 0x000fea0003800200 */
.L_x_371:
        /* <DEDUP_REMOVED lines=24> */
.L_x_376:
        /* <DEDUP_REMOVED lines=11> */
.L_x_377:
[----:B------:R-:W-:Y:S05]  /*156a0*/  BSYNC.RECONVERGENT B0 ;  /* 0x0000000000007941 */ /* 0x000fea0003800200 */
.L_x_375:
        /* <DEDUP_REMOVED lines=47> */
.L_x_380:
[C---:B------:R-:W-:Y:S01]  /*159a0*/  VIADD R20, R24.reuse, 0x1 ;  /* 0x0000000118147836 */ /* 0x040fe20000000000 */
[----:B------:R-:W-:-:S04]  /*159b0*/  LOP3.LUT R26, R24, 0x1f, RZ, 0x3c, !PT ;  /* 0x0000001f181a7812 */ /* 0x000fc800078e3cff */
[----:B------:R-:W-:Y:S02]  /*159c0*/  SHF.R.U32.HI R25, RZ, R20, R17 ;  /* 0x00000014ff197219 */ /* 0x000fe40000011611 */
[----:B------:R-:W-:-:S04]  /*159d0*/  SHF.L.U32 R26, R17, R26, RZ ;  /* 0x0000001a111a7219 */ /* 0x000fc800000006ff */
[----:B------:R-:W-:Y:S01]  /*159e0*/  LOP3.LUT R20, R22, R25, R26, 0x1e, !PT ;  /* 0x0000001916147212 */ /* 0x000fe200078e1e1a */
[----:B------:R-:W-:Y:S06]  /*159f0*/  BRA `(.L_x_381) ;  /* 0x00000000003c7947 */ /* 0x000fec0003800000 */
.L_x_379:
        /* <DEDUP_REMOVED lines=15> */
.L_x_381:
[----:B------:R-:W-:Y:S05]  /*15af0*/  BSYNC.RECONVERGENT B0 ;  /* 0x0000000000007941 */ /* 0x000fea0003800200 */
.L_x_378:
        /* <DEDUP_REMOVED lines=24> */
.L_x_383:
        /* <DEDUP_REMOVED lines=11> */
.L_x_384:
[----:B------:R-:W-:Y:S05]  /*15d30*/  BSYNC.RECONVERGENT B0 ;  /* 0x0000000000007941 */ /* 0x000fea0003800200 */
.L_x_382:
        /* <DEDUP_REMOVED lines=15> */
[--C-:B------:R-:W-:Y:S02]  /*15e30*/  SHF.R.U32.HI R24, RZ, 0xc, R26.reuse ;  /* 0x0000000cff187819 */ /* 0x100fe4000001161a */
[--C-:B------:R-:W-:Y:S02]  /*15e40*/  SHF.R.U32.HI R27, RZ, 0x4, R26.reuse ;  /* 0x00000004ff1b7819 */ /* 0x100fe4000001161a */
[----:B------:R-:W-:Y:S02]  /*15e50*/  SHF.R.U32.HI R28, RZ, 0x8, R26 ;  /* 0x00000008ff1c7819 */ /* 0x000fe4000001161a */
[----:B------:R-:W-:Y:S02]  /*15e60*/  ISETP.EQ.AND P1, PT, R29, 0x4, PT ;  /* 0x000000041d00780c */ /* 0x000fe40003f22270 */
[----:B------:R-:W-:Y:S02]  /*15e70*/  LOP3.LUT R27, R28, R27, R24, 0x96, !PT ;  /* 0x0000001b1c1b7212 */ /* 0x000fe400078e9618 */
[----:B------:R-:W-:Y:S01]  /*15e80*/  SHF.L.W.U32 R17, R2, R17, RZ ;  /* 0x0000001102117219 */ /* 0x000fe20000000eff */
[----:B------:R-:W-:Y:S01]  /*15e90*/  @P0 IMAD.MOV.U32 R24, RZ, RZ, R14 ;  /* 0x000000ffff180224 */ /* 0x000fe200078e000e */
[----:B------:R-:W-:-:S02]  /*15ea0*/  LOP3.LUT R27, R27, R26, RZ, 0x3c, !PT ;  /* 0x0000001a1b1b7212 */ /* 0x000fc400078e3cff */
[C---:B------:R-:W-:Y:S02]  /*15eb0*/  ISETP.EQ.AND P2, PT, R29.reuse, 0x8, PT ;  /* 0x000000081d00780c */ /* 0x040fe40003f42270 */
[--C-:B------:R-:W-:Y:S02]  /*15ec0*/  SHF.R.U32.HI R26, RZ, 0x2, R27.reuse ;  /* 0x00000002ff1a7819 */ /* 0x100fe4000001161b */
[----:B------:R-:W-:Y:S02]  /*15ed0*/  ISETP.EQ.AND P3, PT, R29, 0xc, PT ;  /* 0x0000000c1d00780c */ /* 0x000fe40003f62270 */
[----:B------:R-:W-:Y:S02]  /*15ee0*/  LOP3.LUT R26, R26, 0x3, R27, 0x48, !PT ;  /* 0x000000031a1a7812 */ /* 0x000fe400078e481b */
        /* <DEDUP_REMOVED lines=21> */
.L_x_387:
[C---:B------:R-:W-:Y:S01]  /*16040*/  VIADD R23, R25.reuse, 0x1 ;  /* 0x0000000119177836 */ /* 0x040fe20000000000 */
[----:B------:R-:W-:-:S04]  /*16050*/  LOP3.LUT R27, R25, 0x1f, RZ, 0x3c, !PT ;  /* 0x0000001f191b7812 */ /* 0x000fc800078e3cff */
[----:B------:R-:W-:Y:S02]  /*16060*/  SHF.R.U32.HI R23, RZ, R23, R18 ;  /* 0x00000017ff177219 */ /* 0x000fe40000011612 */
[----:B------:R-:W-:-:S04]  /*16070*/  SHF.L.U32 R27, R18, R27, RZ ;  /* 0x0000001b121b7219 */ /* 0x000fc800000006ff */
[----:B------:R-:W-:Y:S01]  /*16080*/  LOP3.LUT R24, R20, R23, R27, 0x1e, !PT ;  /* 0x0000001714187212 */ /* 0x000fe200078e1e1b */
[----:B------:R-:W-:Y:S06]  /*16090*/  BRA `(.L_x_388) ;  /* 0x00000000003c7947 */ /* 0x000fec0003800000 */
.L_x_386:
        /* <DEDUP_REMOVED lines=15> */
.L_x_388:
[----:B------:R-:W-:Y:S05]  /*16190*/  BSYNC.RECONVERGENT B0 ;  /* 0x0000000000007941 */ /* 0x000fea0003800200 */
.L_x_385:
        /* <DEDUP_REMOVED lines=24> */
.L_x_390:
        /* <DEDUP_REMOVED lines=11> */
.L_x_391:
[----:B------:R-:W-:Y:S05]  /*163d0*/  BSYNC.RECONVERGENT B0 ;  /* 0x0000000000007941 */ /* 0x000fea0003800200 */
.L_x_389:
[----:B------:R-:W-:Y:S01]  /*163e0*/  IMAD.IADD R19, R23, 0x1, R20 ;  /* 0x0000000117137824 */ /* 0x000fe200078e0214 */
[----:B------:R-:W-:Y:S01]  /*163f0*/  BSSY.RECONVERGENT B0, `(.L_x_392) ;  /* 0x000004a000007945 */ /* 0x000fe20003800200 */
[----:B------:R-:W-:-:S03]  /*16400*/  IMAD.SHL.U32 R23, R18, 0x4, RZ ;  /* 0x0000000412177824 */ /* 0x000fc600078e00ff */
[----:B------:R-:W-:Y:S02]  /*16410*/  LOP3.LUT R19, R18, R19, RZ, 0x3c, !PT ;  /* 0x0000001312137212 */ /* 0x000fe400078e3cff */
[----:B------:R-:W-:Y:S02]  /*16420*/  LOP3.LUT R27, R23, 0xc, RZ, 0xc0, !PT ;  /* 0x0000000c171b7812 */ /* 0x000fe400078ec0ff */
[----:B------:R-:W-:Y:S02]  /*16430*/  SHF.R.U32.HI R22, RZ, 0x4, R19 ;  /* 0x00000004ff167819 */ /* 0x000fe40000011613 */
[----:B------:R-:W-:Y:S02]  /*16440*/  SHF.R.U32.HI R23, RZ, 0x8, R18 ;  /* 0x00000008ff177819 */ /* 0x000fe40000011612 */
[----:B------:R-:W-:Y:S02]  /*16450*/  LOP3.LUT R22, R22, R19, RZ, 0x3c, !PT ;  /* 0x0000001316167212 */ /* 0x000fe400078e3cff */
[----:B------:R-:W-:-:S02]  /*16460*/  ISETP.EQ.AND P0, PT, R27, RZ, PT ;  /* 0x000000ff1b00720c */ /* 0x000fc40003f02270 */
[----:B------:R-:W-:Y:S02]  /*16470*/  SHF.R.U32.HI R26, RZ, 0x18, R22 ;  /* 0x00000018ff1a7819 */ /* 0x000fe40000011616 */
[C---:B------:R-:W-:Y:S02]  /*16480*/  ISETP.EQ.AND P1, PT, R27.reuse, 0x4, PT ;  /* 0x000000041b00780c */ /* 0x040fe40003f22270 */
[----:B------:R-:W-:Y:S02]  /*16490*/  LOP3.LUT R26, R26, 0xf, RZ, 0xc0, !PT ;  /* 0x0000000f1a1a7812 */ /* 0x000fe400078ec0ff */
[----:B------:R-:W-:Y:S02]  /*164a0*/  ISETP.EQ.AND P2, PT, R27, 0x8, PT ;  /* 0x000000081b00780c */ /* 0x000fe40003f42270 */
[----:B------:R-:W-:Y:S02]  /*164b0*/  SHF.R.W.U32 R28, R19, R26, R19 ;  /* 0x0000001a131c7219 */ /* 0x000fe40000001e13 */
[----:B------:R-:W-:-:S02]  /*164c0*/  ISETP.EQ.AND P3, PT, R27, 0xc, PT ;  /* 0x0000000c1b00780c */ /* 0x000fc40003f62270 */
        /* <DEDUP_REMOVED lines=12> */
[----:B------:R-:W-:Y:S01]  /*16590*/  IMAD.U32 R29, RZ, RZ, UR9 ;  /* 0x00000009ff1d7e24 */ /* 0x000fe2000f8e00ff */
[----:B------:R-:W-:Y:S01]  /*165a0*/  LOP3.LUT R23, R23, R16, RZ, 0x3c, !PT ;  /* 0x0000001017177212 */ /* 0x000fe200078e3cff */
[----:B------:R-:W-:Y:S01]  /*165b0*/  @P2 IMAD.MOV.U32 R18, RZ, RZ, R30 ;  /* 0x000000ffff122224 */ /* 0x000fe200078e001e */
[----:B------:R-:W-:-:S03]  /*165c0*/  LOP3.LUT R28, R28, R25, RZ, 0x3c, !PT ;  /* 0x000000191c1c7212 */ /* 0x000fc600078e3cff */
[----:B------:R-:W-:Y:S01]  /*165d0*/  @P3 IMAD.MOV.U32 R18, RZ, RZ, R23 ;  /* 0x000000ffff123224 */ /* 0x000fe200078e0017 */
[----:B------:R-:W-:-:S04]  /*165e0*/  SHF.R.U32.HI R25, RZ, 0x2, R28 ;  /* 0x00000002ff197819 */ /* 0x000fc8000001161c */
[----:B------:R-:W-:Y:S02]  /*165f0*/  LOP3.LUT R27, R25, 0x3, R28, 0x48, !PT ;  /* 0x00000003191b7812 */ /* 0x000fe400078e481c */
[C-C-:B------:R-:W-:Y:S02]  /*16600*/  SHF.L.W.U32.HI R23, R18.reuse, 0x1a, R18.reuse ;  /* 0x0000001a12177819 */ /* 0x140fe40000010e12 */
[----:B------:R-:W-:Y:S02]  /*16610*/  ISETP.GT.AND P0, PT, R27, 0x1, PT ;  /* 0x000000011b00780c */ /* 0x000fe40003f04270 */
[C-C-:B------:R-:W-:Y:S02]  /*16620*/  SHF.L.W.U32.HI R28, R18.reuse, 0x15, R18.reuse ;  /* 0x00000015121c7819 */ /* 0x140fe40000010e12 */
[----:B------:R-:W-:Y:S02]  /*16630*/  SHF.L.W.U32.HI R18, R18, 0x7, R18 ;  /* 0x0000000712127819 */ /* 0x000fe40000010e12 */
[----:B------:R-:W-:-:S02]  /*16640*/  IADD3 R25, PT, PT, R10, UR42, R29 ;  /* 0x0000002a0a197c10 */ /* 0x000fc4000fffe01d */
[----:B------:R-:W-:-:S04]  /*16650*/  LOP3.LUT R10, R18, R23, R28, 0x96, !PT ;  /* 0x00000017120a7212 */ /* 0x000fc800078e961c */
        /* <DEDUP_REMOVED lines=14> */
.L_x_394:
[C---:B------:R-:W-:Y:S01]  /*16740*/  VIADD R18, R26.reuse, 0x1 ;  /* 0x000000011a127836 */ /* 0x040fe20000000000 */
[----:B------:R-:W-:-:S04]  /*16750*/  LOP3.LUT R28, R26, 0x1f, RZ, 0x3c, !PT ;  /* 0x0000001f1a1c7812 */ /* 0x000fc800078e3cff */
[----:B------:R-:W-:Y:S02]  /*16760*/  SHF.R.U32.HI R17, RZ, R18, R19 ;  /* 0x00000012ff117219 */ /* 0x000fe40000011613 */
[----:B------:R-:W-:-:S04]  /*16770*/  SHF.L.U32 R28, R19, R28, RZ ;  /* 0x0000001c131c7219 */ /* 0x000fc800000006ff */
[----:B------:R-:W-:Y:S01]  /*16780*/  LOP3.LUT R18, R24, R17, R28, 0x1e, !PT ;  /* 0x0000001118127212 */ /* 0x000fe200078e1e1c */
[----:B------:R-:W-:Y:S06]  /*16790*/  BRA `(.L_x_395) ;  /* 0x00000000003c7947 */ /* 0x000fec0003800000 */
.L_x_393:
        /* <DEDUP_REMOVED lines=15> */
.L_x_395:
[----:B------:R-:W-:Y:S05]  /*16890*/  BSYNC.RECONVERGENT B0 ;  /* 0x0000000000007941 */ /* 0x000fea0003800200 */
.L_x_392:
        /* <DEDUP_REMOVED lines=24> */
.L_x_397:
        /* <DEDUP_REMOVED lines=11> */
.L_x_398:
[----:B------:R-:W-:Y:S05]  /*16ad0*/  BSYNC.RECONVERGENT B0 ;  /* 0x0000000000007941 */ /* 0x000fea0003800200 */
.L_x_396:
        /* <DEDUP_REMOVED lines=28> */
[----:B------:R-:W-:-:S02]  /*16ca0*/  ISETP.GT.AND P0, PT, R26, 0x1, PT ;  /* 0x000000011a00780c */ /* 0x000fc40003f04270 */
[CC--:B------:R-:W-:Y:S01]  /*16cb0*/  LOP3.LUT R25, R24.reuse, R11.reuse, RZ, 0xfc, !PT ;  /* 0x0000000b18197212 */ /* 0x0c0fe200078efcff */
[----:B------:R-:W-:Y:S01]  /*16cc0*/  @P1 IMAD.MOV.U32 R19, RZ, RZ, R27 ;  /* 0x000000ffff131224 */ /* 0x000fe200078e001b */
[----:B------:R-:W-:-:S03]  /*16cd0*/  LOP3.LUT R24, R24, R11, RZ, 0x3c, !PT ;  /* 0x0000000b18187212 */ /* 0x000fc600078e3cff */
        /* <DEDUP_REMOVED lines=15> */
.L_x_401:
[C---:B------:R-:W-:Y:S01]  /*16dd0*/  VIADD R25, R23.reuse, 0x1 ;  /* 0x0000000117197836 */ /* 0x040fe20000000000 */
[----:B------:R-:W-:-:S04]  /*16de0*/  LOP3.LUT R27, R23, 0x1f, RZ, 0x3c, !PT ;  /* 0x0000001f171b7812 */ /* 0x000fc800078e3cff */
[----:B------:R-:W-:Y:S02]  /*16df0*/  SHF.R.U32.HI R25, RZ, R25, R20 ;  /* 0x00000019ff197219 */ /* 0x000fe40000011614 */
[----:B------:R-:W-:-:S04]  /*16e00*/  SHF.L.U32 R27, R20, R27, RZ ;  /* 0x0000001b141b7219 */ /* 0x000fc800000006ff */
[----:B------:R-:W-:Y:S01]  /*16e10*/  LOP3.LUT R24, R18, R25, R27, 0x1e, !PT ;  /* 0x0000001912187212 */ /* 0x000fe200078e1e1b */
[----:B------:R-:W-:Y:S06]  /*16e20*/  BRA `(.L_x_402) ;  /* 0x00000000003c7947 */ /* 0x000fec0003800000 */
.L_x_400:
        /* <DEDUP_REMOVED lines=15> */
.L_x_402:
[----:B------:R-:W-:Y:S05]  /*16f20*/  BSYNC.RECONVERGENT B0 ;  /* 0x0000000000007941 */ /* 0x000fea0003800200 */
.L_x_399:
        /* <DEDUP_REMOVED lines=24> */
.L_x_404:
        /* <DEDUP_REMOVED lines=11> */
.L_x_405:
[----:B------:R-:W-:Y:S05]  /*17160*/  BSYNC.RECONVERGENT B0 ;  /* 0x0000000000007941 */ /* 0x000fea0003800200 */
.L_x_403:
        /* <DEDUP_REMOVED lines=47> */
.L_x_408:
[C---:B------:R-:W-:Y:S01]  /*17460*/  VIADD R28, R26.reuse, 0x1 ;  /* 0x000000011a1c7836 */ /* 0x040fe20000000000 */
[----:B------:R-:W-:-:S04]  /*17470*/  LOP3.LUT R30, R26, 0x1f, RZ, 0x3c, !PT ;  /* 0x0000001f1a1e7812 */ /* 0x000fc800078e3cff */
[----:B------:R-:W-:Y:S02]  /*17480*/  SHF.R.U32.HI R23, RZ, R28, R17 ;  /* 0x0000001cff177219 */ /* 0x000fe40000011611 */
[----:B------:R-:W-:-:S04]  /*17490*/  SHF.L.U32 R30, R17, R30, RZ ;  /* 0x0000001e111e7219 */ /* 0x000fc800000006ff */
[----:B------:R-:W-:Y:S01]  /*174a0*/  LOP3.LUT R28, R24, R23, R30, 0x1e, !PT ;  /* 0x00000017181c7212 */ /* 0x000fe200078e1e1e */
[----:B------:R-:W-:Y:S06]  /*174b0*/  BRA `(.L_x_409) ;  /* 0x00000000003c7947 */ /* 0x000fec0003800000 */
.L_x_407:
        /* <DEDUP_REMOVED lines=15> */
.L_x_409:
[----:B------:R-:W-:Y:S05]  /*175b0*/  BSYNC.RECONVERGENT B0 ;  /* 0x0000000000007941 */ /* 0x000fea0003800200 */
.L_x_406:
        /* <DEDUP_REMOVED lines=24> */
.L_x_411:
        /* <DEDUP_REMOVED lines=11> */
.L_x_412:
[----:B------:R-:W-:Y:S05]  /*177f0*/  BSYNC.RECONVERGENT B0 ;  /* 0x0000000000007941 */ /* 0x000fea0003800200 */
.L_x_410:
        /* <DEDUP_REMOVED lines=48> */
.L_x_415:
[C---:B------:R-:W-:Y:S01]  /*17b00*/  VIADD R19, R25.reuse, 0x1 ;  /* 0x0000000119137836 */ /* 0x040fe20000000000 */
[----:B------:R-:W-:-:S04]  /*17b10*/  LOP3.LUT R27, R25, 0x1f, RZ, 0x3c, !PT ;  /* 0x0000001f191b7812 */ /* 0x000fc800078e3cff */
[----:B------:R-:W-:Y:S02]  /*17b20*/  SHF.R.U32.HI R19, RZ, R19, R18 ;  /* 0x00000013ff137219 */ /* 0x000fe40000011612 */
[----:B------:R-:W-:-:S04]  /*17b30*/  SHF.L.U32 R27, R18, R27, RZ ;  /* 0x0000001b121b7219 */ /* 0x000fc800000006ff */
[----:B------:R-:W-:Y:S01]  /*17b40*/  LOP3.LUT R20, R28, R19, R27, 0x1e, !PT ;  /* 0x000000131c147212 */ /* 0x000fe200078e1e1b */
[----:B------:R-:W-:Y:S06]  /*17b50*/  BRA `(.L_x_416) ;  /* 0x00000000003c7947 */ /* 0x000fec0003800000 */
.L_x_414:
        /* <DEDUP_REMOVED lines=15> */
.L_x_416:
[----:B------:R-:W-:Y:S05]  /*17c50*/  BSYNC.RECONVERGENT B0 ;  /* 0x0000000000007941 */ /* 0x000fea0003800200 */
.L_x_413:
        /* <DEDUP_REMOVED lines=24> */
.L_x_418:
        /* <DEDUP_REMOVED lines=11> */
.L_x_419:
[----:B------:R-:W-:Y:S05]  /*17e90*/  BSYNC.RECONVERGENT B0 ;  /* 0x0000000000007941 */ /* 0x000fea0003800200 */
.L_x_417:
[----:B------:R-:W-:Y:S01]  /*17ea0*/  IMAD.IADD R23, R24, 0x1, R19 ;  /* 0x0000000118177824 */ /* 0x000fe200078e0213 */
[----:B------:R-:W-:Y:S01]  /*17eb0*/  SHF.R.U32.HI R27, RZ, 0x8, R18 ;  /* 0x00000008ff1b7819 */ /* 0x000fe20000011612 */
[----:B------:R-:W-:Y:S03]  /*17ec0*/  BSSY.RECONVERGENT B0, `(.L_x_420) ;  /* 0x0000042000007945 */ /* 0x000fe60003800200 */
        /* <DEDUP_REMOVED lines=15> */
[----:B------:R-:W-:Y:S02]  /*17fc0*/  ISETP.EQ.AND P1, PT, R30, 0x4, PT ;  /* 0x000000041e00780c */ /* 0x000fe40003f22270 */
        /* <DEDUP_REMOVED lines=14> */
[----:B------:R-:W-:Y:S02]  /*180b0*/  @P3 IMAD.MOV.U32 R18, RZ, RZ, R24 ;  /* 0x000000ffff123224 */ /* 0x000fe400078e0018 */
        /* <DEDUP_REMOVED lines=13> */
.L_x_422:
[C---:B------:R-:W-:Y:S01]  /*18190*/  VIADD R27, R25.reuse, 0x1 ;  /* 0x00000001191b7836 */ /* 0x040fe20000000000 */
[----:B------:R-:W-:-:S04]  /*181a0*/  LOP3.LUT R29, R25, 0x1f, RZ, 0x3c, !PT ;  /* 0x0000001f191d7812 */ /* 0x000fc800078e3cff */
[----:B------:R-:W-:Y:S02]  /*181b0*/  SHF.R.U32.HI R27, RZ, R27, R22 ;  /* 0x0000001bff1b7219 */ /* 0x000fe40000011616 */
[----:B------:R-:W-:-:S04]  /*181c0*/  SHF.L.U32 R29, R22, R29, RZ ;  /* 0x0000001d161d7219 */ /* 0x000fc800000006ff */
[----:B------:R-:W-:Y:S01]  /*181d0*/  LOP3.LUT R24, R20, R27, R29, 0x1e, !PT ;  /* 0x0000001b14187212 */ /* 0x000fe200078e1e1d */
[----:B------:R-:W-:Y:S06]  /*181e0*/  BRA `(.L_x_423) ;  /* 0x00000000003c7947 */ /* 0x000fec0003800000 */
.L_x_421:
        /* <DEDUP_REMOVED lines=15> */
.L_x_423:
[----:B------:R-:W-:Y:S05]  /*182e0*/  BSYNC.RECONVERGENT B0 ;  /* 0x0000000000007941 */ /* 0x000fea0003800200 */
.L_x_420:
        /* <DEDUP_REMOVED lines=24> */
.L_x_425:
        /* <DEDUP_REMOVED lines=11> */
.L_x_426:
[----:B------:R-:W-:Y:S05]  /*18520*/  BSYNC.RECONVERGENT B0 ;  /* 0x0000000000007941 */ /* 0x000fea0003800200 */
.L_x_424:
[----:B------:R-:W-:Y:S01]  /*18530*/  LOP3.LUT R19, R24, R21, RZ, 0x3c, !PT ;  /* 0x0000001518137212 */ /* 0x000fe200078e3cff */
[----:B------:R-:W-:Y:S01]  /*18540*/  IMAD.SHL.U32 R25, R22, 0x4, RZ ;  /* 0x0000000416197824 */ /* 0x000fe200078e00ff */
[----:B------:R-:W-:Y:S03]  /*18550*/  BSSY.RECONVERGENT B0, `(.L_x_427) ;  /* 0x000004a000007945 */ /* 0x000fe60003800200 */
[----:B------:R-:W-:Y:S01]  /*18560*/  IMAD.IADD R19, R19, 0x1, R20 ;  /* 0x0000000113137824 */ /* 0x000fe200078e0214 */
[----:B------:R-:W-:Y:S02]  /*18570*/  LOP3.LUT R30, R25, 0xc, RZ, 0xc0, !PT ;  /* 0x0000000c191e7812 */ /* 0x000fe400078ec0ff */
[----:B------:R-:W-:Y:S02]  /*18580*/  SHF.R.U32.HI R25, RZ, 0x8, R22 ;  /* 0x00000008ff197819 */ /* 0x000fe40000011616 */
[----:B------:R-:W-:-:S02]  /*18590*/  LOP3.LUT R19, R11, R22, R19, 0x96, !PT ;  /* 0x000000160b137212 */ /* 0x000fc400078e9613 */
[C---:B------:R-:W-:Y:S02]  /*185a0*/  ISETP.EQ.AND P0, PT, R30.reuse, RZ, PT ;  /* 0x000000ff1e00720c */ /* 0x040fe40003f02270 */
[----:B------:R-:W-:Y:S02]  /*185b0*/  LOP3.LUT R19, R19, R12, RZ, 0x3c, !PT ;  /* 0x0000000c13137212 */ /* 0x000fe400078e3cff */
[----:B------:R-:W-:Y:S02]  /*185c0*/  ISETP.EQ.AND P1, PT, R30, 0x4, PT ;  /* 0x000000041e00780c */ /* 0x000fe40003f22270 */
[----:B------:R-:W-:Y:S02]  /*185d0*/  SHF.R.U32.HI R26, RZ, 0x4, R19 ;  /* 0x00000004ff1a7819 */ /* 0x000fe40000011613 */
[----:B------:R-:W-:Y:S02]  /*185e0*/  SHF.L.W.U32 R25, R2, R25, RZ ;  /* 0x0000001902197219 */ /* 0x000fe40000000eff */
[----:B------:R-:W-:-:S02]  /*185f0*/  LOP3.LUT R23, R26, R19, RZ, 0x3c, !PT ;  /* 0x000000131a177212 */ /* 0x000fc400078e3cff */
[C---:B------:R-:W-:Y:S02]  /*18600*/  ISETP.EQ.AND P2, PT, R30.reuse, 0x8, PT ;  /* 0x000000081e00780c */ /* 0x040fe40003f42270 */
[----:B------:R-:W-:Y:S02]  /*18610*/  SHF.R.U32.HI R26, RZ, 0x18, R23 ;  /* 0x00000018ff1a7819 */ /* 0x000fe40000011617 */
[----:B------:R-:W-:Y:S02]  /*18620*/  ISETP.EQ.AND P3, PT, R30, 0xc, PT ;  /* 0x0000000c1e00780c */ /* 0x000fe40003f62270 */
        /* <DEDUP_REMOVED lines=8> */
[----:B------:R-:W-:Y:S01]  /*186b0*/  LOP3.LUT R27, R29, R27, R22, 0x96, !PT ;  /* 0x0000001b1d1b7212 */ /* 0x000fe200078e9616 */
[----:B------:R-:W-:Y:S01]  /*186c0*/  @P0 IMAD.MOV.U32 R22, RZ, RZ, R10 ;  /* 0x000000ffff160224 */ /* 0x000fe200078e000a */
[----:B------:R-:W-:Y:S02]  /*186d0*/  LOP3.LUT R29, R10, R25, RZ, 0x30, !PT ;  /* 0x000000190a1d7212 */ /* 0x000fe400078e30ff */
[----:B------:R-:W-:-:S03]  /*186e0*/  LOP3.LUT R27, R27, R28, RZ, 0x3c, !PT ;  /* 0x0000001c1b1b7212 */ /* 0x000fc600078e3cff */
[----:B------:R-:W-:Y:S01]  /*186f0*/  @P1 IMAD.MOV.U32 R22, RZ, RZ, R29 ;  /* 0x000000ffff161224 */ /* 0x000fe200078e001d */
[CC--:B------:R-:W-:Y:S02]  /*18700*/  LOP3.LUT R29, R25.reuse, R10.reuse, RZ, 0xfc, !PT ;  /* 0x0000000a191d7212 */ /* 0x0c0fe400078efcff */
[----:B------:R-:W-:Y:S02]  /*18710*/  SHF.R.U32.HI R28, RZ, 0x2, R27 ;  /* 0x00000002ff1c7819 */ /* 0x000fe4000001161b */
[----:B------:R-:W-:Y:S01]  /*18720*/  LOP3.LUT R25, R25, R10, RZ, 0x3c, !PT ;  /* 0x0000000a19197212 */ /* 0x000fe200078e3cff */
[----:B------:R-:W-:Y:S01]  /*18730*/  @P2 IMAD.MOV.U32 R22, RZ, RZ, R29 ;  /* 0x000000ffff162224 */ /* 0x000fe200078e001d */
[----:B------:R-:W-:Y:S02]  /*18740*/  LOP3.LUT R29, R28, 0x3, R27, 0x48, !PT ;  /* 0x000000031c1d7812 */ /* 0x000fe400078e481b */
[----:B------:R-:W-:Y:S01]  /*18750*/  SHF.L.W.U32.HI R27, R18, 0xa, R18 ;  /* 0x0000000a121b7819 */ /* 0x000fe20000010e12 */
[----:B------:R-:W-:Y:S01]  /*18760*/  @P3 IMAD.MOV.U32 R22, RZ, RZ, R25 ;  /* 0x000000ffff163224 */ /* 0x000fe200078e0019 */
[----:B------:R-:W-:-:S02]  /*18770*/  ISETP.GT.AND P0, PT, R29, 0x1, PT ;  /* 0x000000011d00780c */ /* 0x000fc40003f04270 */
[C---:B------:R-:W-:Y:S01]  /*18780*/  SHF.L.W.U32.HI R28, R18.reuse, 0x13, R18 ;  /* 0x00000013121c7819 */ /* 0x040fe20000010e12 */
[----:B------:R-:W-:Y:S01]  /*18790*/  IMAD.IADD R9, R9, 0x1, R22 ;  /* 0x0000000109097824 */ /* 0x000fe200078e0216 */
        /* <DEDUP_REMOVED lines=16> */
.L_x_429:
[C---:B------:R-:W-:Y:S01]  /*188a0*/  VIADD R18, R26.reuse, 0x1 ;  /* 0x000000011a127836 */ /* 0x040fe20000000000 */
[----:B------:R-:W-:-:S04]  /*188b0*/  LOP3.LUT R22, R26, 0x1f, RZ, 0x3c, !PT ;  /* 0x0000001f1a167812 */ /* 0x000fc800078e3cff */
[----:B------:R-:W-:Y:S02]  /*188c0*/  SHF.R.U32.HI R17, RZ, R18, R19 ;  /* 0x00000012ff117219 */ /* 0x000fe40000011613 */
[----:B------:R-:W-:-:S04]  /*188d0*/  SHF.L.U32 R22, R19, R22, RZ ;  /* 0x0000001613167219 */ /* 0x000fc800000006ff */
[----:B------:R-:W-:Y:S01]  /*188e0*/  LOP3.LUT R18, R24, R17, R22, 0x1e, !PT ;  /* 0x0000001118127212 */ /* 0x000fe200078e1e16 */
[----:B------:R-:W-:Y:S06]  /*188f0*/  BRA `(.L_x_430) ;  /* 0x00000000003c7947 */ /* 0x000fec0003800000 */
.L_x_428:
        /* <DEDUP_REMOVED lines=15> */
.L_x_430:
[----:B------:R-:W-:Y:S05]  /*189f0*/  BSYNC.RECONVERGENT B0 ;  /* 0x0000000000007941 */ /* 0x000fea0003800200 */
.L_x_427:
        /* <DEDUP_REMOVED lines=24> */
.L_x_432:
        /* <DEDUP_REMOVED lines=11> */
.L_x_433:
[----:B------:R-:W-:Y:S05]  /*18c30*/  BSYNC.RECONVERGENT B0 ;  /* 0x0000000000007941 */ /* 0x000fea0003800200 */
.L_x_431:
        /* <DEDUP_REMOVED lines=32> */
.L_x_436:
[C---:B------:R-:W-:Y:S01]  /*18e40*/  VIADD R24, R22.reuse, 0x1 ;  /* 0x0000000116187836 */ /* 0x040fe20000000000 */
[----:B------:R-:W-:-:S04]  /*18e50*/  LOP3.LUT R26, R22, 0x1f, RZ, 0x3c, !PT ;  /* 0x0000001f161a7812 */ /* 0x000fc800078e3cff */
[----:B------:R-:W-:Y:S02]  /*18e60*/  SHF.R.U32.HI R23, RZ, R24, R19 ;  /* 0x00000018ff177219 */ /* 0x000fe40000011613 */
[----:B------:R-:W-:-:S04]  /*18e70*/  SHF.L.U32 R26, R19, R26, RZ ;  /* 0x0000001a131a7219 */ /* 0x000fc800000006ff */
[----:B------:R-:W-:Y:S01]  /*18e80*/  LOP3.LUT R24, R18, R23, R26, 0x1e, !PT ;  /* 0x0000001712187212 */ /* 0x000fe200078e1e1a */
[----:B------:R-:W-:Y:S06]  /*18e90*/  BRA `(.L_x_437) ;  /* 0x00000000003c7947 */ /* 0x000fec0003800000 */
.L_x_435:
        /* <DEDUP_REMOVED lines=15> */
.L_x_437:
[----:B------:R-:W-:Y:S05]  /*18f90*/  BSYNC.RECONVERGENT B0 ;  /* 0x0000000000007941 */ /* 0x000fea0003800200 */
.L_x_434:
        /* <DEDUP_REMOVED lines=24> */
.L_x_439:
        /* <DEDUP_REMOVED lines=11> */
.L_x_440:
[----:B------:R-:W-:Y:S05]  /*191d0*/  BSYNC.RECONVERGENT B0 ;  /* 0x0000000000007941 */ /* 0x000fea0003800200 */
.L_x_438:
        /* <DEDUP_REMOVED lines=17> */
[----:B------:R-:W-:-:S04]  /*192f0*/  SHF.R.U32.HI R26, RZ, 0x10, R21 ;  /* 0x00000010ff1a7819 */ /* 0x000fc80000011615 */
[----:B------:R-:W-:-:S04]  /*19300*/  LOP3.LUT R26, R26, R21, RZ, 0x3c, !PT ;  /* 0x000000151a1a7212 */ /* 0x000fc800078e3cff */
[--C-:B------:R-:W-:Y:S02]  /*19310*/  SHF.R.U32.HI R23, RZ, 0xc, R26.reuse ;  /* 0x0000000cff177819 */ /* 0x100fe4000001161a */
[--C-:B------:R-:W-:Y:S02]  /*19320*/  SHF.R.U32.HI R28, RZ, 0x4, R26.reuse ;  /* 0x00000004ff1c7819 */ /* 0x100fe4000001161a */
[----:B------:R-:W-:-:S04]  /*19330*/  SHF.R.U32.HI R25, RZ, 0x8, R26 ;  /* 0x00000008ff197819 */ /* 0x000fc8000001161a */
[----:B------:R-:W-:Y:S02]  /*19340*/  LOP3.LUT R23, R25, R28, R23, 0x96, !PT ;  /* 0x0000001c19177212 */ /* 0x000fe400078e9617 */
[----:B------:R-:W-:Y:S02]  /*19350*/  LOP3.LUT R25, R14, R19, RZ, 0x30, !PT ;  /* 0x000000130e197212 */ /* 0x000fe400078e30ff */
[----:B------:R-:W-:Y:S01]  /*19360*/  LOP3.LUT R23, R23, R26, RZ, 0x3c, !PT ;  /* 0x0000001a17177212 */ /* 0x000fe200078e3cff */
[----:B------:R-:W-:Y:S02]  /*19370*/  @P0 IMAD.MOV.U32 R26, RZ, RZ, R14 ;  /* 0x000000ffff1a0224 */ /* 0x000fe400078e000e */
[----:B------:R-:W-:Y:S01]  /*19380*/  @P1 IMAD.MOV.U32 R26, RZ, RZ, R25 ;  /* 0x000000ffff1a1224 */ /* 0x000fe200078e0019 */
[----:B------:R-:W-:-:S04]  /*19390*/  SHF.R.U32.HI R28, RZ, 0x2, R23 ;  /* 0x00000002ff1c7819 */ /* 0x000fc80000011617 */
        /* <DEDUP_REMOVED lines=19> */
.L_x_443:
[C---:B------:R-:W-:Y:S01]  /*194d0*/  VIADD R28, R22.reuse, 0x1 ;  /* 0x00000001161c7836 */ /* 0x040fe20000000000 */
[----:B------:R-:W-:-:S04]  /*194e0*/  LOP3.LUT R30, R22, 0x1f, RZ, 0x3c, !PT ;  /* 0x0000001f161e7812 */ /* 0x000fc800078e3cff */
[----:B------:R-:W-:Y:S02]  /*194f0*/  SHF.R.U32.HI R19, RZ, R28, R17 ;  /* 0x0000001cff137219 */ /* 0x000fe40000011611 */
[----:B------:R-:W-:-:S04]  /*19500*/  SHF.L.U32 R30, R17, R30, RZ ;  /* 0x0000001e111e7219 */ /* 0x000fc800000006ff */
[----:B------:R-:W-:Y:S01]  /*19510*/  LOP3.LUT R28, R24, R19, R30, 0x1e, !PT ;  /* 0x00000013181c7212 */ /* 0x000fe200078e1e1e */
[----:B------:R-:W-:Y:S06]  /*19520*/  BRA `(.L_x_444) ;  /* 0x00000000003c7947 */ /* 0x000fec0003800000 */
.L_x_442:
        /* <DEDUP_REMOVED lines=15> */
.L_x_444:
[----:B------:R-:W-:Y:S05]  /*19620*/  BSYNC.RECONVERGENT B0 ;  /* 0x0000000000007941 */ /* 0x000fea0003800200 */
.L_x_441:
        /* <DEDUP_REMOVED lines=24> */
.L_x_446:
        /* <DEDUP_REMOVED lines=11> */
.L_x_447:
[----:B------:R-:W-:Y:S05]  /*19860*/  BSYNC.RECONVERGENT B0 ;  /* 0x0000000000007941 */ /* 0x000fea0003800200 */
.L_x_445:
        /* <DEDUP_REMOVED lines=48> */
.L_x_450:
[C---:B------:R-:W-:Y:S01]  /*19b70*/  VIADD R25, R23.reuse, 0x1 ;  /* 0x0000000117197836 */ /* 0x040fe20000000000 */
[----:B------:R-:W-:-:S04]  /*19b80*/  LOP3.LUT R27, R23, 0x1f, RZ, 0x3c, !PT ;  /* 0x0000001f171b7812 */ /* 0x000fc800078e3cff */
[----:B------:R-:W-:Y:S02]  /*19b90*/  SHF.R.U32.HI R25, RZ, R25, R18 ;  /* 0x00000019ff197219 */ /* 0x000fe40000011612 */
[----:B------:R-:W-:-:S04]  /*19ba0*/  SHF.L.U32 R27, R18, R27, RZ ;  /* 0x0000001b121b7219 */ /* 0x000fc800000006ff */
[----:B------:R-:W-:Y:S01]  /*19bb0*/  LOP3.LUT R22, R28, R25, R27, 0x1e, !PT ;  /* 0x000000191c167212 */ /* 0x000fe200078e1e1b */
[----:B------:R-:W-:Y:S06]  /*19bc0*/  BRA `(.L_x_451) ;  /* 0x00000000003c7947 */ /* 0x000fec0003800000 */
.L_x_449:
        /* <DEDUP_REMOVED lines=15> */
.L_x_451:
[----:B------:R-:W-:Y:S05]  /*19cc0*/  BSYNC.RECONVERGENT B0 ;  /* 0x0000000000007941 */ /* 0x000fea0003800200 */
.L_x_448:
        /* <DEDUP_REMOVED lines=24> */
.L_x_453:
        /* <DEDUP_REMOVED lines=11> */
.L_x_454:
[----:B------:R-:W-:Y:S05]  /*19f00*/  BSYNC.RECONVERGENT B0 ;  /* 0x0000000000007941 */ /* 0x000fea0003800200 */
.L_x_452:
        /* <DEDUP_REMOVED lines=16> */
[----:B------:R-:W-:Y:S01]  /*1a010*/  SHF.L.W.U32 R18, R2, R25, RZ ;  /* 0x0000001902127219 */ /* 0x000fe20000000eff */
[----:B------:R-:W-:Y:S01]  /*1a020*/  @P0 IMAD.MOV.U32 R25, RZ, RZ, R9 ;  /* 0x000000ffff190224 */ /* 0x000fe200078e0009 */
[----:B------:R-:W-:Y:S02]  /*1a030*/  SHF.R.U32.HI R26, RZ, 0x10, R21 ;  /* 0x00000010ff1a7819 */ /* 0x000fe40000011615 */
[----:B------:R-:W-:Y:S02]  /*1a040*/  LOP3.LUT R30, R9, R18, RZ, 0x30, !PT ;  /* 0x00000012091e7212 */ /* 0x000fe400078e30ff */
        /* <DEDUP_REMOVED lines=34> */
.L_x_457:
[C---:B------:R-:W-:Y:S01]  /*1a270*/  VIADD R18, R24.reuse, 0x1 ;  /* 0x0000000118127836 */ /* 0x040fe20000000000 */
[----:B------:R-:W-:-:S04]  /*1a280*/  LOP3.LUT R26, R24, 0x1f, RZ, 0x3c, !PT ;  /* 0x0000001f181a7812 */ /* 0x000fc800078e3cff */
[----:B------:R-:W-:Y:S02]  /*1a290*/  SHF.R.U32.HI R17, RZ, R18, R19 ;  /* 0x00000012ff117219 */ /* 0x000fe40000011613 */
[----:B------:R-:W-:-:S04]  /*1a2a0*/  SHF.L.U32 R26, R19, R26, RZ ;  /* 0x0000001a131a7219 */ /* 0x000fc800000006ff */
[----:B------:R-:W-:Y:S01]  /*1a2b0*/  LOP3.LUT R18, R22, R17, R26, 0x1e, !PT ;  /* 0x0000001116127212 */ /* 0x000fe200078e1e1a */
[----:B------:R-:W-:Y:S06]  /*1a2c0*/  BRA `(.L_x_458) ;  /* 0x00000000003c7947 */ /* 0x000fec0003800000 */
.L_x_456:
        /* <DEDUP_REMOVED lines=15> */
.L_x_458:
[----:B------:R-:W-:Y:S05]  /*1a3c0*/  BSYNC.RECONVERGENT B0 ;  /* 0x0000000000007941 */ /* 0x000fea0003800200 */
.L_x_455:
        /* <DEDUP_REMOVED lines=24> */
.L_x_460:
        /* <DEDUP_REMOVED lines=11> */
.L_x_461:
[----:B------:R-:W-:Y:S05]  /*1a600*/  BSYNC.RECONVERGENT B0 ;  /* 0x0000000000007941 */ /* 0x000fea0003800200 */
.L_x_459:
        /* <DEDUP_REMOVED lines=47> */
.L_x_464:
[C---:B------:R-:W-:Y:S01]  /*1a900*/  VIADD R25, R23.reuse, 0x1 ;  /* 0x0000000117197836 */ /* 0x040fe20000000000 */
[----:B------:R-:W-:-:S04]  /*1a910*/  LOP3.LUT R27, R23, 0x1f, RZ, 0x3c, !PT ;  /* 0x0000001f171b7812 */ /* 0x000fc800078e3cff */
[----:B------:R-:W-:Y:S02]  /*1a920*/  SHF.R.U32.HI R25, RZ, R25, R20 ;  /* 0x00000019ff197219 */ /* 0x000fe40000011614 */
[----:B------:R-:W-:-:S04]  /*1a930*/  SHF.L.U32 R27, R20, R27, RZ ;  /* 0x0000001b141b7219 */ /* 0x000fc800000006ff */
[----:B------:R-:W-:Y:S01]  /*1a940*/  LOP3.LUT R24, R18, R25, R27, 0x1e, !PT ;  /* 0x0000001912187212 */ /* 0x000fe200078e1e1b */
[----:B------:R-:W-:Y:S06]  /*1a950*/  BRA `(.L_x_465) ;  /* 0x00000000003c7947 */ /* 0x000fec0003800000 */
.L_x_463:
        /* <DEDUP_REMOVED lines=15> */
.L_x_465:
[----:B------:R-:W-:Y:S05]  /*1aa50*/  BSYNC.RECONVERGENT B0 ;  /* 0x0000000000007941 */ /* 0x000fea0003800200 */
.L_x_462:
        /* <DEDUP_REMOVED lines=24> */
.L_x_467:
        /* <DEDUP_REMOVED lines=11> */
.L_x_468:
[----:B------:R-:W-:Y:S05]  /*1ac90*/  BSYNC.RECONVERGENT B0 ;  /* 0x0000000000007941 */ /* 0x000fea0003800200 */
.L_x_466:
        /* <DEDUP_REMOVED lines=47> */
.L_x_471:
[C---:B------:R-:W-:Y:S01]  /*1af90*/  VIADD R28, R26.reuse, 0x1 ;  /* 0x000000011a1c7836 */ /* 0x040fe20000000000 */
[----:B------:R-:W-:-:S04]  /*1afa0*/  LOP3.LUT R30, R26, 0x1f, RZ, 0x3c, !PT ;  /* 0x0000001f1a1e7812 */ /* 0x000fc800078e3cff */
[----:B------:R-:W-:Y:S02]  /*1afb0*/  SHF.R.U32.HI R23, RZ, R28, R17 ;  /* 0x0000001cff177219 */ /* 0x000fe40000011611 */
[----:B------:R-:W-:-:S04]  /*1afc0*/  SHF.L.U32 R30, R17, R30, RZ ;  /* 0x0000001e111e7219 */ /* 0x000fc800000006ff */
[----:B------:R-:W-:Y:S01]  /*1afd0*/  LOP3.LUT R28, R24, R23, R30, 0x1e, !PT ;  /* 0x00000017181c7212 */ /* 0x000fe200078e1e1e */
[----:B------:R-:W-:Y:S06]  /*1afe0*/  BRA `(.L_x_472) ;  /* 0x00000000003c7947 */ /* 0x000fec0003800000 */
.L_x_470:
        /* <DEDUP_REMOVED lines=15> */
.L_x_472:
[----:B------:R-:W-:Y:S05]  /*1b0e0*/  BSYNC.RECONVERGENT B0 ;  /* 0x0000000000007941 */ /* 0x000fea0003800200 */
.L_x_469:
        /* <DEDUP_REMOVED lines=24> */
.L_x_474:
        /* <DEDUP_REMOVED lines=11> */
.L_x_475:
[----:B------:R-:W-:Y:S05]  /*1b320*/  BSYNC.RECONVERGENT B0 ;  /* 0x0000000000007941 */ /* 0x000fea0003800200 */
.L_x_473:
        /* <DEDUP_REMOVED lines=48> */
.L_x_478:
[C---:B------:R-:W-:Y:S01]  /*1b630*/  VIADD R19, R25.reuse, 0x1 ;  /* 0x0000000119137836 */ /* 0x040fe20000000000 */
[----:B------:R-:W-:-:S04]  /*1b640*/  LOP3.LUT R27, R25, 0x1f, RZ, 0x3c, !PT ;  /* 0x0000001f191b7812 */ /* 0x000fc800078e3cff */
[----:B------:R-:W-:Y:S02]  /*1b650*/  SHF.R.U32.HI R19, RZ, R19, R18 ;  /* 0x00000013ff137219 */ /* 0x000fe40000011612 */
[----:B------:R-:W-:-:S04]  /*1b660*/  SHF.L.U32 R27, R18, R27, RZ ;  /* 0x0000001b121b7219 */ /* 0x000fc800000006ff */
[----:B------:R-:W-:Y:S01]  /*1b670*/  LOP3.LUT R20, R28, R19, R27, 0x1e, !PT ;  /* 0x000000131c147212 */ /* 0x000fe200078e1e1b */
[----:B------:R-:W-:Y:S06]  /*1b680*/  BRA `(.L_x_479) ;  /* 0x00000000003c7947 */ /* 0x000fec0003800000 */
.L_x_477:
        /* <DEDUP_REMOVED lines=15> */
.L_x_479:
[----:B------:R-:W-:Y:S05]  /*1b780*/  BSYNC.RECONVERGENT B0 ;  /* 0x0000000000007941 */ /* 0x000fea0003800200 */
.L_x_476:
        /* <DEDUP_REMOVED lines=24> */
.L_x_481:
        /* <DEDUP_REMOVED lines=11> */
.L_x_482:
[----:B------:R-:W-:Y:S05]  /*1b9c0*/  BSYNC.RECONVERGENT B0 ;  /* 0x0000000000007941 */ /* 0x000fea0003800200 */
.L_x_480:
[----:B------:R-:W-:Y:S01]  /*1b9d0*/  IMAD.IADD R23, R24, 0x1, R19 ;  /* 0x0000000118177824 */ /* 0x000fe200078e0213 */
[----:B------:R-:W-:Y:S01]  /*1b9e0*/  SHF.R.U32.HI R27, RZ, 0x8, R18 ;  /* 0x00000008ff1b7819 */ /* 0x000fe20000011612 */
[----:B------:R-:W-:Y:S03]  /*1b9f0*/  BSSY.RECONVERGENT B0, `(.L_x_483) ;  /* 0x0000042000007945 */ /* 0x000fe60003800200 */
[----:B------:R-:W-:Y:S02]  /*1ba00*/  LOP3.LUT R22, R18, R23, RZ, 0x3c, !PT ;  /* 0x0000001712167212 */ /* 0x000fe400078e3cff */
[----:B------:R-:W-:Y:S02]  /*1ba10*/  SHF.L.W.U32 R27, R2, R27, RZ ;  /* 0x0000001b021b7219 */ /* 0x000fe40000000eff */
        /* <DEDUP_REMOVED lines=16> */
[C---:B------:R-:W-:Y:S01]  /*1bb20*/  ISETP.EQ.AND P2, PT, R30.reuse, 0x8, PT ;  /* 0x000000081e00780c */ /* 0x040fe20003f42270 */
[----:B------:R-:W-:Y:S01]  /*1bb30*/  @P0 IMAD.MOV.U32 R18, RZ, RZ, R10 ;  /* 0x000000ffff120224 */ /* 0x000fe200078e000a */
[----:B------:R-:W-:Y:S02]  /*1bb40*/  LOP3.LUT R29, R29, R26, RZ, 0x3c, !PT ;  /* 0x0000001a1d1d7212 */ /* 0x000fe400078e3cff */
[----:B------:R-:W-:-:S02]  /*1bb50*/  ISETP.EQ.AND P3, PT, R30, 0xc, PT ;  /* 0x0000000c1e00780c */ /* 0x000fc40003f62270 */
[--C-:B------:R-:W-:Y:S02]  /*1bb60*/  SHF.R.U32.HI R24, RZ, 0x2, R29.reuse ;  /* 0x00000002ff187819 */ /* 0x100fe4000001161d */
[----:B------:R-:W-:Y:S02]  /*1bb70*/  LOP3.LUT R26, R10, R27, RZ, 0x30, !PT ;  /* 0x0000001b0a1a7212 */ /* 0x000fe400078e30ff */
[----:B------:R-:W-:-:S03]  /*1bb80*/  LOP3.LUT R24, R24, 0x3, R29, 0x48, !PT ;  /* 0x0000000318187812 */ /* 0x000fc600078e481d */
[----:B------:R-:W-:Y:S01]  /*1bb90*/  @P1 IMAD.MOV.U32 R18, RZ, RZ, R26 ;  /* 0x000000ffff121224 */ /* 0x000fe200078e001a */
[----:B------:R-:W-:Y:S02]  /*1bba0*/  ISETP.GT.AND P0, PT, R24, 0x1, PT ;  /* 0x000000011800780c */ /* 0x000fe40003f04270 */
[CC--:B------:R-:W-:Y:S02]  /*1bbb0*/  LOP3.LUT R26, R27.reuse, R10.reuse, RZ, 0xfc, !PT ;  /* 0x0000000a1b1a7212 */ /* 0x0c0fe400078efcff */
        /* <DEDUP_REMOVED lines=16> */
.L_x_485:
[C---:B------:R-:W-:Y:S01]  /*1bcc0*/  VIADD R27, R25.reuse, 0x1 ;  /* 0x00000001191b7836 */ /* 0x040fe20000000000 */
[----:B------:R-:W-:-:S04]  /*1bcd0*/  LOP3.LUT R29, R25, 0x1f, RZ, 0x3c, !PT ;  /* 0x0000001f191d7812 */ /* 0x000fc800078e3cff */
[----:B------:R-:W-:Y:S02]  /*1bce0*/  SHF.R.U32.HI R27, RZ, R27, R22 ;  /* 0x0000001bff1b7219 */ /* 0x000fe40000011616 */
[----:B------:R-:W-:-:S04]  /*1bcf0*/  SHF.L.U32 R29, R22, R29, RZ ;  /* 0x0000001d161d7219 */ /* 0x000fc800000006ff */
[----:B------:R-:W-:Y:S01]  /*1bd00*/  LOP3.LUT R24, R20, R27, R29, 0x1e, !PT ;  /* 0x0000001b14187212 */ /* 0x000fe200078e1e1d */
[----:B------:R-:W-:Y:S06]  /*1bd10*/  BRA `(.L_x_486) ;  /* 0x00000000003c7947 */ /* 0x000fec0003800000 */
.L_x_484:
        /* <DEDUP_REMOVED lines=15> */
.L_x_486:
[----:B------:R-:W-:Y:S05]  /*1be10*/  BSYNC.RECONVERGENT B0 ;  /* 0x0000000000007941 */ /* 0x000fea0003800200 */
.L_x_483:
        /* <DEDUP_REMOVED lines=24> */
.L_x_488:
        /* <DEDUP_REMOVED lines=11> */
.L_x_489:
[----:B------:R-:W-:Y:S05]  /*1c050*/  BSYNC.RECONVERGENT B0 ;  /* 0x0000000000007941 */ /* 0x000fea0003800200 */
.L_x_487:
[----:B------:R-:W-:Y:S01]  /*1c060*/  IMAD.IADD R27, R27, 0x1, R20 ;  /* 0x000000011b1b7824 */ /* 0x000fe200078e0214 */
[----:B------:R-:W-:Y:S01]  /*1c070*/  BSSY.RECONVERGENT B0, `(.L_x_490) ;  /* 0x000004a000007945 */ /* 0x000fe20003800200 */
[----:B------:R-:W-:-:S03]  /*1c080*/  IMAD.SHL.U32 R25, R22, 0x4, RZ ;  /* 0x0000000416197824 */ /* 0x000fc600078e00ff */
[----:B------:R-:W-:Y:S02]  /*1c090*/  LOP3.LUT R19, R13, R22, R27, 0x96, !PT ;  /* 0x000000160d137212 */ /* 0x000fe400078e961b */
[----:B------:R-:W-:Y:S02]  /*1c0a0*/  LOP3.LUT R30, R25, 0xc, RZ, 0xc0, !PT ;  /* 0x0000000c191e7812 */ /* 0x000fe400078ec0ff */
[----:B------:R-:W-:Y:S02]  /*1c0b0*/  LOP3.LUT R19, R19, R14, RZ, 0x3c, !PT ;  /* 0x0000000e13137212 */ /* 0x000fe400078e3cff */
[----:B------:R-:W-:Y:S02]  /*1c0c0*/  ISETP.EQ.AND P0, PT, R30, RZ, PT ;  /* 0x000000ff1e00720c */ /* 0x000fe40003f02270 */
[----:B------:R-:W-:Y:S02]  /*1c0d0*/  SHF.R.U32.HI R26, RZ, 0x4, R19 ;  /* 0x00000004ff1a7819 */ /* 0x000fe40000011613 */
[----:B------:R-:W-:-:S02]  /*1c0e0*/  SHF.R.U32.HI R25, RZ, 0x8, R22 ;  /* 0x00000008ff197819 */ /* 0x000fc40000011616 */
[----:B------:R-:W-:Y:S02]  /*1c0f0*/  LOP3.LUT R23, R26, R19, RZ, 0x3c, !PT ;  /* 0x000000131a177212 */ /* 0x000fe400078e3cff */
[----:B------:R-:W-:Y:S02]  /*1c100*/  ISETP.EQ.AND P1, PT, R30, 0x4, PT ;  /* 0x000000041e00780c */ /* 0x000fe40003f22270 */
[----:B------:R-:W-:Y:S02]  /*1c110*/  SHF.R.U32.HI R26, RZ, 0x18, R23 ;  /* 0x00000018ff1a7819 */ /* 0x000fe40000011617 */
[----:B------:R-:W-:Y:S02]  /*1c120*/  SHF.L.W.U32 R25, R2, R25, RZ ;  /* 0x0000001902197219 */ /* 0x000fe40000000eff */
        /* <DEDUP_REMOVED lines=41> */
.L_x_492:
[C---:B------:R-:W-:Y:S01]  /*1c3c0*/  VIADD R22, R26.reuse, 0x1 ;  /* 0x000000011a167836 */ /* 0x040fe20000000000 */
[----:B------:R-:W-:-:S04]  /*1c3d0*/  LOP3.LUT R28, R26, 0x1f, RZ, 0x3c, !PT ;  /* 0x0000001f1a1c7812 */ /* 0x000fc800078e3cff */
[----:B------:R-:W-:Y:S02]  /*1c3e0*/  SHF.R.U32.HI R11, RZ, R22, R19 ;  /* 0x00000016ff0b7219 */ /* 0x000fe40000011613 */
[----:B------:R-:W-:-:S04]  /*1c3f0*/  SHF.L.U32 R28, R19, R28, RZ ;  /* 0x0000001c131c7219 */ /* 0x000fc800000006ff */
[----:B------:R-:W-:Y:S01]  /*1c400*/  LOP3.LUT R22, R24, R11, R28, 0x1e, !PT ;  /* 0x0000000b18167212 */ /* 0x000fe200078e1e1c */
[----:B------:R-:W-:Y:S06]  /*1c410*/  BRA `(.L_x_493) ;  /* 0x00000000003c7947 */ /* 0x000fec0003800000 */
.L_x_491:
        /* <DEDUP_REMOVED lines=15> */
.L_x_493:
[----:B------:R-:W-:Y:S05]  /*1c510*/  BSYNC.RECONVERGENT B0 ;  /* 0x0000000000007941 */ /* 0x000fea0003800200 */
.L_x_490:
        /* <DEDUP_REMOVED lines=24> */
.L_x_495:
        /* <DEDUP_REMOVED lines=11> */
.L_x_496:
[----:B------:R-:W-:Y:S05]  /*1c750*/  BSYNC.RECONVERGENT B0 ;  /* 0x0000000000007941 */ /* 0x000fea0003800200 */
.L_x_494:
        /* <DEDUP_REMOVED lines=32> */
.L_x_499:
[C---:B------:R-:W-:Y:S01]  /*1c960*/  VIADD R24, R20.reuse, 0x1 ;  /* 0x0000000114187836 */ /* 0x040fe20000000000 */
[----:B------:R-:W-:-:S04]  /*1c970*/  LOP3.LUT R26, R20, 0x1f, RZ, 0x3c, !PT ;  /* 0x0000001f141a7812 */ /* 0x000fc800078e3cff */
[----:B------:R-:W-:Y:S02]  /*1c980*/  SHF.R.U32.HI R23, RZ, R24, R19 ;  /* 0x00000018ff177219 */ /* 0x000fe40000011613 */
[----:B------:R-:W-:-:S04]  /*1c990*/  SHF.L.U32 R26, R19, R26, RZ ;  /* 0x0000001a131a7219 */ /* 0x000fc800000006ff */
[----:B------:R-:W-:Y:S01]  /*1c9a0*/  LOP3.LUT R24, R22, R23, R26, 0x1e, !PT ;  /* 0x0000001716187212 */ /* 0x000fe200078e1e1a */
[----:B------:R-:W-:Y:S06]  /*1c9b0*/  BRA `(.L_x_500) ;  /* 0x00000000003c7947 */ /* 0x000fec0003800000 */
.L_x_498:
        /* <DEDUP_REMOVED lines=15> */
.L_x_500:
[----:B------:R-:W-:Y:S05]  /*1cab0*/  BSYNC.RECONVERGENT B0 ;  /* 0x0000000000007941 */ /* 0x000fea0003800200 */
.L_x_497:
        /* <DEDUP_REMOVED lines=24> */
.L_x_502:
        /* <DEDUP_REMOVED lines=11> */
.L_x_503:
[----:B------:R-:W-:Y:S05]  /*1ccf0*/  BSYNC.RECONVERGENT B0 ;  /* 0x0000000000007941 */ /* 0x000fea0003800200 */
.L_x_501:
        /* <DEDUP_REMOVED lines=47> */
.L_x_506:
[C---:B------:R-:W-:Y:S01]  /*1cff0*/  VIADD R26, R22.reuse, 0x1 ;  /* 0x00000001161a7836 */ /* 0x040fe20000000000 */
[----:B------:R-:W-:-:S04]  /*1d000*/  LOP3.LUT R28, R22, 0x1f, RZ, 0x3c, !PT ;  /* 0x0000001f161c7812 */ /* 0x000fc800078e3cff */
[----:B------:R-:W-:Y:S02]  /*1d010*/  SHF.R.U32.HI R23, RZ, R26, R11 ;  /* 0x0000001aff177219 */ /* 0x000fe4000001160b */
[----:B------:R-:W-:-:S04]  /*1d020*/  SHF.L.U32 R28, R11, R28, RZ ;  /* 0x0000001c0b1c7219 */ /* 0x000fc800000006ff */
[----:B------:R-:W-:Y:S01]  /*1d030*/  LOP3.LUT R26, R24, R23, R28, 0x1e, !PT ;  /* 0x00000017181a7212 */ /* 0x000fe200078e1e1c */
[----:B------:R-:W-:Y:S06]  /*1d040*/  BRA `(.L_x_507) ;  /* 0x00000000003c7947 */ /* 0x000fec0003800000 */
.L_x_505:
        /* <DEDUP_REMOVED lines=15> */
.L_x_507:
[----:B------:R-:W-:Y:S05]  /*1d140*/  BSYNC.RECONVERGENT B0 ;  /* 0x0000000000007941 */ /* 0x000fea0003800200 */
.L_x_504:
        /* <DEDUP_REMOVED lines=24> */
.L_x_509:
        /* <DEDUP_REMOVED lines=11> */
.L_x_510:
[----:B------:R-:W-:Y:S05]  /*1d380*/  BSYNC.RECONVERGENT B0 ;  /* 0x0000000000007941 */ /* 0x000fea0003800200 */
.L_x_508:
        /* <DEDUP_REMOVED lines=17> */
[----:B------:R-:W-:Y:S02]  /*1d4a0*/  LOP3.LUT R23, R28, R21, RZ, 0x3c, !PT ;  /* 0x000000151c177212 */ /* 0x000fe400078e3cff */
[----:B------:R-:W-:Y:S01]  /*1d4b0*/  SHF.L.W.U32 R28, R2, R11, RZ ;  /* 0x0000000b021c7219 */ /* 0x000fe20000000eff */
[----:B------:R-:W-:Y:S01]  /*1d4c0*/  @P0 IMAD.MOV.U32 R11, RZ, RZ, R9 ;  /* 0x000000ffff0b0224 */ /* 0x000fe200078e0009 */
        /* <DEDUP_REMOVED lines=28> */
.L_x_513:
[C---:B------:R-:W-:Y:S01]  /*1d690*/  VIADD R28, R24.reuse, 0x1 ;  /* 0x00000001181c7836 */ /* 0x040fe20000000000 */
[----:B------:R-:W-:-:S04]  /*1d6a0*/  LOP3.LUT R30, R24, 0x1f, RZ, 0x3c, !PT ;  /* 0x0000001f181e7812 */ /* 0x000fc800078e3cff */
[----:B------:R-:W-:Y:S02]  /*1d6b0*/  SHF.R.U32.HI R19, RZ, R28, R17 ;  /* 0x0000001cff137219 */ /* 0x000fe40000011611 */
[----:B------:R-:W-:-:S04]  /*1d6c0*/  SHF.L.U32 R30, R17, R30, RZ ;  /* 0x0000001e111e7219 */ /* 0x000fc800000006ff */
[----:B------:R-:W-:Y:S01]  /*1d6d0*/  LOP3.LUT R28, R26, R19, R30, 0x1e, !PT ;  /* 0x000000131a1c7212 */ /* 0x000fe200078e1e1e */
[----:B------:R-:W-:Y:S06]  /*1d6e0*/  BRA `(.L_x_514) ;  /* 0x00000000003c7947 */ /* 0x000fec0003800000 */
.L_x_512:
        /* <DEDUP_REMOVED lines=15> */
.L_x_514:
[----:B------:R-:W-:Y:S05]  /*1d7e0*/  BSYNC.RECONVERGENT B0 ;  /* 0x0000000000007941 */ /* 0x000fea0003800200 */
.L_x_511:
        /* <DEDUP_REMOVED lines=24> */
.L_x_516:
        /* <DEDUP_REMOVED lines=11> */
.L_x_517:
[----:B------:R-:W-:Y:S05]  /*1da20*/  BSYNC.RECONVERGENT B0 ;  /* 0x0000000000007941 */ /* 0x000fea0003800200 */
.L_x_515:
        /* <DEDUP_REMOVED lines=25> */
[-C--:B------:R-:W-:Y:S02]  /*1dbc0*/  LOP3.LUT R30, R17, R18.reuse, RZ, 0xfc, !PT ;  /* 0x00000012111e7212 */ /* 0x080fe400078efcff */
        /* <DEDUP_REMOVED lines=28> */
.L_x_520:
[C---:B------:R-:W-:Y:S01]  /*1dd90*/  VIADD R17, R23.reuse, 0x1 ;  /* 0x0000000117117836 */ /* 0x040fe20000000000 */
[----:B------:R-:W-:-:S04]  /*1dda0*/  LOP3.LUT R25, R23, 0x1f, RZ, 0x3c, !PT ;  /* 0x0000001f17197812 */ /* 0x000fc800078e3cff */
[----:B------:R-:W-:Y:S02]  /*1ddb0*/  SHF.R.U32.HI R17, RZ, R17, R20 ;  /* 0x00000011ff117219 */ /* 0x000fe40000011614 */
[----:B------:R-:W-:-:S04]  /*1ddc0*/  SHF.L.U32 R25, R20, R25, RZ ;  /* 0x0000001914197219 */ /* 0x000fc800000006ff */
[----:B------:R-:W-:Y:S01]  /*1ddd0*/  LOP3.LUT R14, R28, R17, R25, 0x1e, !PT ;  /* 0x000000111c0e7212 */ /* 0x000fe200078e1e19 */
[----:B------:R-:W-:Y:S06]  /*1dde0*/  BRA `(.L_x_521) ;  /* 0x00000000003c7947 */ /* 0x000fec0003800000 */
.L_x_519:
        /* <DEDUP_REMOVED lines=15> */
.L_x_521:
[----:B------:R-:W-:Y:S05]  /*1dee0*/  BSYNC.RECONVERGENT B0 ;  /* 0x0000000000007941 */ /* 0x000fea0003800200 */
.L_x_518:
        /* <DEDUP_REMOVED lines=24> */
.L_x_523:
        /* <DEDUP_REMOVED lines=11> */
.L_x_524:
[----:B------:R-:W-:Y:S05]  /*1e120*/  BSYNC.RECONVERGENT B0 ;  /* 0x0000000000007941 */ /* 0x000fea0003800200 */
.L_x_522:
        /* <DEDUP_REMOVED lines=12> */
[----:B------:R-:W-:Y:S01]  /*1e1f0*/  ISETP.EQ.AND P2, PT, R29, 0x8, PT ;  /* 0x000000081d00780c */ /* 0x000fe20003f42270 */
[----:B------:R-:W-:Y:S01]  /*1e200*/  @P0 IMAD.MOV.U32 R20, RZ, RZ, R15 ;  /* 0x000000ffff140224 */ /* 0x000fe200078e000f */
        /* <DEDUP_REMOVED lines=33> */
.L_x_527:
[C---:B------:R-:W-:Y:S01]  /*1e420*/  VIADD R26, R24.reuse, 0x1 ;  /* 0x00000001181a7836 */ /* 0x040fe20000000000 */
[----:B------:R-:W-:-:S04]  /*1e430*/  LOP3.LUT R28, R24, 0x1f, RZ, 0x3c, !PT ;  /* 0x0000001f181c7812 */ /* 0x000fc800078e3cff */
[----:B------:R-:W-:Y:S02]  /*1e440*/  SHF.R.U32.HI R23, RZ, R26, R19 ;  /* 0x0000001aff177219 */ /* 0x000fe40000011613 */
[----:B------:R-:W-:-:S04]  /*1e450*/  SHF.L.U32 R28, R19, R28, RZ ;  /* 0x0000001c131c7219 */ /* 0x000fc800000006ff */
[----:B------:R-:W-:Y:S01]  /*1e460*/  LOP3.LUT R26, R14, R23, R28, 0x1e, !PT ;  /* 0x000000170e1a7212 */ /* 0x000fe200078e1e1c */
[----:B------:R-:W-:Y:S06]  /*1e470*/  BRA `(.L_x_528) ;  /* 0x00000000003c7947 */ /* 0x000fec0003800000 */
.L_x_526:
        /* <DEDUP_REMOVED lines=15> */
.L_x_528:
[----:B------:R-:W-:Y:S05]  /*1e570*/  BSYNC.RECONVERGENT B0 ;  /* 0x0000000000007941 */ /* 0x000fea0003800200 */
.L_x_525:
        /* <DEDUP_REMOVED lines=24> */
.L_x_530:
        /* <DEDUP_REMOVED lines=11> */
.L_x_531:
[----:B------:R-:W-:Y:S05]  /*1e7b0*/  BSYNC.RECONVERGENT B0 ;  /* 0x0000000000007941 */ /* 0x000fea0003800200 */
.L_x_529:
        /* <DEDUP_REMOVED lines=47> */
.L_x_534:
[C---:B------:R-:W-:Y:S01]  /*1eab0*/  VIADD R28, R24.reuse, 0x1 ;  /* 0x00000001181c7836 */ /* 0x040fe20000000000 */
[----:B------:R-:W-:-:S04]  /*1eac0*/  LOP3.LUT R30, R24, 0x1f, RZ, 0x3c, !PT ;  /* 0x0000001f181e7812 */ /* 0x000fc800078e3cff */
[----:B------:R-:W-:Y:S02]  /*1ead0*/  SHF.R.U32.HI R23, RZ, R28, R17 ;  /* 0x0000001cff177219 */ /* 0x000fe40000011611 */
[----:B------:R-:W-:-:S04]  /*1eae0*/  SHF.L.U32 R30, R17, R30, RZ ;  /* 0x0000001e111e7219 */ /* 0x000fc800000006ff */
[----:B------:R-:W-:Y:S01]  /*1eaf0*/  LOP3.LUT R28, R26, R23, R30, 0x1e, !PT ;  /* 0x000000171a1c7212 */ /* 0x000fe200078e1e1e */
[----:B------:R-:W-:Y:S06]  /*1eb00*/  BRA `(.L_x_535) ;  /* 0x00000000003c7947 */ /* 0x000fec0003800000 */
.L_x_533:
        /* <DEDUP_REMOVED lines=15> */
.L_x_535:
[----:B------:R-:W-:Y:S05]  /*1ec00*/  BSYNC.RECONVERGENT B0 ;  /* 0x0000000000007941 */ /* 0x000fea0003800200 */
.L_x_532:
        /* <DEDUP_REMOVED lines=24> */
.L_x_537:
        /* <DEDUP_REMOVED lines=11> */
.L_x_538:
[----:B------:R-:W-:Y:S05]  /*1ee40*/  BSYNC.RECONVERGENT B0 ;  /* 0x0000000000007941 */ /* 0x000fea0003800200 */
.L_x_536:
        /* <DEDUP_REMOVED lines=48> */
.L_x_541:
[C---:B------:R-:W-:Y:S01]  /*1f150*/  VIADD R17, R25.reuse, 0x1 ;  /* 0x0000000119117836 */ /* 0x040fe20000000000 */
[----:B------:R-:W-:-:S04]  /*1f160*/  LOP3.LUT R19, R25, 0x1f, RZ, 0x3c, !PT ;  /* 0x0000001f19137812 */ /* 0x000fc800078e3cff */
[----:B------:R-:W-:Y:S02]  /*1f170*/  SHF.R.U32.HI R17, RZ, R17, R14 ;  /* 0x00000011ff117219 */ /* 0x000fe4000001160e */
[----:B------:R-:W-:-:S04]  /*1f180*/  SHF.L.U32 R19, R14, R19, RZ ;  /* 0x000000130e137219 */ /* 0x000fc800000006ff */
[----:B------:R-:W-:Y:S01]  /*1f190*/  LOP3.LUT R24, R28, R17, R19, 0x1e, !PT ;  /* 0x000000111c187212 */ /* 0x000fe200078e1e13 */
[----:B------:R-:W-:Y:S06]  /*1f1a0*/  BRA `(.L_x_542) ;  /* 0x00000000003c7947 */ /* 0x000fec0003800000 */
.L_x_540:
        /* <DEDUP_REMOVED lines=15> */
.L_x_542:
[----:B------:R-:W-:Y:S05]  /*1f2a0*/  BSYNC.RECONVERGENT B0 ;  /* 0x0000000000007941 */ /* 0x000fea0003800200 */
.L_x_539:
        /* <DEDUP_REMOVED lines=24> */
.L_x_544:
        /* <DEDUP_REMOVED lines=11> */
.L_x_545:
[----:B------:R-:W-:Y:S05]  /*1f4e0*/  BSYNC.RECONVERGENT B0 ;  /* 0x0000000000007941 */ /* 0x000fea0003800200 */
.L_x_543:
        /* <DEDUP_REMOVED lines=47> */
.L_x_548:
[C---:B------:R-:W-:Y:S01]  /*1f7e0*/  VIADD R25, R23.reuse, 0x1 ;  /* 0x0000000117197836 */ /* 0x040fe20000000000 */
[----:B------:R-:W-:-:S04]  /*1f7f0*/  LOP3.LUT R27, R23, 0x1f, RZ, 0x3c, !PT ;  /* 0x0000001f171b7812 */ /* 0x000fc800078e3cff */
[----:B------:R-:W-:Y:S02]  /*1f800*/  SHF.R.U32.HI R25, RZ, R25, R22 ;  /* 0x00000019ff197219 */ /* 0x000fe40000011616 */
[----:B------:R-:W-:-:S04]  /*1f810*/  SHF.L.U32 R27, R22, R27, RZ ;  /* 0x0000001b161b7219 */ /* 0x000fc800000006ff */
[----:B------:R-:W-:Y:S01]  /*1f820*/  LOP3.LUT R26, R24, R25, R27, 0x1e, !PT ;  /* 0x00000019181a7212 */ /* 0x000fe200078e1e1b */
[----:B------:R-:W-:Y:S06]  /*1f830*/  BRA `(.L_x_549) ;  /* 0x00000000003c7947 */ /* 0x000fec0003800000 */
.L_x_547:
        /* <DEDUP_REMOVED lines=15> */
.L_x_549:
[----:B------:R-:W-:Y:S05]  /*1f930*/  BSYNC.RECONVERGENT B0 ;  /* 0x0000000000007941 */ /* 0x000fea0003800200 */
.L_x_546:
        /* <DEDUP_REMOVED lines=24> */
.L_x_551:
        /* <DEDUP_REMOVED lines=11> */
.L_x_552:
[----:B------:R-:W-:Y:S05]  /*1fb70*/  BSYNC.RECONVERGENT B0 ;  /* 0x0000000000007941 */ /* 0x000fea0003800200 */
.L_x_550:
        /* <DEDUP_REMOVED lines=10> */
[C---:B------:R-:W-:Y:S02]  /*1fc20*/  ISETP.EQ.AND P1, PT, R31.reuse, 0x4, PT ;  /* 0x000000041f00780c */ /* 0x040fe40003f22270 */
[----:B------:R-:W-:Y:S02]  /*1fc30*/  SHF.R.U32.HI R24, RZ, 0x18, R23 ;  /* 0x00000018ff187819 */ /* 0x000fe40000011617 */
[----:B------:R-:W-:Y:S02]  /*1fc40*/  SHF.L.W.U32 R22, R2, R25, RZ ;  /* 0x0000001902167219 */ /* 0x000fe40000000eff */
[----:B------:R-:W-:Y:S02]  /*1fc50*/  LOP3.LUT R24, R24, 0xf, RZ, 0xc0, !PT ;  /* 0x0000000f18187812 */ /* 0x000fe400078ec0ff */
[----:B------:R-:W-:-:S02]  /*1fc60*/  ISETP.EQ.AND P2, PT, R31, 0x8, PT ;  /* 0x000000081f00780c */ /* 0x000fc40003f42270 */
[----:B------:R-:W-:Y:S02]  /*1fc70*/  SHF.R.W.U32 R28, R17, R24, R17 ;  /* 0x00000018111c7219 */ /* 0x000fe40000001e11 */
[----:B------:R-:W-:Y:S02]  /*1fc80*/  LOP3.LUT R25, R11, R22, RZ, 0x30, !PT ;  /* 0x000000160b197212 */ /* 0x000fe400078e30ff */
[----:B------:R-:W-:Y:S02]  /*1fc90*/  LOP3.LUT R21, R28, R21, RZ, 0x3c, !PT ;  /* 0x000000151c157212 */ /* 0x000fe400078e3cff */
[----:B------:R-:W-:Y:S02]  /*1fca0*/  ISETP.EQ.AND P3, PT, R31, 0xc, PT ;  /* 0x0000000c1f00780c */ /* 0x000fe40003f62270 */
[----:B------:R-:W-:-:S04]  /*1fcb0*/  SHF.R.U32.HI R28, RZ, 0x10, R21 ;  /* 0x00000010ff1c7819 */ /* 0x000fc80000011615 */
[----:B------:R-:W-:-:S04]  /*1fcc0*/  LOP3.LUT R27, R28, R21, RZ, 0x3c, !PT ;  /* 0x000000151c1b7212 */ /* 0x000fc800078e3cff */
[--C-:B------:R-:W-:Y:S02]  /*1fcd0*/  SHF.R.U32.HI R28, RZ, 0xc, R27.reuse ;  /* 0x0000000cff1c7819 */ /* 0x100fe4000001161b */
[--C-:B------:R-:W-:Y:S02]  /*1fce0*/  SHF.R.U32.HI R29, RZ, 0x4, R27.reuse ;  /* 0x00000004ff1d7819 */ /* 0x100fe4000001161b */
[----:B------:R-:W-:-:S04]  /*1fcf0*/  SHF.R.U32.HI R30, RZ, 0x8, R27 ;  /* 0x00000008ff1e7819 */ /* 0x000fc8000001161b */
[----:B------:R-:W-:Y:S01]  /*1fd00*/  LOP3.LUT R30, R30, R29, R28, 0x96, !PT ;  /* 0x0000001d1e1e7212 */ /* 0x000fe200078e961c */
[----:B------:R-:W-:Y:S02]  /*1fd10*/  @P0 IMAD.MOV.U32 R28, RZ, RZ, R11 ;  /* 0x000000ffff1c0224 */ /* 0x000fe400078e000b */
[----:B------:R-:W-:Y:S01]  /*1fd20*/  @P1 IMAD.MOV.U32 R28, RZ, RZ, R25 ;  /* 0x000000ffff1c1224 */ /* 0x000fe200078e0019 */
[----:B------:R-:W-:Y:S02]  /*1fd30*/  LOP3.LUT R30, R30, R27, RZ, 0x3c, !PT ;  /* 0x0000001b1e1e7212 */ /* 0x000fe400078e3cff */
[CC--:B------:R-:W-:Y:S02]  /*1fd40*/  LOP3.LUT R27, R22.reuse, R11.reuse, RZ, 0xfc, !PT ;  /* 0x0000000b161b7212 */ /* 0x0c0fe400078efcff */
[--C-:B------:R-:W-:Y:S02]  /*1fd50*/  SHF.R.U32.HI R25, RZ, 0x2, R30.reuse ;  /* 0x00000002ff197819 */ /* 0x100fe4000001161e */
[----:B------:R-:W-:Y:S01]  /*1fd60*/  LOP3.LUT R22, R22, R11, RZ, 0x3c, !PT ;  /* 0x0000000b16167212 */ /* 0x000fe200078e3cff */
[----:B------:R-:W-:Y:S01]  /*1fd70*/  @P2 IMAD.MOV.U32 R28, RZ, RZ, R27 ;  /* 0x000000ffff1c2224 */ /* 0x000fe200078e001b */
[----:B------:R-:W-:-:S02]  /*1fd80*/  LOP3.LUT R27, R25, 0x3, R30, 0x48, !PT ;  /* 0x00000003191b7812 */ /* 0x000fc400078e481e */
[C---:B------:R-:W-:Y:S01]  /*1fd90*/  SHF.L.W.U32.HI R25, R14.reuse, 0xa, R14 ;  /* 0x0000000a0e197819 */ /* 0x040fe20000010e0e */
[----:B------:R-:W-:Y:S01]  /*1fda0*/  @P3 IMAD.MOV.U32 R28, RZ, RZ, R22 ;  /* 0x000000ffff1c3224 */ /* 0x000fe200078e0016 */
[----:B------:R-:W-:Y:S02]  /*1fdb0*/  ISETP.GT.AND P0, PT, R27, 0x1, PT ;  /* 0x000000011b00780c */ /* 0x000fe40003f04270 */
        /* <DEDUP_REMOVED lines=18> */
.L_x_555:
[C---:B------:R-:W-:Y:S01]  /*1fee0*/  VIADD R14, R24.reuse, 0x1 ;  /* 0x00000001180e7836 */ /* 0x040fe20000000000 */
[----:B------:R-:W-:-:S04]  /*1fef0*/  LOP3.LUT R20, R24, 0x1f, RZ, 0x3c, !PT ;  /* 0x0000001f18147812 */ /* 0x000fc800078e3cff */
[----:B------:R-:W-:Y:S02]  /*1ff00*/  SHF.R.U32.HI R25, RZ, R14, R17 ;  /* 0x0000000eff197219 */ /* 0x000fe40000011611 */
[----:B------:R-:W-:-:S04]  /*1ff10*/  SHF.L.U32 R20, R17, R20, RZ ;  /* 0x0000001411147219 */ /* 0x000fc800000006ff */
[----:B------:R-:W-:Y:S01]  /*1ff20*/  LOP3.LUT R14, R26, R25, R20, 0x1e, !PT ;  /* 0x000000191a0e7212 */ /* 0x000fe200078e1e14 */
[----:B------:R-:W-:Y:S06]  /*1ff30*/  BRA `(.L_x_556) ;  /* 0x00000000003c7947 */ /* 0x000fec0003800000 */
.L_x_554:
        /* <DEDUP_REMOVED lines=15> */
.L_x_556:
[----:B------:R-:W-:Y:S05]  /*20030*/  BSYNC.RECONVERGENT B0 ;  /* 0x0000000000007941 */ /* 0x000fea0003800200 */
.L_x_553:
        /* <DEDUP_REMOVED lines=24> */
.L_x_558:
        /* <DEDUP_REMOVED lines=11> */
.L_x_559:
[----:B------:R-:W-:Y:S05]  /*20270*/  BSYNC.RECONVERGENT B0 ;  /* 0x0000000000007941 */ /* 0x000fea0003800200 */
.L_x_557:
        /* <DEDUP_REMOVED lines=32> */
.L_x_562:
[C---:B------:R-:W-:Y:S01]  /*20480*/  VIADD R24, R22.reuse, 0x1 ;  /* 0x0000000116187836 */ /* 0x040fe20000000000 */
[----:B------:R-:W-:-:S04]  /*20490*/  LOP3.LUT R26, R22, 0x1f, RZ, 0x3c, !PT ;  /* 0x0000001f161a7812 */ /* 0x000fc800078e3cff */
[----:B------:R-:W-:Y:S02]  /*204a0*/  SHF.R.U32.HI R23, RZ, R24, R17 ;  /* 0x00000018ff177219 */ /* 0x000fe40000011611 */
[----:B------:R-:W-:-:S04]  /*204b0*/  SHF.L.U32 R26, R17, R26, RZ ;  /* 0x0000001a111a7219 */ /* 0x000fc800000006ff */
[----:B------:R-:W-:Y:S01]  /*204c0*/  LOP3.LUT R24, R14, R23, R26, 0x1e, !PT ;  /* 0x000000170e187212 */ /* 0x000fe200078e1e1a */
[----:B------:R-:W-:Y:S06]  /*204d0*/  BRA `(.L_x_563) ;  /* 0x00000000003c7947 */ /* 0x000fec0003800000 */
.L_x_561:
        /* <DEDUP_REMOVED lines=15> */
.L_x_563:
[----:B------:R-:W-:Y:S05]  /*205d0*/  BSYNC.RECONVERGENT B0 ;  /* 0x0000000000007941 */ /* 0x000fea0003800200 */
.L_x_560:
        /* <DEDUP_REMOVED lines=24> */
.L_x_565:
        /* <DEDUP_REMOVED lines=11> */
.L_x_566:
[----:B------:R-:W-:Y:S05]  /*20810*/  BSYNC.RECONVERGENT B0 ;  /* 0x0000000000007941 */ /* 0x000fea0003800200 */
.L_x_564:
        /* <DEDUP_REMOVED lines=47> */
.L_x_569:
[C---:B------:R-:W-:Y:S01]  /*20b10*/  VIADD R28, R22.reuse, 0x1 ;  /* 0x00000001161c7836 */ /* 0x040fe20000000000 */
[----:B------:R-:W-:-:S04]  /*20b20*/  LOP3.LUT R30, R22, 0x1f, RZ, 0x3c, !PT ;  /* 0x0000001f161e7812 */ /* 0x000fc800078e3cff */
[----:B------:R-:W-:Y:S02]  /*20b30*/  SHF.R.U32.HI R17, RZ, R28, R19 ;  /* 0x0000001cff117219 */ /* 0x000fe40000011613 */
[----:B------:R-:W-:-:S04]  /*20b40*/  SHF.L.U32 R30, R19, R30, RZ ;  /* 0x0000001e131e7219 */ /* 0x000fc800000006ff */
[----:B------:R-:W-:Y:S01]  /*20b50*/  LOP3.LUT R28, R24, R17, R30, 0x1e, !PT ;  /* 0x00000011181c7212 */ /* 0x000fe200078e1e1e */
[----:B------:R-:W-:Y:S06]  /*20b60*/  BRA `(.L_x_570) ;  /* 0x00000000003c7947 */ /* 0x000fec0003800000 */
.L_x_568:
        /* <DEDUP_REMOVED lines=15> */
.L_x_570:
[----:B------:R-:W-:Y:S05]  /*20c60*/  BSYNC.RECONVERGENT B0 ;  /* 0x0000000000007941 */ /* 0x000fea0003800200 */
.L_x_567:
        /* <DEDUP_REMOVED lines=24> */
.L_x_572:
        /* <DEDUP_REMOVED lines=11> */
.L_x_573:
[----:B------:R-:W-:Y:S05]  /*20ea0*/  BSYNC.RECONVERGENT B0 ;  /* 0x0000000000007941 */ /* 0x000fea0003800200 */
.L_x_571:
        /* <DEDUP_REMOVED lines=48> */
.L_x_576:
[C---:B------:R-:W-:Y:S01]  /*211b0*/  VIADD R25, R23.reuse, 0x1 ;  /* 0x0000000117197836 */ /* 0x040fe20000000000 */
[----:B------:R-:W-:-:S04]  /*211c0*/  LOP3.LUT R27, R23, 0x1f, RZ, 0x3c, !PT ;  /* 0x0000001f171b7812 */ /* 0x000fc800078e3cff */
[----:B------:R-:W-:Y:S02]  /*211d0*/  SHF.R.U32.HI R25, RZ, R25, R14 ;  /* 0x00000019ff197219 */ /* 0x000fe4000001160e */
[----:B------:R-:W-:-:S04]  /*211e0*/  SHF.L.U32 R27, R14, R27, RZ ;  /* 0x0000001b0e1b7219 */ /* 0x000fc800000006ff */
[----:B------:R-:W-:Y:S01]  /*211f0*/  LOP3.LUT R22, R28, R25, R27, 0x1e, !PT ;  /* 0x000000191c167212 */ /* 0x000fe200078e1e1b */
[----:B------:R-:W-:Y:S06]  /*21200*/  BRA `(.L_x_577) ;  /* 0x00000000003c7947 */ /* 0x000fec0003800000 */
.L_x_575:
        /* <DEDUP_REMOVED lines=15> */
.L_x_577:
[----:B------:R-:W-:Y:S05]  /*21300*/  BSYNC.RECONVERGENT B0 ;  /* 0x0000000000007941 */ /* 0x000fea0003800200 */
.L_x_574:
        /* <DEDUP_REMOVED lines=24> */
.L_x_579:
        /* <DEDUP_REMOVED lines=11> */
.L_x_580:
[----:B------:R-:W-:Y:S05]  /*21540*/  BSYNC.RECONVERGENT B0 ;  /* 0x0000000000007941 */ /* 0x000fea0003800200 */
.L_x_578:
        /* <DEDUP_REMOVED lines=54> */
.L_x_583:
[C---:B------:R-:W-:Y:S01]  /*218b0*/  VIADD R16, R24.reuse, 0x1 ;  /* 0x0000000118107836 */ /* 0x040fe20000000000 */
[----:B------:R-:W-:-:S04]  /*218c0*/  LOP3.LUT R26, R24, 0x1f, RZ, 0x3c, !PT ;  /* 0x0000001f181a7812 */ /* 0x000fc800078e3cff */
[----:B------:R-:W-:Y:S02]  /*218d0*/  SHF.R.U32.HI R19, RZ, R16, R17 ;  /* 0x00000010ff137219 */ /* 0x000fe40000011611 */
[----:B------:R-:W-:-:S04]  /*218e0*/  SHF.L.U32 R26, R17, R26, RZ ;  /* 0x0000001a111a7219 */ /* 0x000fc800000006ff */
[----:B------:R-:W-:Y:S01]  /*218f0*/  LOP3.LUT R16, R22, R19, R26, 0x1e, !PT ;  /* 0x0000001316107212 */ /* 0x000fe200078e1e1a */
[----:B------:R-:W-:Y:S06]  /*21900*/  BRA `(.L_x_584) ;  /* 0x00000000003c7947 */ /* 0x000fec0003800000 */
.L_x_582:
        /* <DEDUP_REMOVED lines=15> */
.L_x_584:
[----:B------:R-:W-:Y:S05]  /*21a00*/  BSYNC.RECONVERGENT B0 ;  /* 0x0000000000007941 */ /* 0x000fea0003800200 */
.L_x_581:
        /* <DEDUP_REMOVED lines=24> */
.L_x_586:
        /* <DEDUP_REMOVED lines=11> */
.L_x_587:
[----:B------:R-:W-:Y:S05]  /*21c40*/  BSYNC.RECONVERGENT B0 ;  /* 0x0000000000007941 */ /* 0x000fea0003800200 */
.L_x_585:
        /* <DEDUP_REMOVED lines=47> */
.L_x_590:
[C---:B------:R-:W-:Y:S01]  /*21f40*/  VIADD R25, R23.reuse, 0x1 ;  /* 0x0000000117197836 */ /* 0x040fe20000000000 */
[----:B------:R-:W-:-:S04]  /*21f50*/  LOP3.LUT R27, R23, 0x1f, RZ, 0x3c, !PT ;  /* 0x0000001f171b7812 */ /* 0x000fc800078e3cff */
[----:B------:R-:W-:Y:S02]  /*21f60*/  SHF.R.U32.HI R25, RZ, R25, R20 ;  /* 0x00000019ff197219 */ /* 0x000fe40000011614 */
[----:B------:R-:W-:-:S04]  /*21f70*/  SHF.L.U32 R27, R20, R27, RZ ;  /* 0x0000001b141b7219 */ /* 0x000fc800000006ff */
[----:B------:R-:W-:Y:S01]  /*21f80*/  LOP3.LUT R24, R16, R25, R27, 0x1e, !PT ;  /* 0x0000001910187212 */ /* 0x000fe200078e1e1b */
[----:B------:R-:W-:Y:S06]  /*21f90*/  BRA `(.L_x_591) ;  /* 0x00000000003c7947 */ /* 0x000fec0003800000 */
.L_x_589:
        /* <DEDUP_REMOVED lines=15> */
.L_x_591:
[----:B------:R-:W-:Y:S05]  /*22090*/  BSYNC.RECONVERGENT B0 ;  /* 0x0000000000007941 */ /* 0x000fea0003800200 */
.L_x_588:
        /* <DEDUP_REMOVED lines=24> */
.L_x_593:
        /* <DEDUP_REMOVED lines=11> */
.L_x_594:
[----:B------:R-:W-:Y:S05]  /*222d0*/  BSYNC.RECONVERGENT B0 ;  /* 0x0000000000007941 */ /* 0x000fea0003800200 */
.L_x_592:
        /* <DEDUP_REMOVED lines=47> */
.L_x_597:
[C---:B------:R-:W-:Y:S01]  /*225d0*/  VIADD R28, R26.reuse, 0x1 ;  /* 0x000000011a1c7836 */ /* 0x040fe20000000000 */
[----:B------:R-:W-:-:S04]  /*225e0*/  LOP3.LUT R30, R26, 0x1f, RZ, 0x3c, !PT ;  /* 0x0000001f1a1e7812 */ /* 0x000fc800078e3cff */
[----:B------:R-:W-:Y:S02]  /*225f0*/  SHF.R.U32.HI R23, RZ, R28, R19 ;  /* 0x0000001cff177219 */ /* 0x000fe40000011613 */
[----:B------:R-:W-:-:S04]  /*22600*/  SHF.L.U32 R30, R19, R30, RZ ;  /* 0x0000001e131e7219 */ /* 0x000fc800000006ff */
[----:B------:R-:W-:Y:S01]  /*22610*/  LOP3.LUT R28, R24, R23, R30, 0x1e, !PT ;  /* 0x00000017181c7212 */ /* 0x000fe200078e1e1e */
[----:B------:R-:W-:Y:S06]  /*22620*/  BRA `(.L_x_598) ;  /* 0x00000000003c7947 */ /* 0x000fec0003800000 */
.L_x_596:
        /* <DEDUP_REMOVED lines=15> */
.L_x_598:
[----:B------:R-:W-:Y:S05]  /*22720*/  BSYNC.RECONVERGENT B0 ;  /* 0x0000000000007941 */ /* 0x000fea0003800200 */
.L_x_595:
        /* <DEDUP_REMOVED lines=24> */
.L_x_600:
        /* <DEDUP_REMOVED lines=11> */
.L_x_601:
[----:B------:R-:W-:Y:S05]  /*22960*/  BSYNC.RECONVERGENT B0 ;  /* 0x0000000000007941 */ /* 0x000fea0003800200 */
.L_x_599:
        /* <DEDUP_REMOVED lines=48> */
.L_x_604:
[C---:B------:R-:W-:Y:S01]  /*22c70*/  VIADD R19, R25.reuse, 0x1 ;  /* 0x0000000119137836 */ /* 0x040fe20000000000 */
[----:B------:R-:W-:-:S04]  /*22c80*/  LOP3.LUT R27, R25, 0x1f, RZ, 0x3c, !PT ;  /* 0x0000001f191b7812 */ /* 0x000fc800078e3cff */
[----:B------:R-:W-:Y:S02]  /*22c90*/  SHF.R.U32.HI R19, RZ, R19, R16 ;  /* 0x00000013ff137219 */ /* 0x000fe40000011610 */
[----:B------:R-:W-:-:S04]  /*22ca0*/  SHF.L.U32 R27, R16, R27, RZ ;  /* 0x0000001b101b7219 */ /* 0x000fc800000006ff */
[----:B------:R-:W-:Y:S01]  /*22cb0*/  LOP3.LUT R20, R28, R19, R27, 0x1e, !PT ;  /* 0x000000131c147212 */ /* 0x000fe200078e1e1b */
[----:B------:R-:W-:Y:S06]  /*22cc0*/  BRA `(.L_x_605) ;  /* 0x00000000003c7947 */ /* 0x000fec0003800000 */
.L_x_603:
        /* <DEDUP_REMOVED lines=15> */
.L_x_605:
[----:B------:R-:W-:Y:S05]  /*22dc0*/  BSYNC.RECONVERGENT B0 ;  /* 0x0000000000007941 */ /* 0x000fea0003800200 */
.L_x_602:
        /* <DEDUP_REMOVED lines=24> */
.L_x_607:
        /* <DEDUP_REMOVED lines=11> */
.L_x_608:
[----:B------:R-:W-:Y:S05]  /*23000*/  BSYNC.RECONVERGENT B0 ;  /* 0x0000000000007941 */ /* 0x000fea0003800200 */
.L_x_606:
        /* <DEDUP_REMOVED lines=12> */
[C---:B------:R-:W-:Y:S01]  /*230d0*/  ISETP.EQ.AND P2, PT, R30.reuse, 0x8, PT ;  /* 0x000000081e00780c */ /* 0x040fe20003f42270 */
        /* <DEDUP_REMOVED lines=34> */
.L_x_611:
[C---:B------:R-:W-:Y:S01]  /*23300*/  VIADD R26, R24.reuse, 0x1 ;  /* 0x00000001181a7836 */ /* 0x040fe20000000000 */
[----:B------:R-:W-:-:S04]  /*23310*/  LOP3.LUT R28, R24, 0x1f, RZ, 0x3c, !PT ;  /* 0x0000001f181c7812 */ /* 0x000fc800078e3cff */
[----:B------:R-:W-:Y:S02]  /*23320*/  SHF.R.U32.HI R25, RZ, R26, R23 ;  /* 0x0000001aff197219 */ /* 0x000fe40000011617 */
[----:B------:R-:W-:-:S04]  /*23330*/  SHF.L.U32 R28, R23, R28, RZ ;  /* 0x0000001c171c7219 */ /* 0x000fc800000006ff */
[----:B------:R-:W-:Y:S01]  /*23340*/  LOP3.LUT R26, R20, R25, R28, 0x1e, !PT ;  /* 0x00000019141a7212 */ /* 0x000fe200078e1e1c */
[----:B------:R-:W-:Y:S06]  /*23350*/  BRA `(.L_x_612) ;  /* 0x00000000003c7947 */ /* 0x000fec0003800000 */
.L_x_610:
        /* <DEDUP_REMOVED lines=15> */
.L_x_612:
[----:B------:R-:W-:Y:S05]  /*23450*/  BSYNC.RECONVERGENT B0 ;  /* 0x0000000000007941 */ /* 0x000fea0003800200 */
.L_x_609:
        /* <DEDUP_REMOVED lines=24> */
.L_x_614:
        /* <DEDUP_REMOVED lines=11> */
.L_x_615:
[----:B------:R-:W-:Y:S05]  /*23690*/  BSYNC.RECONVERGENT B0 ;  /* 0x0000000000007941 */ /* 0x000fea0003800200 */
.L_x_613:
[----:B------:R-:W-:Y:S01]  /*236a0*/  IMAD.IADD R25, R25, 0x1, R20 ;  /* 0x0000000119197824 */ /* 0x000fe200078e0214 */
[----:B------:R-:W-:Y:S04]  /*236b0*/  BSSY.RECONVERGENT B0, `(.L_x_616) ;  /* 0x000004a000007945 */ /* 0x000fe80003800200 */
[----:B------:R-:W-:Y:S01]  /*236c0*/  LOP3.LUT R22, R10, R23, R25, 0x96, !PT ;  /* 0x000000170a167212 */ /* 0x000fe200078e9619 */
[----:B------:R-:W-:Y:S01]  /*236d0*/  IMAD.SHL.U32 R25, R23, 0x4, RZ ;  /* 0x0000000417197824 */ /* 0x000fe200078e00ff */
[----:B------:R-:W-:Y:S02]  /*236e0*/  SHF.R.U32.HI R23, RZ, 0x8, R23 ;  /* 0x00000008ff177819 */ /* 0x000fe40000011617 */
[----:B------:R-:W-:Y:S02]  /*236f0*/  LOP3.LUT R19, R22, R9, RZ, 0x3c, !PT ;  /* 0x0000000916137212 */ /* 0x000fe400078e3cff */
[----:B------:R-:W-:-:S02]  /*23700*/  LOP3.LUT R31, R25, 0xc, RZ, 0xc0, !PT ;  /* 0x0000000c191f7812 */ /* 0x000fc400078ec0ff */
[----:B------:R-:W-:Y:S02]  /*23710*/  SHF.R.U32.HI R22, RZ, 0x4, R19 ;  /* 0x00000004ff167819 */ /* 0x000fe40000011613 */
[C---:B------:R-:W-:Y:S02]  /*23720*/  ISETP.EQ.AND P0, PT, R31.reuse, RZ, PT ;  /* 0x000000ff1f00720c */ /* 0x040fe40003f02270 */
[----:B------:R-:W-:Y:S02]  /*23730*/  LOP3.LUT R22, R22, R19, RZ, 0x3c, !PT ;  /* 0x0000001316167212 */ /* 0x000fe400078e3cff */
[----:B------:R-:W-:Y:S02]  /*23740*/  ISETP.EQ.AND P1, PT, R31, 0x4, PT ;  /* 0x000000041f00780c */ /* 0x000fe40003f22270 */
[----:B------:R-:W-:Y:S02]  /*23750*/  SHF.R.U32.HI R24, RZ, 0x18, R22 ;  /* 0x00000018ff187819 */ /* 0x000fe40000011616 */
[----:B------:R-:W-:-:S02]  /*23760*/  SHF.L.W.U32 R23, R2, R23, RZ ;  /* 0x0000001702177219 */ /* 0x000fc40000000eff */
[----:B------:R-:W-:Y:S02]  /*23770*/  LOP3.LUT R24, R24, 0xf, RZ, 0xc0, !PT ;  /* 0x0000000f18187812 */ /* 0x000fe400078ec0ff */
[----:B------:R-:W-:Y:S02]  /*23780*/  ISETP.EQ.AND P2, PT, R31, 0x8, PT ;  /* 0x000000081f00780c */ /* 0x000fe40003f42270 */
        /* <DEDUP_REMOVED lines=39> */
.L_x_618:
[C---:B------:R-:W-:Y:S01]  /*23a00*/  VIADD R16, R24.reuse, 0x1 ;  /* 0x0000000118107836 */ /* 0x040fe20000000000 */
[----:B------:R-:W-:-:S04]  /*23a10*/  LOP3.LUT R28, R24, 0x1f, RZ, 0x3c, !PT ;  /* 0x0000001f181c7812 */ /* 0x000fc800078e3cff */
[----:B------:R-:W-:Y:S02]  /*23a20*/  SHF.R.U32.HI R17, RZ, R16, R19 ;  /* 0x00000010ff117219 */ /* 0x000fe40000011613 */
[----:B------:R-:W-:-:S04]  /*23a30*/  SHF.L.U32 R28, R19, R28, RZ ;  /* 0x0000001c131c7219 */ /* 0x000fc800000006ff */
[----:B------:R-:W-:Y:S01]  /*23a40*/  LOP3.LUT R16, R26, R17, R28, 0x1e, !PT ;  /* 0x000000111a107212 */ /* 0x000fe200078e1e1c */
[----:B------:R-:W-:Y:S06]  /*23a50*/  BRA `(.L_x_619) ;  /* 0x00000000003c7947 */ /* 0x000fec0003800000 */
.L_x_617:
        /* <DEDUP_REMOVED lines=15> */
.L_x_619:
[----:B------:R-:W-:Y:S05]  /*23b50*/  BSYNC.RECONVERGENT B0 ;  /* 0x0000000000007941 */ /* 0x000fea0003800200 */
.L_x_616:
        /* <DEDUP_REMOVED lines=24> */
.L_x_621:
        /* <DEDUP_REMOVED lines=11> */
.L_x_622:
[----:B------:R-:W-:Y:S05]  /*23d90*/  BSYNC.RECONVERGENT B0 ;  /* 0x0000000000007941 */ /* 0x000fea0003800200 */
.L_x_620:
        /* <DEDUP_REMOVED lines=32> */
.L_x_625:
[C---:B------:R-:W-:Y:S01]  /*23fa0*/  VIADD R24, R22.reuse, 0x1 ;  /* 0x0000000116187836 */ /* 0x040fe20000000000 */
[----:B------:R-:W-:-:S04]  /*23fb0*/  LOP3.LUT R26, R22, 0x1f, RZ, 0x3c, !PT ;  /* 0x0000001f161a7812 */ /* 0x000fc800078e3cff */
[----:B------:R-:W-:Y:S02]  /*23fc0*/  SHF.R.U32.HI R23, RZ, R24, R19 ;  /* 0x00000018ff177219 */ /* 0x000fe40000011613 */
[----:B------:R-:W-:-:S04]  /*23fd0*/  SHF.L.U32 R26, R19, R26, RZ ;  /* 0x0000001a131a7219 */ /* 0x000fc800000006ff */
[----:B------:R-:W-:Y:S01]  /*23fe0*/  LOP3.LUT R24, R16, R23, R26, 0x1e, !PT ;  /* 0x0000001710187212 */ /* 0x000fe200078e1e1a */
[----:B------:R-:W-:Y:S06]  /*23ff0*/  BRA `(.L_x_626) ;  /* 0x00000000003c7947 */ /* 0x000fec0003800000 */
.L_x_624:
        /* <DEDUP_REMOVED lines=15> */
.L_x_626:
[----:B------:R-:W-:Y:S05]  /*240f0*/  BSYNC.RECONVERGENT B0 ;  /* 0x0000000000007941 */ /* 0x000fea0003800200 */
.L_x_623:
        /* <DEDUP_REMOVED lines=24> */
.L_x_628:
        /* <DEDUP_REMOVED lines=11> */
.L_x_629:
[----:B------:R-:W-:Y:S05]  /*24330*/  BSYNC.RECONVERGENT B0 ;  /* 0x0000000000007941 */ /* 0x000fea0003800200 */
.L_x_627:
        /* <DEDUP_REMOVED lines=47> */
.L_x_632:
[C---:B------:R-:W-:Y:S01]  /*24630*/  VIADD R28, R22.reuse, 0x1 ;  /* 0x00000001161c7836 */ /* 0x040fe20000000000 */
[----:B------:R-:W-:-:S04]  /*24640*/  LOP3.LUT R30, R22, 0x1f, RZ, 0x3c, !PT ;  /* 0x0000001f161e7812 */ /* 0x000fc800078e3cff */
[----:B------:R-:W-:Y:S02]  /*24650*/  SHF.R.U32.HI R19, RZ, R28, R17 ;  /* 0x0000001cff137219 */ /* 0x000fe40000011611 */
[----:B------:R-:W-:-:S04]  /*24660*/  SHF.L.U32 R30, R17, R30, RZ ;  /* 0x0000001e111e7219 */ /* 0x000fc800000006ff */
[----:B------:R-:W-:Y:S01]  /*24670*/  LOP3.LUT R28, R24, R19, R30, 0x1e, !PT ;  /* 0x00000013181c7212 */ /* 0x000fe200078e1e1e */
[----:B------:R-:W-:Y:S06]  /*24680*/  BRA `(.L_x_633) ;  /* 0x00000000003c7947 */ /* 0x000fec0003800000 */
.L_x_631:
        /* <DEDUP_REMOVED lines=15> */
.L_x_633:
[----:B------:R-:W-:Y:S05]  /*24780*/  BSYNC.RECONVERGENT B0 ;  /* 0x0000000000007941 */ /* 0x000fea0003800200 */
.L_x_630:
        /* <DEDUP_REMOVED lines=24> */
.L_x_635:
        /* <DEDUP_REMOVED lines=11> */
.L_x_636:
[----:B------:R-:W-:Y:S05]  /*249c0*/  BSYNC.RECONVERGENT B0 ;  /* 0x0000000000007941 */ /* 0x000fea0003800200 */
.L_x_634:
        /* <DEDUP_REMOVED lines=48> */
.L_x_639:
[C---:B------:R-:W-:Y:S01]  /*24cd0*/  VIADD R25, R23.reuse, 0x1 ;  /* 0x0000000117197836 */ /* 0x040fe20000000000 */
[----:B------:R-:W-:-:S04]  /*24ce0*/  LOP3.LUT R27, R23, 0x1f, RZ, 0x3c, !PT ;  /* 0x0000001f171b7812 */ /* 0x000fc800078e3cff */
[----:B------:R-:W-:Y:S02]  /*24cf0*/  SHF.R.U32.HI R25, RZ, R25, R16 ;  /* 0x00000019ff197219 */ /* 0x000fe40000011610 */
[----:B------:R-:W-:-:S04]  /*24d00*/  SHF.L.U32 R27, R16, R27, RZ ;  /* 0x0000001b101b7219 */ /* 0x000fc800000006ff */
[----:B------:R-:W-:Y:S01]  /*24d10*/  LOP3.LUT R22, R28, R25, R27, 0x1e, !PT ;  /* 0x000000191c167212 */ /* 0x000fe200078e1e1b */
[----:B------:R-:W-:Y:S06]  /*24d20*/  BRA `(.L_x_640) ;  /* 0x00000000003c7947 */ /* 0x000fec0003800000 */
.L_x_638:
        /* <DEDUP_REMOVED lines=15> */
.L_x_640:
[----:B------:R-:W-:Y:S05]  /*24e20*/  BSYNC.RECONVERGENT B0 ;  /* 0x0000000000007941 */ /* 0x000fea0003800200 */
.L_x_637:
        /* <DEDUP_REMOVED lines=24> */
.L_x_642:
        /* <DEDUP_REMOVED lines=11> */
.L_x_643:
[----:B------:R-:W-:Y:S05]  /*25060*/  BSYNC.RECONVERGENT B0 ;  /* 0x0000000000007941 */ /* 0x000fea0003800200 */
.L_x_641:
[----:B------:R-:W-:Y:S01]  /*25070*/  IMAD.IADD R19, R25, 0x1, R20 ;  /* 0x0000000119137824 */ /* 0x000fe200078e0214 */
[----:B------:R-:W-:Y:S01]  /*25080*/  IADD3 R9, PT, PT, R9, UR13, R6 ;  /* 0x0000000d09097c10 */ /* 0x000fe2000fffe006 */
        /* <DEDUP_REMOVED lines=9> */
[C---:B------:R-:W-:Y:S02]  /*25120*/  ISETP.EQ.AND P2, PT, R27.reuse, 0x8, PT ;  /* 0x000000081b00780c */ /* 0x040fe40003f42270 */
[----:B------:R-:W-:Y:S02]  /*25130*/  LOP3.LUT R24, R24, 0xf, RZ, 0xc0, !PT ;  /* 0x0000000f18187812 */ /* 0x000fe400078ec0ff */
[----:B------:R-:W-:-:S02]  /*25140*/  ISETP.EQ.AND P3, PT, R27, 0xc, PT ;  /* 0x0000000c1b00780c */ /* 0x000fc40003f62270 */
[----:B------:R-:W-:Y:S02]  /*25150*/  SHF.R.W.U32 R26, R19, R24, R19 ;  /* 0x00000018131a7219 */ /* 0x000fe40000001e13 */
[----:B------:R-:W-:Y:S02]  /*25160*/  SHF.R.U32.HI R25, RZ, 0x8, R16 ;  /* 0x00000008ff197819 */ /* 0x000fe40000011610 */
[----:B------:R-:W-:Y:S02]  /*25170*/  LOP3.LUT R21, R26, R21, RZ, 0x3c, !PT ;  /* 0x000000151a157212 */ /* 0x000fe400078e3cff */
[----:B------:R-:W-:Y:S01]  /*25180*/  SHF.L.W.U32 R16, R2, R25, RZ ;  /* 0x0000001902107219 */ /* 0x000fe20000000eff */
        /* <DEDUP_REMOVED lines=9> */
[----:B------:R-:W-:Y:S02]  /*25220*/  LOP3.LUT R27, R29, R28, R27, 0x96, !PT ;  /* 0x0000001c1d1b7212 */ /* 0x000fe400078e961b */
        /* <DEDUP_REMOVED lines=25> */
.L_x_646:
[C---:B------:R-:W-:Y:S01]  /*253c0*/  VIADD R16, R24.reuse, 0x1 ;  /* 0x0000000118107836 */ /* 0x040fe20000000000 */
[----:B------:R-:W-:-:S04]  /*253d0*/  LOP3.LUT R26, R24, 0x1f, RZ, 0x3c, !PT ;  /* 0x0000001f181a7812 */ /* 0x000fc800078e3cff */
[----:B------:R-:W-:Y:S02]  /*253e0*/  SHF.R.U32.HI R9, RZ, R16, R19 ;  /* 0x00000010ff097219 */ /* 0x000fe40000011613 */
[----:B------:R-:W-:-:S04]  /*253f0*/  SHF.L.U32 R26, R19, R26, RZ ;  /* 0x0000001a131a7219 */ /* 0x000fc800000006ff */
[----:B------:R-:W-:Y:S01]  /*25400*/  LOP3.LUT R16, R22, R9, R26, 0x1e, !PT ;  /* 0x0000000916107212 */ /* 0x000fe200078e1e1a */
[----:B------:R-:W-:Y:S06]  /*25410*/  BRA `(.L_x_647) ;  /* 0x00000000003c7947 */ /* 0x000fec0003800000 */
.L_x_645:
        /* <DEDUP_REMOVED lines=15> */
.L_x_647:
[----:B------:R-:W-:Y:S05]  /*25510*/  BSYNC.RECONVERGENT B0 ;  /* 0x0000000000007941 */ /* 0x000fea0003800200 */
.L_x_644:
        /* <DEDUP_REMOVED lines=24> */
.L_x_649:
        /* <DEDUP_REMOVED lines=11> */
.L_x_650:
[----:B------:R-:W-:Y:S05]  /*25750*/  BSYNC.RECONVERGENT B0 ;  /* 0x0000000000007941 */ /* 0x000fea0003800200 */
.L_x_648:
        /* <DEDUP_REMOVED lines=47> */
.L_x_653:
[C---:B------:R-:W-:Y:S01]  /*25a50*/  VIADD R24, R22.reuse, 0x1 ;  /* 0x0000000116187836 */ /* 0x040fe20000000000 */
[----:B------:R-:W-:-:S04]  /*25a60*/  LOP3.LUT R26, R22, 0x1f, RZ, 0x3c, !PT ;  /* 0x0000001f161a7812 */ /* 0x000fc800078e3cff */
[----:B------:R-:W-:Y:S02]  /*25a70*/  SHF.R.U32.HI R23, RZ, R24, R17 ;  /* 0x00000018ff177219 */ /* 0x000fe40000011611 */
[----:B------:R-:W-:-:S04]  /*25a80*/  SHF.L.U32 R26, R17, R26, RZ ;  /* 0x0000001a111a7219 */ /* 0x000fc800000006ff */
[----:B------:R-:W-:Y:S01]  /*25a90*/  LOP3.LUT R24, R16, R23, R26, 0x1e, !PT ;  /* 0x0000001710187212 */ /* 0x000fe200078e1e1a */
[----:B------:R-:W-:Y:S06]  /*25aa0*/  BRA `(.L_x_654) ;  /* 0x00000000003c7947 */ /* 0x000fec0003800000 */
.L_x_652:
        /* <DEDUP_REMOVED lines=15> */
.L_x_654:
[----:B------:R-:W-:Y:S05]  /*25ba0*/  BSYNC.RECONVERGENT B0 ;  /* 0x0000000000007941 */ /* 0x000fea0003800200 */
.L_x_651:
        /* <DEDUP_REMOVED lines=24> */
.L_x_656:
        /* <DEDUP_REMOVED lines=11> */
.L_x_657:
[----:B------:R-:W-:Y:S05]  /*25de0*/  BSYNC.RECONVERGENT B0 ;  /* 0x0000000000007941 */ /* 0x000fea0003800200 */
.L_x_655:
        /* <DEDUP_REMOVED lines=47> */
.L_x_660:
[C---:B------:R-:W-:Y:S01]  /*260e0*/  VIADD R28, R22.reuse, 0x1 ;  /* 0x00000001161c7836 */ /* 0x040fe20000000000 */
[----:B------:R-:W-:-:S04]  /*260f0*/  LOP3.LUT R30, R22, 0x1f, RZ, 0x3c, !PT ;  /* 0x0000001f161e7812 */ /* 0x000fc800078e3cff */
[----:B------:R-:W-:Y:S02]  /*26100*/  SHF.R.U32.HI R17, RZ, R28, R9 ;  /* 0x0000001cff117219 */ /* 0x000fe40000011609 */
[----:B------:R-:W-:-:S04]  /*26110*/  SHF.L.U32 R30, R9, R30, RZ ;  /* 0x0000001e091e7219 */ /* 0x000fc800000006ff */
[----:B------:R-:W-:Y:S01]  /*26120*/  LOP3.LUT R28, R24, R17, R30, 0x1e, !PT ;  /* 0x00000011181c7212 */ /* 0x000fe200078e1e1e */
[----:B------:R-:W-:Y:S06]  /*26130*/  BRA `(.L_x_661) ;  /* 0x00000000003c7947 */ /* 0x000fec0003800000 */
.L_x_659:
        /* <DEDUP_REMOVED lines=15> */
.L_x_661:
[----:B------:R-:W-:Y:S05]  /*26230*/  BSYNC.RECONVERGENT B0 ;  /* 0x0000000000007941 */ /* 0x000fea0003800200 */
.L_x_658:
        /* <DEDUP_REMOVED lines=24> */
.L_x_663:
        /* <DEDUP_REMOVED lines=11> */
.L_x_664:
[----:B------:R-:W-:Y:S05]  /*26470*/  BSYNC.RECONVERGENT B0 ;  /* 0x0000000000007941 */ /* 0x000fea0003800200 */
.L_x_662:
        /* <DEDUP_REMOVED lines=48> */
.L_x_667:
[C---:B------:R-:W-:Y:S01]  /*26780*/  VIADD R19, R23.reuse, 0x1 ;  /* 0x0000000117137836 */ /* 0x040fe20000000000 */
[----:B------:R-:W-:-:S04]  /*26790*/  LOP3.LUT R25, R23, 0x1f, RZ, 0x3c, !PT ;  /* 0x0000001f17197812 */ /* 0x000fc800078e3cff */
[----:B------:R-:W-:Y:S02]  /*267a0*/  SHF.R.U32.HI R19, RZ, R19, R16 ;  /* 0x00000013ff137219 */ /* 0x000fe40000011610 */
[----:B------:R-:W-:-:S04]  /*267b0*/  SHF.L.U32 R25, R16, R25, RZ ;  /* 0x0000001910197219 */ /* 0x000fc800000006ff */
[----:B------:R-:W-:Y:S01]  /*267c0*/  LOP3.LUT R22, R28, R19, R25, 0x1e, !PT ;  /* 0x000000131c167212 */ /* 0x000fe200078e1e19 */
[----:B------:R-:W-:Y:S06]  /*267d0*/  BRA `(.L_x_668) ;  /* 0x00000000003c7947 */ /* 0x000fec0003800000 */
.L_x_666:
        /* <DEDUP_REMOVED lines=15> */
.L_x_668:
[----:B------:R-:W-:Y:S05]  /*268d0*/  BSYNC.RECONVERGENT B0 ;  /* 0x0000000000007941 */ /* 0x000fea0003800200 */
.L_x_665:
        /* <DEDUP_REMOVED lines=24> */
.L_x_670:
        /* <DEDUP_REMOVED lines=11> */
.L_x_671:
[----:B------:R-:W-:Y:S05]  /*26b10*/  BSYNC.RECONVERGENT B0 ;  /* 0x0000000000007941 */ /* 0x000fea0003800200 */
.L_x_669:
        /* <DEDUP_REMOVED lines=47> */
.L_x_674:
[C---:B------:R-:W-:Y:S01]  /*26e10*/  VIADD R26, R24.reuse, 0x1 ;  /* 0x00000001181a7836 */ /* 0x040fe20000000000 */
[----:B------:R-:W-:-:S04]  /*26e20*/  LOP3.LUT R28, R24, 0x1f, RZ, 0x3c, !PT ;  /* 0x0000001f181c7812 */ /* 0x000fc800078e3cff */
[----:B------:R-:W-:Y:S02]  /*26e30*/  SHF.R.U32.HI R23, RZ, R26, R17 ;  /* 0x0000001aff177219 */ /* 0x000fe40000011611 */
[----:B------:R-:W-:-:S04]  /*26e40*/  SHF.L.U32 R28, R17, R28, RZ ;  /* 0x0000001c111c7219 */ /* 0x000fc800000006ff */
[----:B------:R-:W-:Y:S01]  /*26e50*/  LOP3.LUT R26, R22, R23, R28, 0x1e, !PT ;  /* 0x00000017161a7212 */ /* 0x000fe200078e1e1c */
[----:B------:R-:W-:Y:S06]  /*26e60*/  BRA `(.L_x_675) ;  /* 0x00000000003c7947 */ /* 0x000fec0003800000 */
.L_x_673:
        /* <DEDUP_REMOVED lines=15> */
.L_x_675:
[----:B------:R-:W-:Y:S05]  /*26f60*/  BSYNC.RECONVERGENT B0 ;  /* 0x0000000000007941 */ /* 0x000fea0003800200 */
.L_x_672:
        /* <DEDUP_REMOVED lines=24> */
.L_x_677:
        /* <DEDUP_REMOVED lines=11> */
.L_x_678:
[----:B------:R-:W-:Y:S05]  /*271a0*/  BSYNC.RECONVERGENT B0 ;  /* 0x0000000000007941 */ /* 0x000fea0003800200 */
.L_x_676:
        /* <DEDUP_REMOVED lines=10> */
[C---:B------:R-:W-:Y:S02]  /*27250*/  ISETP.EQ.AND P1, PT, R27.reuse, 0x4, PT ;  /* 0x000000041b00780c */ /* 0x040fe40003f22270 */
[----:B------:R-:W-:Y:S02]  /*27260*/  SHF.R.U32.HI R24, RZ, 0x18, R22 ;  /* 0x00000018ff187819 */ /* 0x000fe40000011616 */
[----:B------:R-:W-:-:S02]  /*27270*/  ISETP.EQ.AND P2, PT, R27, 0x8, PT ;  /* 0x000000081b00780c */ /* 0x000fc40003f42270 */
[----:B------:R-:W-:Y:S02]  /*27280*/  LOP3.LUT R24, R24, 0xf, RZ, 0xc0, !PT ;  /* 0x0000000f18187812 */ /* 0x000fe400078ec0ff */
[----:B------:R-:W-:Y:S02]  /*27290*/  SHF.L.W.U32 R17, R2, R17, RZ ;  /* 0x0000001102117219 */ /* 0x000fe40000000eff */
[----:B------:R-:W-:Y:S02]  /*272a0*/  SHF.R.W.U32 R28, R19, R24, R19 ;  /* 0x00000018131c7219 */ /* 0x000fe40000001e13 */
[----:B------:R-:W-:Y:S02]  /*272b0*/  LOP3.LUT R29, R6, R17, RZ, 0x30, !PT ;  /* 0x00000011061d7212 */ /* 0x000fe400078e30ff */
[----:B------:R-:W-:Y:S02]  /*272c0*/  LOP3.LUT R21, R28, R21, RZ, 0x3c, !PT ;  /* 0x000000151c157212 */ /* 0x000fe400078e3cff */
[----:B------:R-:W-:-:S02]  /*272d0*/  ISETP.EQ.AND P3, PT, R27, 0xc, PT ;  /* 0x0000000c1b00780c */ /* 0x000fc40003f62270 */
[----:B------:R-:W-:Y:S02]  /*272e0*/  SHF.R.U32.HI R28, RZ, 0x10, R21 ;  /* 0x00000010ff1c7819 */ /* 0x000fe40000011615 */
[CC--:B------:R-:W-:Y:S02]  /*272f0*/  LOP3.LUT R27, R17.reuse, R6.reuse, RZ, 0xfc, !PT ;  /* 0x00000006111b7212 */ /* 0x0c0fe400078efcff */
[----:B------:R-:W-:Y:S02]  /*27300*/  LOP3.LUT R28, R28, R21, RZ, 0x3c, !PT ;  /* 0x000000151c1c7212 */ /* 0x000fe400078e3cff */
[----:B------:R-:W-:Y:S02]  /*27310*/  LOP3.LUT R17, R17, R6, RZ, 0x3c, !PT ;  /* 0x0000000611117212 */ /* 0x000fe400078e3cff */
[--C-:B------:R-:W-:Y:S02]  /*27320*/  SHF.R.U32.HI R23, RZ, 0xc, R28.reuse ;  /* 0x0000000cff177819 */ /* 0x100fe4000001161c */
[----:B------:R-:W-:-:S02]  /*27330*/  SHF.R.U32.HI R30, RZ, 0x4, R28 ;  /* 0x00000004ff1e7819 */ /* 0x000fc4000001161c */
[----:B------:R-:W-:-:S04]  /*27340*/  SHF.R.U32.HI R25, RZ, 0x8, R28 ;  /* 0x00000008ff197819 */ /* 0x000fc8000001161c */
[----:B------:R-:W-:Y:S01]  /*27350*/  LOP3.LUT R25, R25, R30, R23, 0x96, !PT ;  /* 0x0000001e19197212 */ /* 0x000fe200078e9617 */
[----:B------:R-:W-:Y:S02]  /*27360*/  @P0 IMAD.MOV.U32 R23, RZ, RZ, R6 ;  /* 0x000000ffff170224 */ /* 0x000fe400078e0006 */
[----:B------:R-:W-:Y:S01]  /*27370*/  @P1 IMAD.MOV.U32 R23, RZ, RZ, R29 ;  /* 0x000000ffff171224 */ /* 0x000fe200078e001d */
[----:B------:R-:W-:Y:S01]  /*27380*/  LOP3.LUT R25, R25, R28, RZ, 0x3c, !PT ;  /* 0x0000001c19197212 */ /* 0x000fe200078e3cff */
[----:B------:R-:W-:Y:S02]  /*27390*/  @P2 IMAD.MOV.U32 R23, RZ, RZ, R27 ;  /* 0x000000ffff172224 */ /* 0x000fe400078e001b */
[----:B------:R-:W-:Y:S01]  /*273a0*/  @P3 IMAD.MOV.U32 R23, RZ, RZ, R17 ;  /* 0x000000ffff173224 */ /* 0x000fe200078e0011 */
[----:B------:R-:W-:-:S03]  /*273b0*/  SHF.R.U32.HI R28, RZ, 0x2, R25 ;  /* 0x00000002ff1c7819 */ /* 0x000fc60000011619 */
[----:B------:R-:W-:Y:S01]  /*273c0*/  IMAD.IADD R10, R10, 0x1, R23 ;  /* 0x000000010a0a7824 */ /* 0x000fe200078e0217 */
        /* <DEDUP_REMOVED lines=20> */
.L_x_681:
[C---:B------:R-:W-:Y:S01]  /*27510*/  VIADD R16, R24.reuse, 0x1 ;  /* 0x0000000118107836 */ /* 0x040fe20000000000 */
[----:B------:R-:W-:-:S04]  /*27520*/  LOP3.LUT R28, R24, 0x1f, RZ, 0x3c, !PT ;  /* 0x0000001f181c7812 */ /* 0x000fc800078e3cff */
[----:B------:R-:W-:Y:S02]  /*27530*/  SHF.R.U32.HI R9, RZ, R16, R19 ;  /* 0x00000010ff097219 */ /* 0x000fe40000011613 */
[----:B------:R-:W-:-:S04]  /*27540*/  SHF.L.U32 R28, R19, R28, RZ ;  /* 0x0000001c131c7219 */ /* 0x000fc800000006ff */
[----:B------:R-:W-:Y:S01]  /*27550*/  LOP3.LUT R16, R26, R9, R28, 0x1e, !PT ;  /* 0x000000091a107212 */ /* 0x000fe200078e1e1c */
[----:B------:R-:W-:Y:S06]  /*27560*/  BRA `(.L_x_682) ;  /* 0x00000000003c7947 */ /* 0x000fec0003800000 */
.L_x_680:
        /* <DEDUP_REMOVED lines=15> */
.L_x_682:
[----:B------:R-:W-:Y:S05]  /*27660*/  BSYNC.RECONVERGENT B0 ;  /* 0x0000000000007941 */ /* 0x000fea0003800200 */
.L_x_679:
        /* <DEDUP_REMOVED lines=24> */
.L_x_684:
        /* <DEDUP_REMOVED lines=11> */
.L_x_685:
[----:B------:R-:W-:Y:S05]  /*278a0*/  BSYNC.RECONVERGENT B0 ;  /* 0x0000000000007941 */ /* 0x000fea0003800200 */
.L_x_683:
        /* <DEDUP_REMOVED lines=32> */
.L_x_688:
[C---:B------:R-:W-:Y:S01]  /*27ab0*/  VIADD R22, R20.reuse, 0x1 ;  /* 0x0000000114167836 */ /* 0x040fe20000000000 */
[----:B------:R-:W-:-:S04]  /*27ac0*/  LOP3.LUT R24, R20, 0x1f, RZ, 0x3c, !PT ;  /* 0x0000001f14187812 */ /* 0x000fc800078e3cff */
[----:B------:R-:W-:Y:S02]  /*27ad0*/  SHF.R.U32.HI R23, RZ, R22, R19 ;  /* 0x00000016ff177219 */ /* 0x000fe40000011613 */
[----:B------:R-:W-:-:S04]  /*27ae0*/  SHF.L.U32 R24, R19, R24, RZ ;  /* 0x0000001813187219 */ /* 0x000fc800000006ff */
[----:B------:R-:W-:Y:S01]  /*27af0*/  LOP3.LUT R22, R16, R23, R24, 0x1e, !PT ;  /* 0x0000001710167212 */ /* 0x000fe200078e1e18 */
[----:B------:R-:W-:Y:S06]  /*27b00*/  BRA `(.L_x_689) ;  /* 0x00000000003c7947 */ /* 0x000fec0003800000 */
.L_x_687:
        /* <DEDUP_REMOVED lines=15> */
.L_x_689:
[----:B------:R-:W-:Y:S05]  /*27c00*/  BSYNC.RECONVERGENT B0 ;  /* 0x0000000000007941 */ /* 0x000fea0003800200 */
.L_x_686:
        /* <DEDUP_REMOVED lines=24> */
.L_x_691:
        /* <DEDUP_REMOVED lines=11> */
.L_x_692:
[----:B------:R-:W-:Y:S05]  /*27e40*/  BSYNC.RECONVERGENT B0 ;  /* 0x0000000000007941 */ /* 0x000fea0003800200 */
.L_x_690:
        /* <DEDUP_REMOVED lines=47> */
.L_x_695:
[C---:B------:R-:W-:Y:S01]  /*28140*/  VIADD R24, R20.reuse, 0x1 ;  /* 0x0000000114187836 */ /* 0x040fe20000000000 */
[----:B------:R-:W-:-:S04]  /*28150*/  LOP3.LUT R26, R20, 0x1f, RZ, 0x3c, !PT ;  /* 0x0000001f141a7812 */ /* 0x000fc800078e3cff */
[----:B------:R-:W-:Y:S02]  /*28160*/  SHF.R.U32.HI R23, RZ, R24, R9 ;  /* 0x00000018ff177219 */ /* 0x000fe40000011609 */
[----:B------:R-:W-:-:S04]  /*28170*/  SHF.L.U32 R26, R9, R26, RZ ;  /* 0x0000001a091a7219 */ /* 0x000fc800000006ff */
[----:B------:R-:W-:Y:S01]  /*28180*/  LOP3.LUT R24, R22, R23, R26, 0x1e, !PT ;  /* 0x0000001716187212 */ /* 0x000fe200078e1e1a */
[----:B------:R-:W-:Y:S06]  /*28190*/  BRA `(.L_x_696) ;  /* 0x00000000003c7947 */ /* 0x000fec0003800000 */
.L_x_694:
        /* <DEDUP_REMOVED lines=15> */
.L_x_696:
[----:B------:R-:W-:Y:S05]  /*28290*/  BSYNC.RECONVERGENT B0 ;  /* 0x0000000000007941 */ /* 0x000fea0003800200 */
.L_x_693:
        /* <DEDUP_REMOVED lines=24> */
.L_x_698:
        /* <DEDUP_REMOVED lines=11> */
.L_x_699:
[----:B------:R-:W-:Y:S05]  /*284d0*/  BSYNC.RECONVERGENT B0 ;  /* 0x0000000000007941 */ /* 0x000fea0003800200 */
.L_x_697:
        /* <DEDUP_REMOVED lines=48> */
.L_x_702:
[C---:B------:R-:W-:Y:S01]  /*287e0*/  VIADD R19, R23.reuse, 0x1 ;  /* 0x0000000117137836 */ /* 0x040fe20000000000 */
[----:B------:R-:W-:-:S04]  /*287f0*/  LOP3.LUT R25, R23, 0x1f, RZ, 0x3c, !PT ;  /* 0x0000001f17197812 */ /* 0x000fc800078e3cff */
[----:B------:R-:W-:Y:S02]  /*28800*/  SHF.R.U32.HI R19, RZ, R19, R16 ;  /* 0x00000013ff137219 */ /* 0x000fe40000011610 */
[----:B------:R-:W-:-:S04]  /*28810*/  SHF.L.U32 R25, R16, R25, RZ ;  /* 0x0000001910197219 */ /* 0x000fc800000006ff */
[----:B------:R-:W-:Y:S01]  /*28820*/  LOP3.LUT R22, R24, R19, R25, 0x1e, !PT ;  /* 0x0000001318167212 */ /* 0x000fe200078e1e19 */
[----:B------:R-:W-:Y:S06]  /*28830*/  BRA `(.L_x_703) ;  /* 0x00000000003c7947 */ /* 0x000fec0003800000 */
.L_x_701:
        /* <DEDUP_REMOVED lines=15> */
.L_x_703:
[----:B------:R-:W-:Y:S05]  /*28930*/  BSYNC.RECONVERGENT B0 ;  /* 0x0000000000007941 */ /* 0x000fea0003800200 */
.L_x_700:
        /* <DEDUP_REMOVED lines=24> */
.L_x_705:
        /* <DEDUP_REMOVED lines=11> */
.L_x_706:
[----:B------:R-:W-:Y:S05]  /*28b70*/  BSYNC.RECONVERGENT B0 ;  /* 0x0000000000007941 */ /* 0x000fea0003800200 */
.L_x_704:
[----:B------:R-:W-:Y:S01]  /*28b80*/  IMAD.IADD R17, R24, 0x1, R19 ;  /* 0x0000000118117824 */ /* 0x000fe200078e0213 */
[----:B------:R-:W-:Y:S01]  /*28b90*/  IADD3 R7, PT, PT, R18, UR35, R7 ;  /* 0x0000002312077c10 */ /* 0x000fe2000fffe007 */
[C---:B------:R-:W-:Y:S01]  /*28ba0*/  IMAD.SHL.U32 R23, R16.reuse, 0x4, RZ ;  /* 0x0000000410177824 */ /* 0x040fe200078e00ff */
[----:B------:R-:W-:Y:S02]  /*28bb0*/  BSSY.RECONVERGENT B0, `(.L_x_707) ;  /* 0x0000047000007945 */ /* 0x000fe40003800200 */
[----:B------:R-:W-:Y:S02]  /*28bc0*/  LOP3.LUT R17, R16, R17, RZ, 0x3c, !PT ;  /* 0x0000001110117212 */ /* 0x000fe400078e3cff */
[----:B------:R-:W-:Y:S02]  /*28bd0*/  LOP3.LUT R27, R23, 0xc, RZ, 0xc0, !PT ;  /* 0x0000000c171b7812 */ /* 0x000fe400078ec0ff */
[----:B------:R-:W-:Y:S02]  /*28be0*/  SHF.R.U32.HI R20, RZ, 0x4, R17 ;  /* 0x00000004ff147819 */ /* 0x000fe40000011611 */
[----:B------:R-:W-:-:S02]  /*28bf0*/  SHF.R.U32.HI R23, RZ, 0x8, R16 ;  /* 0x00000008ff177819 */ /* 0x000fc40000011610 */
[----:B------:R-:W-:Y:S02]  /*28c00*/  LOP3.LUT R20, R20, R17, RZ, 0x3c, !PT ;  /* 0x0000001114147212 */ /* 0x000fe400078e3cff */
[C---:B------:R-:W-:Y:S02]  /*28c10*/  ISETP.EQ.AND P0, PT, R27.reuse, RZ, PT ;  /* 0x000000ff1b00720c */ /* 0x040fe40003f02270 */
[----:B------:R-:W-:Y:S02]  /*28c20*/  SHF.R.U32.HI R24, RZ, 0x18, R20 ;  /* 0x00000018ff187819 */ /* 0x000fe40000011614 */
[C---:B------:R-:W-:Y:S02]  /*28c30*/  ISETP.EQ.AND P1, PT, R27.reuse, 0x4, PT ;  /* 0x000000041b00780c */ /* 0x040fe40003f22270 */
[----:B------:R-:W-:Y:S02]  /*28c40*/  LOP3.LUT R24, R24, 0xf, RZ, 0xc0, !PT ;  /* 0x0000000f18187812 */ /* 0x000fe400078ec0ff */
[----:B------:R-:W-:-:S02]  /*28c50*/  ISETP.EQ.AND P2, PT, R27, 0x8, PT ;  /* 0x000000081b00780c */ /* 0x000fc40003f42270 */
[----:B------:R-:W-:Y:S02]  /*28c60*/  SHF.R.W.U32 R26, R17, R24, R17 ;  /* 0x00000018111a7219 */ /* 0x000fe40000001e11 */
[----:B------:R-:W-:Y:S02]  /*28c70*/  ISETP.EQ.AND P3, PT, R27, 0xc, PT ;  /* 0x0000000c1b00780c */ /* 0x000fe40003f62270 */
[----:B------:R-:W-:Y:S02]  /*28c80*/  LOP3.LUT R21, R26, R21, RZ, 0x3c, !PT ;  /* 0x000000151a157212 */ /* 0x000fe400078e3cff */
[----:B------:R-:W-:Y:S02]  /*28c90*/  SHF.L.W.U32 R23, R2, R23, RZ ;  /* 0x0000001702177219 */ /* 0x000fe40000000eff */
[----:B------:R-:W-:Y:S02]  /*28ca0*/  SHF.R.U32.HI R16, RZ, 0x10, R21 ;  /* 0x00000010ff107819 */ /* 0x000fe40000011615 */
[----:B------:R-:W-:-:S02]  /*28cb0*/  LOP3.LUT R29, R10, R23, RZ, 0x30, !PT ;  /* 0x000000170a1d7212 */ /* 0x000fc400078e30ff */
[----:B------:R-:W-:Y:S01]  /*28cc0*/  LOP3.LUT R25, R16, R21, RZ, 0x3c, !PT ;  /* 0x0000001510197212 */ /* 0x000fe200078e3cff */
[----:B------:R-:W-:Y:S02]  /*28cd0*/  @P0 IMAD.MOV.U32 R16, RZ, RZ, R10 ;  /* 0x000000ffff100224 */ /* 0x000fe400078e000a */
[----:B------:R-:W-:Y:S01]  /*28ce0*/  @P1 IMAD.MOV.U32 R16, RZ, RZ, R29 ;  /* 0x000000ffff101224 */ /* 0x000fe200078e001d */
[--C-:B------:R-:W-:Y:S02]  /*28cf0*/  SHF.R.U32.HI R26, RZ, 0xc, R25.reuse ;  /* 0x0000000cff1a7819 */ /* 0x100fe40000011619 */
[--C-:B------:R-:W-:Y:S02]  /*28d00*/  SHF.R.U32.HI R27, RZ, 0x4, R25.reuse ;  /* 0x00000004ff1b7819 */ /* 0x100fe40000011619 */
[----:B------:R-:W-:Y:S02]  /*28d10*/  SHF.R.U32.HI R28, RZ, 0x8, R25 ;  /* 0x00000008ff1c7819 */ /* 0x000fe40000011619 */
[----:B------:R-:W-:-:S02]  /*28d20*/  LOP3.LUT R29, R23, R10, RZ, 0xfc, !PT ;  /* 0x0000000a171d7212 */ /* 0x000fc400078efcff */
        /* <DEDUP_REMOVED lines=26> */
.L_x_709:
[C---:B------:R-:W-:Y:S01]  /*28ed0*/  VIADD R16, R24.reuse, 0x1 ;  /* 0x0000000118107836 */ /* 0x040fe20000000000 */
[----:B------:R-:W-:-:S04]  /*28ee0*/  LOP3.LUT R18, R24, 0x1f, RZ, 0x3c, !PT ;  /* 0x0000001f18127812 */ /* 0x000fc800078e3cff */
[----:B------:R-:W-:Y:S02]  /*28ef0*/  SHF.R.U32.HI R9, RZ, R16, R17 ;  /* 0x00000010ff097219 */ /* 0x000fe40000011611 */
[----:B------:R-:W-:-:S04]  /*28f00*/  SHF.L.U32 R18, R17, R18, RZ ;  /* 0x0000001211127219 */ /* 0x000fc800000006ff */
[----:B------:R-:W-:Y:S01]  /*28f10*/  LOP3.LUT R16, R22, R9, R18, 0x1e, !PT ;  /* 0x0000000916107212 */ /* 0x000fe200078e1e12 */
[----:B------:R-:W-:Y:S06]  /*28f20*/  BRA `(.L_x_710) ;  /* 0x00000000003c7947 */ /* 0x000fec0003800000 */
.L_x_708:
        /* <DEDUP_REMOVED lines=15> */
.L_x_710:
[----:B------:R-:W-:Y:S05]  /*29020*/  BSYNC.RECONVERGENT B0 ;  /* 0x0000000000007941 */ /* 0x000fea0003800200 */
.L_x_707:
        /* <DEDUP_REMOVED lines=24> */
.L_x_712:
        /* <DEDUP_REMOVED lines=11> */
.L_x_713:
[----:B------:R-:W-:Y:S05]  /*29260*/  BSYNC.RECONVERGENT B0 ;  /* 0x0000000000007941 */ /* 0x000fea0003800200 */
.L_x_711:
        /* <DEDUP_REMOVED lines=47> */
.L_x_716:
[C---:B------:R-:W-:Y:S01]  /*29560*/  VIADD R25, R23.reuse, 0x1 ;  /* 0x0000000117197836 */ /* 0x040fe20000000000 */
[----:B------:R-:W-:-:S04]  /*29570*/  LOP3.LUT R27, R23, 0x1f, RZ, 0x3c, !PT ;  /* 0x0000001f171b7812 */ /* 0x000fc800078e3cff */
[----:B------:R-:W-:Y:S02]  /*29580*/  SHF.R.U32.HI R25, RZ, R25, R18 ;  /* 0x00000019ff197219 */ /* 0x000fe40000011612 */
[----:B------:R-:W-:-:S04]  /*29590*/  SHF.L.U32 R27, R18, R27, RZ ;  /* 0x0000001b121b7219 */ /* 0x000fc800000006ff */
[----:B------:R-:W-:Y:S01]  /*295a0*/  LOP3.LUT R20, R16, R25, R27, 0x1e, !PT ;  /* 0x0000001910147212 */ /* 0x000fe200078e1e1b */
[----:B------:R-:W-:Y:S06]  /*295b0*/  BRA `(.L_x_717) ;  /* 0x00000000003c7947 */ /* 0x000fec0003800000 */
.L_x_715:
        /* <DEDUP_REMOVED lines=15> */
.L_x_717:
[----:B------:R-:W-:Y:S05]  /*296b0*/  BSYNC.RECONVERGENT B0 ;  /* 0x0000000000007941 */ /* 0x000fea0003800200 */
.L_x_714:
        /* <DEDUP_REMOVED lines=24> */
.L_x_719:
        /* <DEDUP_REMOVED lines=11> */
.L_x_720:
[----:B------:R-:W-:Y:S05]  /*298f0*/  BSYNC.RECONVERGENT B0 ;  /* 0x0000000000007941 */ /* 0x000fea0003800200 */
.L_x_718:
        /* <DEDUP_REMOVED lines=47> */
.L_x_723:
[C---:B------:R-:W-:Y:S01]  /*29bf0*/  VIADD R24, R22.reuse, 0x1 ;  /* 0x0000000116187836 */ /* 0x040fe20000000000 */
[----:B------:R-:W-:-:S04]  /*29c00*/  LOP3.LUT R26, R22, 0x1f, RZ, 0x3c, !PT ;  /* 0x0000001f161a7812 */ /* 0x000fc800078e3cff */
[----:B------:R-:W-:Y:S02]  /*29c10*/  SHF.R.U32.HI R23, RZ, R24, R9 ;  /* 0x00000018ff177219 */ /* 0x000fe40000011609 */
[----:B------:R-:W-:-:S04]  /*29c20*/  SHF.L.U32 R26, R9, R26, RZ ;  /* 0x0000001a091a7219 */ /* 0x000fc800000006ff */
[----:B------:R-:W-:Y:S01]  /*29c30*/  LOP3.LUT R24, R20, R23, R26, 0x1e, !PT ;  /* 0x0000001714187212 */ /* 0x000fe200078e1e1a */
[----:B------:R-:W-:Y:S06]  /*29c40*/  BRA `(.L_x_724) ;  /* 0x00000000003c7947 */ /* 0x000fec0003800000 */
.L_x_722:
        /* <DEDUP_REMOVED lines=15> */
.L_x_724:
[----:B------:R-:W-:Y:S05]  /*29d40*/  BSYNC.RECONVERGENT B0 ;  /* 0x0000000000007941 */ /* 0x000fea0003800200 */
.L_x_721:
        /* <DEDUP_REMOVED lines=24> */
.L_x_726:
        /* <DEDUP_REMOVED lines=11> */
.L_x_727:
[----:B------:R-:W-:Y:S05]  /*29f80*/  BSYNC.RECONVERGENT B0 ;  /* 0x0000000000007941 */ /* 0x000fea0003800200 */
.L_x_725:
        /* <DEDUP_REMOVED lines=48> */
.L_x_730:
[C---:B------:R-:W-:Y:S01]  /*2a290*/  VIADD R9, R23.reuse, 0x1 ;  /* 0x0000000117097836 */ /* 0x040fe20000000000 */
[----:B------:R-:W-:-:S04]  /*2a2a0*/  LOP3.LUT R17, R23, 0x1f, RZ, 0x3c, !PT ;  /* 0x0000001f17117812 */ /* 0x000fc800078e3cff */
[----:B------:R-:W-:Y:S02]  /*2a2b0*/  SHF.R.U32.HI R9, RZ, R9, R16 ;  /* 0x00000009ff097219 */ /* 0x000fe40000011610 */
[----:B------:R-:W-:-:S04]  /*2a2c0*/  SHF.L.U32 R17, R16, R17, RZ ;  /* 0x0000001110117219 */ /* 0x000fc800000006ff */
[----:B------:R-:W-:Y:S01]  /*2a2d0*/  LOP3.LUT R22, R24, R9, R17, 0x1e, !PT ;  /* 0x0000000918167212 */ /* 0x000fe200078e1e11 */
[----:B------:R-:W-:Y:S06]  /*2a2e0*/  BRA `(.L_x_731) ;  /* 0x00000000003c7947 */ /* 0x000fec0003800000 */
.L_x_729:
        /* <DEDUP_REMOVED lines=15> */
.L_x_731:
[----:B------:R-:W-:Y:S05]  /*2a3e0*/  BSYNC.RECONVERGENT B0 ;  /* 0x0000000000007941 */ /* 0x000fea0003800200 */
.L_x_728:
        /* <DEDUP_REMOVED lines=24> */
.L_x_733:
        /* <DEDUP_REMOVED lines=11> */
.L_x_734:
[----:B------:R-:W-:Y:S05]  /*2a620*/  BSYNC.RECONVERGENT B0 ;  /* 0x0000000000007941 */ /* 0x000fea0003800200 */
.L_x_732:
        /* <DEDUP_REMOVED lines=47> */
.L_x_737:
[C---:B------:R-:W-:Y:S01]  /*2a920*/  VIADD R23, R19.reuse, 0x1 ;  /* 0x0000000113177836 */ /* 0x040fe20000000000 */
[----:B------:R-:W-:-:S04]  /*2a930*/  LOP3.LUT R25, R19, 0x1f, RZ, 0x3c, !PT ;  /* 0x0000001f13197812 */ /* 0x000fc800078e3cff */
[----:B------:R-:W-:Y:S02]  /*2a940*/  SHF.R.U32.HI R23, RZ, R23, R20 ;  /* 0x00000017ff177219 */ /* 0x000fe40000011614 */
[----:B------:R-:W-:-:S04]  /*2a950*/  SHF.L.U32 R25, R20, R25, RZ ;  /* 0x0000001914197219 */ /* 0x000fc800000006ff */
[----:B------:R-:W-:Y:S01]  /*2a960*/  LOP3.LUT R24, R22, R23, R25, 0x1e, !PT ;  /* 0x0000001716187212 */ /* 0x000fe200078e1e19 */
[----:B------:R-:W-:Y:S06]  /*2a970*/  BRA `(.L_x_738) ;  /* 0x00000000003c7947 */ /* 0x000fec0003800000 */
.L_x_736:
        /* <DEDUP_REMOVED lines=15> */
.L_x_738:
[----:B------:R-:W-:Y:S05]  /*2aa70*/  BSYNC.RECONVERGENT B0 ;  /* 0x0000000000007941 */ /* 0x000fea0003800200 */
.L_x_735:
        /* <DEDUP_REMOVED lines=24> */
.L_x_740:
        /* <DEDUP_REMOVED lines=11> */
.L_x_741:
[----:B------:R-:W-:Y:S05]  /*2acb0*/  BSYNC.RECONVERGENT B0 ;  /* 0x0000000000007941 */ /* 0x000fea0003800200 */
.L_x_739:
        /* <DEDUP_REMOVED lines=36> */
[--C-:B------:R-:W-:Y:S01]  /*2af00*/  SHF.L.W.U32.HI R26, R16, 0x13, R16.reuse ;  /* 0x00000013101a7819 */ /* 0x100fe20000010e10 */
        /* <DEDUP_REMOVED lines=17> */
.L_x_744:
[C---:B------:R-:W-:Y:S01]  /*2b020*/  VIADD R16, R22.reuse, 0x1 ;  /* 0x0000000116107836 */ /* 0x040fe20000000000 */
[----:B------:R-:W-:-:S04]  /*2b030*/  LOP3.LUT R18, R22, 0x1f, RZ, 0x3c, !PT ;  /* 0x0000001f16127812 */ /* 0x000fc800078e3cff */
[----:B------:R-:W-:Y:S02]  /*2b040*/  SHF.R.U32.HI R23, RZ, R16, R9 ;  /* 0x00000010ff177219 */ /* 0x000fe40000011609 */
[----:B------:R-:W-:-:S04]  /*2b050*/  SHF.L.U32 R18, R9, R18, RZ ;  /* 0x0000001209127219 */ /* 0x000fc800000006ff */
[----:B------:R-:W-:Y:S01]  /*2b060*/  LOP3.LUT R16, R24, R23, R18, 0x1e, !PT ;  /* 0x0000001718107212 */ /* 0x000fe200078e1e12 */
[----:B------:R-:W-:Y:S06]  /*2b070*/  BRA `(.L_x_745) ;  /* 0x00000000003c7947 */ /* 0x000fec0003800000 */
.L_x_743:
        /* <DEDUP_REMOVED lines=15> */
.L_x_745:
[----:B------:R-:W-:Y:S05]  /*2b170*/  BSYNC.RECONVERGENT B0 ;  /* 0x0000000000007941 */ /* 0x000fea0003800200 */
.L_x_742:
        /* <DEDUP_REMOVED lines=24> */
.L_x_747:
        /* <DEDUP_REMOVED lines=11> */
.L_x_748:
[----:B------:R-:W-:Y:S05]  /*2b3b0*/  BSYNC.RECONVERGENT B0 ;  /* 0x0000000000007941 */ /* 0x000fea0003800200 */
.L_x_746:
        /* <DEDUP_REMOVED lines=32> */
.L_x_751:
[C---:B------:R-:W-:Y:S01]  /*2b5c0*/  VIADD R22, R20.reuse, 0x1 ;  /* 0x0000000114167836 */ /* 0x040fe20000000000 */
[----:B------:R-:W-:-:S04]  /*2b5d0*/  LOP3.LUT R24, R20, 0x1f, RZ, 0x3c, !PT ;  /* 0x0000001f14187812 */ /* 0x000fc800078e3cff */
[----:B------:R-:W-:Y:S02]  /*2b5e0*/  SHF.R.U32.HI R19, RZ, R22, R9 ;  /* 0x00000016ff137219 */ /* 0x000fe40000011609 */
[----:B------:R-:W-:-:S04]  /*2b5f0*/  SHF.L.U32 R24, R9, R24, RZ ;  /* 0x0000001809187219 */ /* 0x000fc800000006ff */
[----:B------:R-:W-:Y:S01]  /*2b600*/  LOP3.LUT R22, R16, R19, R24, 0x1e, !PT ;  /* 0x0000001310167212 */ /* 0x000fe200078e1e18 */
[----:B------:R-:W-:Y:S06]  /*2b610*/  BRA `(.L_x_752) ;  /* 0x00000000003c7947 */ /* 0x000fec0003800000 */
.L_x_750:
        /* <DEDUP_REMOVED lines=15> */
.L_x_752:
[----:B------:R-:W-:Y:S05]  /*2b710*/  BSYNC.RECONVERGENT B0 ;  /* 0x0000000000007941 */ /* 0x000fea0003800200 */
.L_x_749:
        /* <DEDUP_REMOVED lines=24> */
.L_x_754:
        /* <DEDUP_REMOVED lines=11> */
.L_x_755:
[----:B------:R-:W-:Y:S05]  /*2b950*/  BSYNC.RECONVERGENT B0 ;  /* 0x0000000000007941 */ /* 0x000fea0003800200 */
.L_x_753:
        /* <DEDUP_REMOVED lines=47> */
.L_x_758:
[C---:B------:R-:W-:Y:S01]  /*2bc50*/  VIADD R24, R20.reuse, 0x1 ;  /* 0x0000000114187836 */ /* 0x040fe20000000000 */
[----:B------:R-:W-:-:S04]  /*2bc60*/  LOP3.LUT R26, R20, 0x1f, RZ, 0x3c, !PT ;  /* 0x0000001f141a7812 */ /* 0x000fc800078e3cff */
[----:B------:R-:W-:Y:S02]  /*2bc70*/  SHF.R.U32.HI R19, RZ, R24, R17 ;  /* 0x00000018ff137219 */ /* 0x000fe40000011611 */
[----:B------:R-:W-:-:S04]  /*2bc80*/  SHF.L.U32 R26, R17, R26, RZ ;  /* 0x0000001a111a7219 */ /* 0x000fc800000006ff */
[----:B------:R-:W-:Y:S01]  /*2bc90*/  LOP3.LUT R24, R22, R19, R26, 0x1e, !PT ;  /* 0x0000001316187212 */ /* 0x000fe200078e1e1a */
[----:B------:R-:W-:Y:S06]  /*2bca0*/  BRA `(.L_x_759) ;  /* 0x00000000003c7947 */ /* 0x000fec0003800000 */
.L_x_757:
        /* <DEDUP_REMOVED lines=15> */
.L_x_759:
[----:B------:R-:W-:Y:S05]  /*2bda0*/  BSYNC.RECONVERGENT B0 ;  /* 0x0000000000007941 */ /* 0x000fea0003800200 */
.L_x_756:
        /* <DEDUP_REMOVED lines=24> */
.L_x_761:
        /* <DEDUP_REMOVED lines=11> */
.L_x_762:
[----:B------:R-:W-:Y:S05]  /*2bfe0*/  BSYNC.RECONVERGENT B0 ;  /* 0x0000000000007941 */ /* 0x000fea0003800200 */
.L_x_760:
        /* <DEDUP_REMOVED lines=48> */
.L_x_765:
[C---:B------:R-:W-:Y:S01]  /*2c2f0*/  VIADD R17, R23.reuse, 0x1 ;  /* 0x0000000117117836 */ /* 0x040fe20000000000 */
[----:B------:R-:W-:-:S04]  /*2c300*/  LOP3.LUT R25, R23, 0x1f, RZ, 0x3c, !PT ;  /* 0x0000001f17197812 */ /* 0x000fc800078e3cff */
[----:B------:R-:W-:Y:S02]  /*2c310*/  SHF.R.U32.HI R17, RZ, R17, R16 ;  /* 0x00000011ff117219 */ /* 0x000fe40000011610 */
[----:B------:R-:W-:-:S04]  /*2c320*/  SHF.L.U32 R25, R16, R25, RZ ;  /* 0x0000001910197219 */ /* 0x000fc800000006ff */
[----:B------:R-:W-:Y:S01]  /*2c330*/  LOP3.LUT R20, R24, R17, R25, 0x1e, !PT ;  /* 0x0000001118147212 */ /* 0x000fe200078e1e19 */
[----:B------:R-:W-:Y:S06]  /*2c340*/  BRA `(.L_x_766) ;  /* 0x00000000003c7947 */ /* 0x000fec0003800000 */
.L_x_764:
        /* <DEDUP_REMOVED lines=15> */
.L_x_766:
[----:B------:R-:W-:Y:S05]  /*2c440*/  BSYNC.RECONVERGENT B0 ;  /* 0x0000000000007941 */ /* 0x000fea0003800200 */
.L_x_763:
        /* <DEDUP_REMOVED lines=24> */
.L_x_768:
        /* <DEDUP_REMOVED lines=11> */
.L_x_769:
[----:B------:R-:W-:Y:S05]  /*2c680*/  BSYNC.RECONVERGENT B0 ;  /* 0x0000000000007941 */ /* 0x000fea0003800200 */
.L_x_767:
[----:B------:R-:W-:Y:S01]  /*2c690*/  IMAD.IADD R19, R22, 0x1, R17 ;  /* 0x0000000116137824 */ /* 0x000fe200078e0211 */
[----:B------:R-:W-:Y:S01]  /*2c6a0*/  SHF.R.U32.HI R25, RZ, 0x8, R16 ;  /* 0x00000008ff197819 */ /* 0x000fe20000011610 */
[C---:B------:R-:W-:Y:S01]  /*2c6b0*/  IMAD.SHL.U32 R22, R16.reuse, 0x4, RZ ;  /* 0x0000000410167824 */ /* 0x040fe200078e00ff */
[----:B------:R-:W-:Y:S01]  /*2c6c0*/  IADD3 R13, PT, PT, R13, UR34, R8 ;  /* 0x000000220d0d7c10 */ /* 0x000fe2000fffe008 */
[----:B------:R-:W-:Y:S01]  /*2c6d0*/  BSSY.RECONVERGENT B0, `(.L_x_770) ;  /* 0x0000046000007945 */ /* 0x000fe20003800200 */
        /* <DEDUP_REMOVED lines=11> */
[----:B------:R-:W-:Y:S02]  /*2c790*/  SHF.L.W.U32 R25, R2, R25, RZ ;  /* 0x0000001902197219 */ /* 0x000fe40000000eff */
[----:B------:R-:W-:Y:S02]  /*2c7a0*/  LOP3.LUT R21, R22, R21, RZ, 0x3c, !PT ;  /* 0x0000001516157212 */ /* 0x000fe400078e3cff */
[----:B------:R-:W-:Y:S02]  /*2c7b0*/  LOP3.LUT R28, R12, R25, RZ, 0x30, !PT ;  /* 0x000000190c1c7212 */ /* 0x000fe400078e30ff */
[----:B------:R-:W-:-:S04]  /*2c7c0*/  SHF.R.U32.HI R16, RZ, 0x10, R21 ;  /* 0x00000010ff107819 */ /* 0x000fc80000011615 */
        /* <DEDUP_REMOVED lines=14> */
[--C-:B------:R-:W-:Y:S02]  /*2c8b0*/  SHF.L.W.U32.HI R22, R16, 0x1a, R16.reuse ;  /* 0x0000001a10167819 */ /* 0x100fe40000010e10 */
        /* <DEDUP_REMOVED lines=18> */
.L_x_772:
[C---:B------:R-:W-:Y:S01]  /*2c9e0*/  VIADD R9, R23.reuse, 0x1 ;  /* 0x0000000117097836 */ /* 0x040fe20000000000 */
[----:B------:R-:W-:-:S04]  /*2c9f0*/  LOP3.LUT R13, R23, 0x1f, RZ, 0x3c, !PT ;  /* 0x0000001f170d7812 */ /* 0x000fc800078e3cff */
[----:B------:R-:W-:Y:S02]  /*2ca00*/  SHF.R.U32.HI R9, RZ, R9, R18 ;  /* 0x00000009ff097219 */ /* 0x000fe40000011612 */
[----:B------:R-:W-:-:S04]  /*2ca10*/  SHF.L.U32 R13, R18, R13, RZ ;  /* 0x0000000d120d7219 */ /* 0x000fc800000006ff */
[----:B------:R-:W-:Y:S01]  /*2ca20*/  LOP3.LUT R16, R20, R9, R13, 0x1e, !PT ;  /* 0x0000000914107212 */ /* 0x000fe200078e1e0d */
[----:B------:R-:W-:Y:S06]  /*2ca30*/  BRA `(.L_x_773) ;  /* 0x00000000003c7947 */ /* 0x000fec0003800000 */
.L_x_771:
        /* <DEDUP_REMOVED lines=15> */
.L_x_773:
[----:B------:R-:W-:Y:S05]  /*2cb30*/  BSYNC.RECONVERGENT B0 ;  /* 0x0000000000007941 */ /* 0x000fea0003800200 */
.L_x_770:
        /* <DEDUP_REMOVED lines=24> */
.L_x_775:
        /* <DEDUP_REMOVED lines=11> */
.L_x_776:
[----:B------:R-:W-:Y:S05]  /*2cd70*/  BSYNC.RECONVERGENT B0 ;  /* 0x0000000000007941 */ /* 0x000fea0003800200 */
.L_x_774:
        /* <DEDUP_REMOVED lines=12> */
[C---:B------:R-:W-:Y:S02]  /*2ce40*/  ISETP.EQ.AND P2, PT, R26.reuse, 0x8, PT ;  /* 0x000000081a00780c */ /* 0x040fe40003f42270 */
        /* <DEDUP_REMOVED lines=34> */
.L_x_779:
[C---:B------:R-:W-:Y:S01]  /*2d070*/  VIADD R18, R20.reuse, 0x1 ;  /* 0x0000000114127836 */ /* 0x040fe20000000000 */
[----:B------:R-:W-:-:S04]  /*2d080*/  LOP3.LUT R22, R20, 0x1f, RZ, 0x3c, !PT ;  /* 0x0000001f14167812 */ /* 0x000fc800078e3cff */
[----:B------:R-:W-:Y:S02]  /*2d090*/  SHF.R.U32.HI R23, RZ, R18, R13 ;  /* 0x00000012ff177219 */ /* 0x000fe4000001160d */
[----:B------:R-:W-:-:S04]  /*2d0a0*/  SHF.L.U32 R22, R13, R22, RZ ;  /* 0x000000160d167219 */ /* 0x000fc800000006ff */
[----:B------:R-:W-:Y:S01]  /*2d0b0*/  LOP3.LUT R18, R16, R23, R22, 0x1e, !PT ;  /* 0x0000001710127212 */ /* 0x000fe200078e1e16 */
[----:B------:R-:W-:Y:S06]  /*2d0c0*/  BRA `(.L_x_780) ;  /* 0x00000000003c7947 */ /* 0x000fec0003800000 */
.L_x_778:
        /* <DEDUP_REMOVED lines=15> */
.L_x_780:
[----:B------:R-:W-:Y:S05]  /*2d1c0*/  BSYNC.RECONVERGENT B0 ;  /* 0x0000000000007941 */ /* 0x000fea0003800200 */
.L_x_777:
        /* <DEDUP_REMOVED lines=24> */
.L_x_782:
        /* <DEDUP_REMOVED lines=11> */
.L_x_783:
[----:B------:R-:W-:Y:S05]  /*2d400*/  BSYNC.RECONVERGENT B0 ;  /* 0x0000000000007941 */ /* 0x000fea0003800200 */
.L_x_781:
        /* <DEDUP_REMOVED lines=18> */
[C---:B------:R-:W-:Y:S02]  /*2d530*/  ISETP.EQ.AND P1, PT, R26.reuse, 0x4, PT ;  /* 0x000000041a00780c */ /* 0x040fe40003f22270 */
[----:B------:R-:W-:Y:S02]  /*2d540*/  LOP3.LUT R23, R25, R23, R22, 0x96, !PT ;  /* 0x0000001719177212 */ /* 0x000fe400078e9616 */
[----:B------:R-:W-:Y:S01]  /*2d550*/  ISETP.EQ.AND P2, PT, R26, 0x8, PT ;  /* 0x000000081a00780c */ /* 0x000fe20003f42270 */
[----:B------:R-:W-:Y:S01]  /*2d560*/  @P0 IMAD.MOV.U32 R22, RZ, RZ, R6 ;  /* 0x000000ffff160224 */ /* 0x000fe200078e0006 */
[----:B------:R-:W-:-:S02]  /*2d570*/  LOP3.LUT R23, R23, R24, RZ, 0x3c, !PT ;  /* 0x0000001817177212 */ /* 0x000fc400078e3cff */
[----:B------:R-:W-:Y:S02]  /*2d580*/  ISETP.EQ.AND P3, PT, R26, 0xc, PT ;  /* 0x0000000c1a00780c */ /* 0x000fe40003f62270 */
[--C-:B------:R-:W-:Y:S02]  /*2d590*/  SHF.R.U32.HI R24, RZ, 0x2, R23.reuse ;  /* 0x00000002ff187819 */ /* 0x100fe40000011617 */
[----:B------:R-:W-:Y:S02]  /*2d5a0*/  SHF.L.W.U32 R13, R2, R13, RZ ;  /* 0x0000000d020d7219 */ /* 0x000fe40000000eff */
        /* <DEDUP_REMOVED lines=21> */
.L_x_786:
[C---:B------:R-:W-:Y:S01]  /*2d700*/  VIADD R24, R20.reuse, 0x1 ;  /* 0x0000000114187836 */ /* 0x040fe20000000000 */
[----:B------:R-:W-:-:S04]  /*2d710*/  LOP3.LUT R26, R20, 0x1f, RZ, 0x3c, !PT ;  /* 0x0000001f141a7812 */ /* 0x000fc800078e3cff */
[----:B------:R-:W-:Y:S02]  /*2d720*/  SHF.R.U32.HI R13, RZ, R24, R9 ;  /* 0x00000018ff0d7219 */ /* 0x000fe40000011609 */
[----:B------:R-:W-:-:S04]  /*2d730*/  SHF.L.U32 R26, R9, R26, RZ ;  /* 0x0000001a091a7219 */ /* 0x000fc800000006ff */
[----:B------:R-:W-:Y:S01]  /*2d740*/  LOP3.LUT R24, R18, R13, R26, 0x1e, !PT ;  /* 0x0000000d12187212 */ /* 0x000fe200078e1e1a */
[----:B------:R-:W-:Y:S06]  /*2d750*/  BRA `(.L_x_787) ;  /* 0x00000000003c7947 */ /* 0x000fec0003800000 */
.L_x_785:
        /* <DEDUP_REMOVED lines=15> */
.L_x_787:
[----:B------:R-:W-:Y:S05]  /*2d850*/  BSYNC.RECONVERGENT B0 ;  /* 0x0000000000007941 */ /* 0x000fea0003800200 */
.L_x_784:
        /* <DEDUP_REMOVED lines=24> */
.L_x_789:
        /* <DEDUP_REMOVED lines=11> */
.L_x_790:
[----:B------:R-:W-:Y:S05]  /*2da90*/  BSYNC.RECONVERGENT B0 ;  /* 0x0000000000007941 */ /* 0x000fea0003800200 */
.L_x_788:
        /* <DEDUP_REMOVED lines=48> */
.L_x_793:
[C---:B------:R-:W-:Y:S01]  /*2dda0*/  VIADD R17, R19.reuse, 0x1 ;  /* 0x0000000113117836 */ /* 0x040fe20000000000 */
[----:B------:R-:W-:-:S04]  /*2ddb0*/  LOP3.LUT R23, R19, 0x1f, RZ, 0x3c, !PT ;  /* 0x0000001f13177812 */ /* 0x000fc800078e3cff */
[----:B------:R-:W-:Y:S02]  /*2ddc0*/  SHF.R.U32.HI R17, RZ, R17, R16 ;  /* 0x00000011ff117219 */ /* 0x000fe40000011610 */
[----:B------:R-:W-:-:S04]  /*2ddd0*/  SHF.L.U32 R23, R16, R23, RZ ;  /* 0x0000001710177219 */ /* 0x000fc800000006ff */
[----:B------:R-:W-:Y:S01]  /*2dde0*/  LOP3.LUT R20, R24, R17, R23, 0x1e, !PT ;  /* 0x0000001118147212 */ /* 0x000fe200078e1e17 */
[----:B------:R-:W-:Y:S06]  /*2ddf0*/  BRA `(.L_x_794) ;  /* 0x00000000003c7947 */ /* 0x000fec0003800000 */
.L_x_792:
        /* <DEDUP_REMOVED lines=15> */
.L_x_794:
[----:B------:R-:W-:Y:S05]  /*2def0*/  BSYNC.RECONVERGENT B0 ;  /* 0x0000000000007941 */ /* 0x000fea0003800200 */
.L_x_791:
        /* <DEDUP_REMOVED lines=24> */
.L_x_796:
        /* <DEDUP_REMOVED lines=11> */
.L_x_797:
[----:B------:R-:W-:Y:S05]  /*2e130*/  BSYNC.RECONVERGENT B0 ;  /* 0x0000000000007941 */ /* 0x000fea0003800200 */
.L_x_795:
        /* <DEDUP_REMOVED lines=47> */
.L_x_800:
[C---:B------:R-:W-:Y:S01]  /*2e430*/  VIADD R24, R22.reuse, 0x1 ;  /* 0x0000000116187836 */ /* 0x040fe20000000000 */
[----:B------:R-:W-:-:S04]  /*2e440*/  LOP3.LUT R26, R22, 0x1f, RZ, 0x3c, !PT ;  /* 0x0000001f161a7812 */ /* 0x000fc800078e3cff */
[----:B------:R-:W-:Y:S02]  /*2e450*/  SHF.R.U32.HI R19, RZ, R24, R13 ;  /* 0x00000018ff137219 */ /* 0x000fe4000001160d */
[----:B------:R-:W-:-:S04]  /*2e460*/  SHF.L.U32 R26, R13, R26, RZ ;  /* 0x0000001a0d1a7219 */ /* 0x000fc800000006ff */
[----:B------:R-:W-:Y:S01]  /*2e470*/  LOP3.LUT R24, R20, R19, R26, 0x1e, !PT ;  /* 0x0000001314187212 */ /* 0x000fe200078e1e1a */
[----:B------:R-:W-:Y:S06]  /*2e480*/  BRA `(.L_x_801) ;  /* 0x00000000003c7947 */ /* 0x000fec0003800000 */
.L_x_799:
        /* <DEDUP_REMOVED lines=15> */
.L_x_801:
[----:B------:R-:W-:Y:S05]  /*2e580*/  BSYNC.RECONVERGENT B0 ;  /* 0x0000000000007941 */ /* 0x000fea0003800200 */
.L_x_798:
        /* <DEDUP_REMOVED lines=24> */
.L_x_803:
        /* <DEDUP_REMOVED lines=11> */
.L_x_804:
[----:B------:R-:W-:Y:S05]  /*2e7c0*/  BSYNC.RECONVERGENT B0 ;  /* 0x0000000000007941 */ /* 0x000fea0003800200 */
.L_x_802:
        /* <DEDUP_REMOVED lines=54> */
.L_x_807:
[C---:B------:R-:W-:Y:S01]  /*2eb30*/  VIADD R22, R20.reuse, 0x1 ;  /* 0x0000000114167836 */ /* 0x040fe20000000000 */
[----:B------:R-:W-:-:S04]  /*2eb40*/  LOP3.LUT R26, R20, 0x1f, RZ, 0x3c, !PT ;  /* 0x0000001f141a7812 */ /* 0x000fc800078e3cff */
[----:B------:R-:W-:Y:S02]  /*2eb50*/  SHF.R.U32.HI R9, RZ, R22, R17 ;  /* 0x00000016ff097219 */ /* 0x000fe40000011611 */
[----:B------:R-:W-:-:S04]  /*2eb60*/  SHF.L.U32 R26, R17, R26, RZ ;  /* 0x0000001a111a7219 */ /* 0x000fc800000006ff */
[----:B------:R-:W-:Y:S01]  /*2eb70*/  LOP3.LUT R22, R24, R9, R26, 0x1e, !PT ;  /* 0x0000000918167212 */ /* 0x000fe200078e1e1a */
[----:B------:R-:W-:Y:S06]  /*2eb80*/  BRA `(.L_x_808) ;  /* 0x00000000003c7947 */ /* 0x000fec0003800000 */
.L_x_806:
        /* <DEDUP_REMOVED lines=15> */
.L_x_808:
[----:B------:R-:W-:Y:S05]  /*2ec80*/  BSYNC.RECONVERGENT B0 ;  /* 0x0000000000007941 */ /* 0x000fea0003800200 */
.L_x_805:
        /* <DEDUP_REMOVED lines=24> */
.L_x_810:
        /* <DEDUP_REMOVED lines=11> */
.L_x_811:
[----:B------:R-:W-:Y:S05]  /*2eec0*/  BSYNC.RECONVERGENT B0 ;  /* 0x0000000000007941 */ /* 0x000fea0003800200 */
.L_x_809:
        /* <DEDUP_REMOVED lines=32> */
.L_x_814:
[C---:B------:R-:W-:Y:S01]  /*2f0d0*/  VIADD R20, R18.reuse, 0x1 ;  /* 0x0000000112147836 */ /* 0x040fe20000000000 */
[----:B------:R-:W-:-:S04]  /*2f0e0*/  LOP3.LUT R24, R18, 0x1f, RZ, 0x3c, !PT ;  /* 0x0000001f12187812 */ /* 0x000fc800078e3cff */
[----:B------:R-:W-:Y:S02]  /*2f0f0*/  SHF.R.U32.HI R13, RZ, R20, R17 ;  /* 0x00000014ff0d7219 */ /* 0x000fe40000011611 */
[----:B------:R-:W-:-:S04]  /*2f100*/  SHF.L.U32 R24, R17, R24, RZ ;  /* 0x0000001811187219 */ /* 0x000fc800000006ff */
[----:B------:R-:W-:Y:S01]  /*2f110*/  LOP3.LUT R20, R22, R13, R24, 0x1e, !PT ;  /* 0x0000000d16147212 */ /* 0x000fe200078e1e18 */
[----:B------:R-:W-:Y:S06]  /*2f120*/  BRA `(.L_x_815) ;  /* 0x00000000003c7947 */ /* 0x000fec0003800000 */
.L_x_813:
        /* <DEDUP_REMOVED lines=15> */
.L_x_815:
[----:B------:R-:W-:Y:S05]  /*2f220*/  BSYNC.RECONVERGENT B0 ;  /* 0x0000000000007941 */ /* 0x000fea0003800200 */
.L_x_812:
        /* <DEDUP_REMOVED lines=24> */
.L_x_817:
        /* <DEDUP_REMOVED lines=11> */
.L_x_818:
[----:B------:R-:W-:Y:S05]  /*2f460*/  BSYNC.RECONVERGENT B0 ;  /* 0x0000000000007941 */ /* 0x000fea0003800200 */
.L_x_816:
        /* <DEDUP_REMOVED lines=47> */
.L_x_821:
[C---:B------:R-:W-:Y:S01]  /*2f760*/  VIADD R22, R18.reuse, 0x1 ;  /* 0x0000000112167836 */ /* 0x040fe20000000000 */
[----:B------:R-:W-:-:S04]  /*2f770*/  LOP3.LUT R24, R18, 0x1f, RZ, 0x3c, !PT ;  /* 0x0000001f12187812 */ /* 0x000fc800078e3cff */
[----:B------:R-:W-:Y:S02]  /*2f780*/  SHF.R.U32.HI R19, RZ, R22, R9 ;  /* 0x00000016ff137219 */ /* 0x000fe40000011609 */
[----:B------:R-:W-:-:S04]  /*2f790*/  SHF.L.U32 R24, R9, R24, RZ ;  /* 0x0000001809187219 */ /* 0x000fc800000006ff */
[----:B------:R-:W-:Y:S01]  /*2f7a0*/  LOP3.LUT R22, R20, R19, R24, 0x1e, !PT ;  /* 0x0000001314167212 */ /* 0x000fe200078e1e18 */
[----:B------:R-:W-:Y:S06]  /*2f7b0*/  BRA `(.L_x_822) ;  /* 0x00000000003c7947 */ /* 0x000fec0003800000 */
.L_x_820:
        /* <DEDUP_REMOVED lines=15> */
.L_x_822:
[----:B------:R-:W-:Y:S05]  /*2f8b0*/  BSYNC.RECONVERGENT B0 ;  /* 0x0000000000007941 */ /* 0x000fea0003800200 */
.L_x_819:
        /* <DEDUP_REMOVED lines=24> */
.L_x_824:
        /* <DEDUP_REMOVED lines=11> */
.L_x_825:
[----:B------:R-:W-:Y:S05]  /*2faf0*/  BSYNC.RECONVERGENT B0 ;  /* 0x0000000000007941 */ /* 0x000fea0003800200 */
.L_x_823:
        /* <DEDUP_REMOVED lines=19> */
[----:B------:R-:W-:-:S04]  /*2fc30*/  LOP3.LUT R24, R24, R21, RZ, 0x3c, !PT ;  /* 0x0000001518187212 */ /* 0x000fc800078e3cff */
[--C-:B------:R-:W-:Y:S02]  /*2fc40*/  SHF.R.U32.HI R19, RZ, 0xc, R24.reuse ;  /* 0x0000000cff137819 */ /* 0x100fe40000011618 */
[--C-:B------:R-:W-:Y:S02]  /*2fc50*/  SHF.R.U32.HI R26, RZ, 0x4, R24.reuse ;  /* 0x00000004ff1a7819 */ /* 0x100fe40000011618 */
[----:B------:R-:W-:-:S04]  /*2fc60*/  SHF.R.U32.HI R23, RZ, 0x8, R24 ;  /* 0x00000008ff177819 */ /* 0x000fc80000011618 */
[----:B------:R-:W-:Y:S01]  /*2fc70*/  LOP3.LUT R23, R23, R26, R19, 0x96, !PT ;  /* 0x0000001a17177212 */ /* 0x000fe200078e9613 */
[----:B------:R-:W-:Y:S01]  /*2fc80*/  @P0 IMAD.MOV.U32 R19, RZ, RZ, R12 ;  /* 0x000000ffff130224 */ /* 0x000fe200078e000c */
[----:B------:R-:W-:Y:S02]  /*2fc90*/  LOP3.LUT R26, R12, R9, RZ, 0x30, !PT ;  /* 0x000000090c1a7212 */ /* 0x000fe400078e30ff */
[----:B------:R-:W-:Y:S02]  /*2fca0*/  LOP3.LUT R23, R23, R24, RZ, 0x3c, !PT ;  /* 0x0000001817177212 */ /* 0x000fe400078e3cff */
[----:B------:R-:W-:Y:S01]  /*2fcb0*/  LOP3.LUT R9, R9, R12, RZ, 0x3c, !PT ;  /* 0x0000000c09097212 */ /* 0x000fe200078e3cff */
[----:B------:R-:W-:Y:S01]  /*2fcc0*/  @P1 IMAD.MOV.U32 R19, RZ, RZ, R26 ;  /* 0x000000ffff131224 */ /* 0x000fe200078e001a */
[----:B------:R-:W-:Y:S01]  /*2fcd0*/  SHF.R.U32.HI R24, RZ, 0x2, R23 ;  /* 0x00000002ff187819 */ /* 0x000fe20000011617 */
[----:B------:R-:W-:Y:S02]  /*2fce0*/  @P2 IMAD.MOV.U32 R19, RZ, RZ, R25 ;  /* 0x000000ffff132224 */ /* 0x000fe400078e0019 */
[----:B------:R-:W-:Y:S01]  /*2fcf0*/  @P3 IMAD.MOV.U32 R19, RZ, RZ, R9 ;  /* 0x000000ffff133224 */ /* 0x000fe200078e0009 */
[----:B------:R-:W-:-:S04]  /*2fd00*/  LOP3.LUT R24, R24, 0x3, R23, 0x48, !PT ;  /* 0x0000000318187812 */ /* 0x000fc800078e4817 */
[----:B------:R-:W-:Y:S02]  /*2fd10*/  ISETP.GT.AND P0, PT, R24, 0x1, PT ;  /* 0x000000011800780c */ /* 0x000fe40003f04270 */
[----:B------:R-:W-:-:S11]  /*2fd20*/  LOP3.LUT R9, R17, R16, R19, 0xb8, !PT ;  /* 0x0000001011097212 */ /* 0x000fd600078eb813 */
        /* <DEDUP_REMOVED lines=13> */
.L_x_828:
[C---:B------:R-:W-:Y:S01]  /*2fe00*/  VIADD R24, R20.reuse, 0x1 ;  /* 0x0000000114187836 */ /* 0x040fe20000000000 */
[----:B------:R-:W-:-:S04]  /*2fe10*/  LOP3.LUT R26, R20, 0x1f, RZ, 0x3c, !PT ;  /* 0x0000001f141a7812 */ /* 0x000fc800078e3cff */
[----:B------:R-:W-:Y:S02]  /*2fe20*/  SHF.R.U32.HI R17, RZ, R24, R11 ;  /* 0x00000018ff117219 */ /* 0x000fe4000001160b */
[----:B------:R-:W-:-:S04]  /*2fe30*/  SHF.L.U32 R26, R11, R26, RZ ;  /* 0x0000001a0b1a7219 */ /* 0x000fc800000006ff */
[----:B------:R-:W-:Y:S01]  /*2fe40*/  LOP3.LUT R24, R22, R17, R26, 0x1e, !PT ;  /* 0x0000001116187212 */ /* 0x000fe200078e1e1a */
[----:B------:R-:W-:Y:S06]  /*2fe50*/  BRA `(.L_x_829) ;  /* 0x00000000003c7947 */ /* 0x000fec0003800000 */
.L_x_827:
        /* <DEDUP_REMOVED lines=15> */
.L_x_829:
[----:B------:R-:W-:Y:S05]  /*2ff50*/  BSYNC.RECONVERGENT B0 ;  /* 0x0000000000007941 */ /* 0x000fea0003800200 */
.L_x_826:
        /* <DEDUP_REMOVED lines=24> */
.L_x_831:
        /* <DEDUP_REMOVED lines=11> */
.L_x_832:
[----:B------:R-:W-:Y:S05]  /*30190*/  BSYNC.RECONVERGENT B0 ;  /* 0x0000000000007941 */ /* 0x000fea0003800200 */
.L_x_830:
        /* <DEDUP_REMOVED lines=12> */
[----:B------:R-:W-:Y:S02]  /*30260*/  SHF.L.W.U32 R11, R2, R11, RZ ;  /* 0x0000000b020b7219 */ /* 0x000fe40000000eff */
[----:B------:R-:W-:Y:S02]  /*30270*/  SHF.R.W.U32 R22, R13, R20, R13 ;  /* 0x000000140d167219 */ /* 0x000fe40000001e0d */
[----:B------:R-:W-:-:S02]  /*30280*/  ISETP.EQ.AND P2, PT, R19, 0x8, PT ;  /* 0x000000081300780c */ /* 0x000fc40003f42270 */
[----:B------:R-:W-:Y:S02]  /*30290*/  LOP3.LUT R21, R22, R21, RZ, 0x3c, !PT ;  /* 0x0000001516157212 */ /* 0x000fe400078e3cff */
[----:B------:R-:W-:Y:S01]  /*302a0*/  ISETP.EQ.AND P3, PT, R19, 0xc, PT ;  /* 0x0000000c1300780c */ /* 0x000fe20003f62270 */
        /* <DEDUP_REMOVED lines=8> */
[----:B------:R-:W-:Y:S02]  /*30330*/  LOP3.LUT R27, R11, R16, RZ, 0xfc, !PT ;  /* 0x000000100b1b7212 */ /* 0x000fe400078efcff */
        /* <DEDUP_REMOVED lines=28> */
.L_x_835:
[C---:B------:R-:W-:Y:S01]  /*30500*/  VIADD R22, R20.reuse, 0x1 ;  /* 0x0000000114167836 */ /* 0x040fe20000000000 */
[----:B------:R-:W-:-:S04]  /*30510*/  LOP3.LUT R26, R20, 0x1f, RZ, 0x3c, !PT ;  /* 0x0000001f141a7812 */ /* 0x000fc800078e3cff */
[----:B------:R-:W-:Y:S02]  /*30520*/  SHF.R.U32.HI R11, RZ, R22, R13 ;  /* 0x00000016ff0b7219 */ /* 0x000fe4000001160d */
[----:B------:R-:W-:-:S04]  /*30530*/  SHF.L.U32 R26, R13, R26, RZ ;  /* 0x0000001a0d1a7219 */ /* 0x000fc800000006ff */
[----:B------:R-:W-:Y:S01]  /*30540*/  LOP3.LUT R22, R24, R11, R26, 0x1e, !PT ;  /* 0x0000000b18167212 */ /* 0x000fe200078e1e1a */
[----:B------:R-:W-:Y:S06]  /*30550*/  BRA `(.L_x_836) ;  /* 0x00000000003c7947 */ /* 0x000fec0003800000 */
.L_x_834:
        /* <DEDUP_REMOVED lines=15> */
.L_x_836:
[----:B------:R-:W-:Y:S05]  /*30650*/  BSYNC.RECONVERGENT B0 ;  /* 0x0000000000007941 */ /* 0x000fea0003800200 */
.L_x_833:
        /* <DEDUP_REMOVED lines=24> */
.L_x_838:
        /* <DEDUP_REMOVED lines=11> */
.L_x_839:
[----:B------:R-:W-:Y:S05]  /*30890*/  BSYNC.RECONVERGENT B0 ;  /* 0x0000000000007941 */ /* 0x000fea0003800200 */
.L_x_837:
        /* <DEDUP_REMOVED lines=47> */
.L_x_842:
[C---:B------:R-:W-:Y:S01]  /*30b90*/  VIADD R20, R18.reuse, 0x1 ;  /* 0x0000000112147836 */ /* 0x040fe20000000000 */
[----:B------:R-:W-:-:S04]  /*30ba0*/  LOP3.LUT R24, R18, 0x1f, RZ, 0x3c, !PT ;  /* 0x0000001f12187812 */ /* 0x000fc800078e3cff */
[----:B------:R-:W-:Y:S02]  /*30bb0*/  SHF.R.U32.HI R19, RZ, R20, R15 ;  /* 0x00000014ff137219 */ /* 0x000fe4000001160f */
[----:B------:R-:W-:-:S04]  /*30bc0*/  SHF.L.U32 R24, R15, R24, RZ ;  /* 0x000000180f187219 */ /* 0x000fc800000006ff */
[----:B------:R-:W-:Y:S01]  /*30bd0*/  LOP3.LUT R20, R22, R19, R24, 0x1e, !PT ;  /* 0x0000001316147212 */ /* 0x000fe200078e1e18 */
[----:B------:R-:W-:Y:S06]  /*30be0*/  BRA `(.L_x_843) ;  /* 0x00000000003c7947 */ /* 0x000fec0003800000 */
.L_x_841:
        /* <DEDUP_REMOVED lines=15> */
.L_x_843:
[----:B------:R-:W-:Y:S05]  /*30ce0*/  BSYNC.RECONVERGENT B0 ;  /* 0x0000000000007941 */ /* 0x000fea0003800200 */
.L_x_840:
        /* <DEDUP_REMOVED lines=24> */
.L_x_845:
        /* <DEDUP_REMOVED lines=11> */
.L_x_846:
[----:B------:R-:W-:Y:S05]  /*30f20*/  BSYNC.RECONVERGENT B0 ;  /* 0x0000000000007941 */ /* 0x000fea0003800200 */
.L_x_844:
        /* <DEDUP_REMOVED lines=47> */
.L_x_849:
[C---:B------:R-:W-:Y:S01]  /*31220*/  VIADD R26, R22.reuse, 0x1 ;  /* 0x00000001161a7836 */ /* 0x040fe20000000000 */
[----:B------:R-:W-:-:S04]  /*31230*/  LOP3.LUT R28, R22, 0x1f, RZ, 0x3c, !PT ;  /* 0x0000001f161c7812 */ /* 0x000fc800078e3cff */
[----:B------:R-:W-:Y:S02]  /*31240*/  SHF.R.U32.HI R15, RZ, R26, R11 ;  /* 0x0000001aff0f7219 */ /* 0x000fe4000001160b */
[----:B------:R-:W-:-:S04]  /*31250*/  SHF.L.U32 R28, R11, R28, RZ ;  /* 0x0000001c0b1c7219 */ /* 0x000fc800000006ff */
[----:B------:R-:W-:Y:S01]  /*31260*/  LOP3.LUT R26, R20, R15, R28, 0x1e, !PT ;  /* 0x0000000f141a7212 */ /* 0x000fe200078e1e1c */
[----:B------:R-:W-:Y:S06]  /*31270*/  BRA `(.L_x_850) ;  /* 0x00000000003c7947 */ /* 0x000fec0003800000 */
.L_x_848:
        /* <DEDUP_REMOVED lines=15> */
.L_x_850:
[----:B------:R-:W-:Y:S05]  /*31370*/  BSYNC.RECONVERGENT B0 ;  /* 0x0000000000007941 */ /* 0x000fea0003800200 */
.L_x_847:
        /* <DEDUP_REMOVED lines=24> */
.L_x_852:
        /* <DEDUP_REMOVED lines=11> */
.L_x_853:
[----:B------:R-:W-:Y:S05]  /*315b0*/  BSYNC.RECONVERGENT B0 ;  /* 0x0000000000007941 */ /* 0x000fea0003800200 */
.L_x_851:
        /* <DEDUP_REMOVED lines=19> */
[----:B------:R-:W-:Y:S02]  /*316f0*/  LOP3.LUT R22, R22, R21, RZ, 0x3c, !PT ;  /* 0x0000001516167212 */ /* 0x000fe400078e3cff */
[----:B------:R-:W-:-:S02]  /*31700*/  LOP3.LUT R25, R11, R8, RZ, 0xfc, !PT ;  /* 0x000000080b197212 */ /* 0x000fc400078efcff */
[--C-:B------:R-:W-:Y:S02]  /*31710*/  SHF.R.U32.HI R19, RZ, 0xc, R22.reuse ;  /* 0x0000000cff137819 */ /* 0x100fe40000011616 */
[--C-:B------:R-:W-:Y:S02]  /*31720*/  SHF.R.U32.HI R28, RZ, 0x4, R22.reuse ;  /* 0x00000004ff1c7819 */ /* 0x100fe40000011616 */
[----:B------:R-:W-:Y:S02]  /*31730*/  SHF.R.U32.HI R23, RZ, 0x8, R22 ;  /* 0x00000008ff177819 */ /* 0x000fe40000011616 */
[----:B------:R-:W-:Y:S02]  /*31740*/  LOP3.LUT R11, R11, R8, RZ, 0x3c, !PT ;  /* 0x000000080b0b7212 */ /* 0x000fe400078e3cff */
[----:B------:R-:W-:Y:S01]  /*31750*/  LOP3.LUT R23, R23, R28, R19, 0x96, !PT ;  /* 0x0000001c17177212 */ /* 0x000fe200078e9613 */
[----:B------:R-:W-:Y:S02]  /*31760*/  @P0 IMAD.MOV.U32 R19, RZ, RZ, R8 ;  /* 0x000000ffff130224 */ /* 0x000fe400078e0008 */
[----:B------:R-:W-:Y:S01]  /*31770*/  @P1 IMAD.MOV.U32 R19, RZ, RZ, R27 ;  /* 0x000000ffff131224 */ /* 0x000fe200078e001b */
[----:B------:R-:W-:Y:S01]  /*31780*/  LOP3.LUT R23, R23, R22, RZ, 0x3c, !PT ;  /* 0x0000001617177212 */ /* 0x000fe200078e3cff */
[----:B------:R-:W-:-:S02]  /*31790*/  @P2 IMAD.MOV.U32 R19, RZ, RZ, R25 ;  /* 0x000000ffff132224 */ /* 0x000fc400078e0019 */
[----:B------:R-:W-:Y:S01]  /*317a0*/  @P3 IMAD.MOV.U32 R19, RZ, RZ, R11 ;  /* 0x000000ffff133224 */ /* 0x000fe200078e000b */
[----:B------:R-:W-:-:S04]  /*317b0*/  SHF.R.U32.HI R22, RZ, 0x2, R23 ;  /* 0x00000002ff167819 */ /* 0x000fc80000011617 */
[----:B------:R-:W-:Y:S02]  /*317c0*/  LOP3.LUT R23, R22, 0x3, R23, 0x48, !PT ;  /* 0x0000000316177812 */ /* 0x000fe400078e4817 */
[----:B------:R-:W-:Y:S02]  /*317d0*/  LOP3.LUT R22, R24, R13, R19, 0xe8, !PT ;  /* 0x0000000d18167212 */ /* 0x000fe400078ee813 */
        /* <DEDUP_REMOVED lines=14> */
.L_x_856:
[C---:B------:R-:W-:Y:S01]  /*318c0*/  VIADD R24, R20.reuse, 0x1 ;  /* 0x0000000114187836 */ /* 0x040fe20000000000 */
[----:B------:R-:W-:-:S04]  /*318d0*/  LOP3.LUT R28, R20, 0x1f, RZ, 0x3c, !PT ;  /* 0x0000001f141c7812 */ /* 0x000fc800078e3cff */
[----:B------:R-:W-:Y:S02]  /*318e0*/  SHF.R.U32.HI R11, RZ, R24, R17 ;  /* 0x00000018ff0b7219 */ /* 0x000fe40000011611 */
[----:B------:R-:W-:-:S04]  /*318f0*/  SHF.L.U32 R28, R17, R28, RZ ;  /* 0x0000001c111c7219 */ /* 0x000fc800000006ff */
[----:B------:R-:W-:Y:S01]  /*31900*/  LOP3.LUT R24, R26, R11, R28, 0x1e, !PT ;  /* 0x0000000b1a187212 */ /* 0x000fe200078e1e1c */
[----:B------:R-:W-:Y:S06]  /*31910*/  BRA `(.L_x_857) ;  /* 0x00000000003c7947 */ /* 0x000fec0003800000 */
.L_x_855:
        /* <DEDUP_REMOVED lines=15> */
.L_x_857:
[----:B------:R-:W-:Y:S05]  /*31a10*/  BSYNC.RECONVERGENT B0 ;  /* 0x0000000000007941 */ /* 0x000fea0003800200 */
.L_x_854:
        /* <DEDUP_REMOVED lines=24> */
.L_x_859:
        /* <DEDUP_REMOVED lines=11> */
.L_x_860:
[----:B------:R-:W-:Y:S05]  /*31c50*/  BSYNC.RECONVERGENT B0 ;  /* 0x0000000000007941 */ /* 0x000fea0003800200 */
.L_x_858:
        /* <DEDUP_REMOVED lines=47> */
.L_x_863:
[C---:B------:R-:W-:Y:S01]  /*31f50*/  VIADD R20, R18.reuse, 0x1 ;  /* 0x0000000112147836 */ /* 0x040fe20000000000 */
[----:B------:R-:W-:-:S04]  /*31f60*/  LOP3.LUT R26, R18, 0x1f, RZ, 0x3c, !PT ;  /* 0x0000001f121a7812 */ /* 0x000fc800078e3cff */
[----:B------:R-:W-:Y:S02]  /*31f70*/  SHF.R.U32.HI R19, RZ, R20, R13 ;  /* 0x00000014ff137219 */ /* 0x000fe4000001160d */
[----:B------:R-:W-:-:S04]  /*31f80*/  SHF.L.U32 R26, R13, R26, RZ ;  /* 0x0000001a0d1a7219 */ /* 0x000fc800000006ff */
[----:B------:R-:W-:Y:S01]  /*31f90*/  LOP3.LUT R20, R24, R19, R26, 0x1e, !PT ;  /* 0x0000001318147212 */ /* 0x000fe200078e1e1a */
[----:B------:R-:W-:Y:S06]  /*31fa0*/  BRA `(.L_x_864) ;  /* 0x00000000003c7947 */ /* 0x000fec0003800000 */
.L_x_862:
        /* <DEDUP_REMOVED lines=15> */
.L_x_864:
[----:B------:R-:W-:Y:S05]  /*320a0*/  BSYNC.RECONVERGENT B0 ;  /* 0x0000000000007941 */ /* 0x000fea0003800200 */
.L_x_861:
        /* <DEDUP_REMOVED lines=24> */
.L_x_866:
        /* <DEDUP_REMOVED lines=11> */
.L_x_867:
[----:B------:R-:W-:Y:S05]  /*322e0*/  BSYNC.RECONVERGENT B0 ;  /* 0x0000000000007941 */ /* 0x000fea0003800200 */
.L_x_865:
        /* <DEDUP_REMOVED lines=12> */
[C---:B------:R-:W-:Y:S02]  /*323b0*/  ISETP.EQ.AND P2, PT, R27.reuse, 0x8, PT ;  /* 0x000000081b00780c */ /* 0x040fe40003f42270 */
[----:B------:R-:W-:Y:S02]  /*323c0*/  LOP3.LUT R24, R24, 0xf, RZ, 0xc0, !PT ;  /* 0x0000000f18187812 */ /* 0x000fe400078ec0ff */
[----:B------:R-:W-:-:S02]  /*323d0*/  ISETP.EQ.AND P3, PT, R27, 0xc, PT ;  /* 0x0000000c1b00780c */ /* 0x000fc40003f62270 */
[----:B------:R-:W-:-:S04]  /*323e0*/  SHF.R.W.U32 R26, R11, R24, R11 ;  /* 0x000000180b1a7219 */ /* 0x000fc80000001e0b */
        /* <DEDUP_REMOVED lines=38> */
.L_x_870:
[C---:B------:R-:W-:Y:S01]  /*32650*/  VIADD R14, R24.reuse, 0x1 ;  /* 0x00000001180e7836 */ /* 0x040fe20000000000 */
[----:B------:R-:W-:-:S04]  /*32660*/  LOP3.LUT R22, R24, 0x1f, RZ, 0x3c, !PT ;  /* 0x0000001f18167812 */ /* 0x000fc800078e3cff */
[----:B------:R-:W-:Y:S02]  /*32670*/  SHF.R.U32.HI R13, RZ, R14, R11 ;  /* 0x0000000eff0d7219 */ /* 0x000fe4000001160b */
[----:B------:R-:W-:-:S04]  /*32680*/  SHF.L.U32 R22, R11, R22, RZ ;  /* 0x000000160b167219 */ /* 0x000fc800000006ff */
[----:B------:R-:W-:Y:S01]  /*32690*/  LOP3.LUT R14, R20, R13, R22, 0x1e, !PT ;  /* 0x0000000d140e7212 */ /* 0x000fe200078e1e16 */
[----:B------:R-:W-:Y:S06]  /*326a0*/  BRA `(.L_x_871) ;  /* 0x00000000003c7947 */ /* 0x000fec0003800000 */
.L_x_869:
        /* <DEDUP_REMOVED lines=15> */
.L_x_871:
[----:B------:R-:W-:Y:S05]  /*327a0*/  BSYNC.RECONVERGENT B0 ;  /* 0x0000000000007941 */ /* 0x000fea0003800200 */
.L_x_868:
        /* <DEDUP_REMOVED lines=24> */
.L_x_873:
        /* <DEDUP_REMOVED lines=11> */
.L_x_874:
[----:B------:R-:W-:Y:S05]  /*329e0*/  BSYNC.RECONVERGENT B0 ;  /* 0x0000000000007941 */ /* 0x000fea0003800200 */
.L_x_872:
        /* <DEDUP_REMOVED lines=32> */
.L_x_877:
[C---:B------:R-:W-:Y:S01]  /*32bf0*/  VIADD R20, R18.reuse, 0x1 ;  /* 0x0000000112147836 */ /* 0x040fe20000000000 */
[----:B------:R-:W-:-:S04]  /*32c00*/  LOP3.LUT R22, R18, 0x1f, RZ, 0x3c, !PT ;  /* 0x0000001f12167812 */ /* 0x000fc800078e3cff */
[----:B------:R-:W-:Y:S02]  /*32c10*/  SHF.R.U32.HI R19, RZ, R20, R11 ;  /* 0x00000014ff137219 */ /* 0x000fe4000001160b */
[----:B------:R-:W-:-:S04]  /*32c20*/  SHF.L.U32 R22, R11, R22, RZ ;  /* 0x000000160b167219 */ /* 0x000fc800000006ff */
[----:B------:R-:W-:Y:S01]  /*32c30*/  LOP3.LUT R20, R14, R19, R22, 0x1e, !PT ;  /* 0x000000130e147212 */ /* 0x000fe200078e1e16 */
[----:B------:R-:W-:Y:S06]  /*32c40*/  BRA `(.L_x_878) ;  /* 0x00000000003c7947 */ /* 0x000fec0003800000 */
.L_x_876:
        /* <DEDUP_REMOVED lines=15> */
.L_x_878:
[----:B------:R-:W-:Y:S05]  /*32d40*/  BSYNC.RECONVERGENT B0 ;  /* 0x0000000000007941 */ /* 0x000fea0003800200 */
.L_x_875:
        /* <DEDUP_REMOVED lines=24> */
.L_x_880:
        /* <DEDUP_REMOVED lines=11> */
.L_x_881:
[----:B------:R-:W-:Y:S05]  /*32f80*/  BSYNC.RECONVERGENT B0 ;  /* 0x0000000000007941 */ /* 0x000fea0003800200 */
.L_x_879:
        /* <DEDUP_REMOVED lines=47> */
.L_x_884:
[C---:B------:R-:W-:Y:S01]  /*33280*/  VIADD R24, R18.reuse, 0x1 ;  /* 0x0000000112187836 */ /* 0x040fe20000000000 */
[----:B------:R-:W-:-:S04]  /*33290*/  LOP3.LUT R26, R18, 0x1f, RZ, 0x3c, !PT ;  /* 0x0000001f121a7812 */ /* 0x000fc800078e3cff */
[----:B------:R-:W-:Y:S02]  /*332a0*/  SHF.R.U32.HI R11, RZ, R24, R13 ;  /* 0x00000018ff0b7219 */ /* 0x000fe4000001160d */
[----:B------:R-:W-:-:S04]  /*332b0*/  SHF.L.U32 R26, R13, R26, RZ ;  /* 0x0000001a0d1a7219 */ /* 0x000fc800000006ff */
[----:B------:R-:W-:Y:S01]  /*332c0*/  LOP3.LUT R24, R20, R11, R26, 0x1e, !PT ;  /* 0x0000000b14187212 */ /* 0x000fe200078e1e1a */
[----:B------:R-:W-:Y:S06]  /*332d0*/  BRA `(.L_x_885) ;  /* 0x00000000003c7947 */ /* 0x000fec0003800000 */
.L_x_883:
        /* <DEDUP_REMOVED lines=15> */
.L_x_885:
[----:B------:R-:W-:Y:S05]  /*333d0*/  BSYNC.RECONVERGENT B0 ;  /* 0x0000000000007941 */ /* 0x000fea0003800200 */
.L_x_882:
        /* <DEDUP_REMOVED lines=24> */
.L_x_887:
        /* <DEDUP_REMOVED lines=11> */
.L_x_888:
[----:B------:R-:W-:Y:S05]  /*33610*/  BSYNC.RECONVERGENT B0 ;  /* 0x0000000000007941 */ /* 0x000fea0003800200 */
.L_x_886:
        /* <DEDUP_REMOVED lines=48> */
.L_x_891:
[C---:B------:R-:W-:Y:S01]  /*33920*/  VIADD R23, R19.reuse, 0x1 ;  /* 0x0000000113177836 */ /* 0x040fe20000000000 */
[----:B------:R-:W-:-:S04]  /*33930*/  LOP3.LUT R25, R19, 0x1f, RZ, 0x3c, !PT ;  /* 0x0000001f13197812 */ /* 0x000fc800078e3cff */
[----:B------:R-:W-:Y:S02]  /*33940*/  SHF.R.U32.HI R23, RZ, R23, R14 ;  /* 0x00000017ff177219 */ /* 0x000fe4000001160e */
[----:B------:R-:W-:-:S04]  /*33950*/  SHF.L.U32 R25, R14, R25, RZ ;  /* 0x000000190e197219 */ /* 0x000fc800000006ff */
[----:B------:R-:W-:Y:S01]  /*33960*/  LOP3.LUT R18, R24, R23, R25, 0x1e, !PT ;  /* 0x0000001718127212 */ /* 0x000fe200078e1e19 */
[----:B------:R-:W-:Y:S06]  /*33970*/  BRA `(.L_x_892) ;  /* 0x00000000003c7947 */ /* 0x000fec0003800000 */
.L_x_890:
        /* <DEDUP_REMOVED lines=15> */
.L_x_892:
[----:B------:R-:W-:Y:S05]  /*33a70*/  BSYNC.RECONVERGENT B0 ;  /* 0x0000000000007941 */ /* 0x000fea0003800200 */
.L_x_889:
        /* <DEDUP_REMOVED lines=24> */
.L_x_894:
        /* <DEDUP_REMOVED lines=11> */
.L_x_895:
[----:B------:R-:W-:Y:S05]  /*33cb0*/  BSYNC.RECONVERGENT B0 ;  /* 0x0000000000007941 */ /* 0x000fea0003800200 */
.L_x_893:
[----:B------:R-:W-:Y:S01]  /*33cc0*/  IMAD.IADD R11, R20, 0x1, R15 ;  /* 0x00000001140b7824 */ /* 0x000fe200078e020f */
[----:B------:R-:W-:Y:S01]  /*33cd0*/  SHF.R.U32.HI R23, RZ, 0x8, R14 ;  /* 0x00000008ff177819 */ /* 0x000fe2000001160e */
[C---:B------:R-:W-:Y:S01]  /*33ce0*/  IMAD.SHL.U32 R22, R14.reuse, 0x4, RZ ;  /* 0x000000040e167824 */ /* 0x040fe200078e00ff */
[----:B------:R-:W-:Y:S02]  /*33cf0*/  BSSY.RECONVERGENT B0, `(.L_x_896) ;  /* 0x0000048000007945 */ /* 0x000fe40003800200 */
[----:B------:R-:W-:Y:S02]  /*33d00*/  LOP3.LUT R11, R14, R11, RZ, 0x3c, !PT ;  /* 0x0000000b0e0b7212 */ /* 0x000fe400078e3cff */
[----:B------:R-:W-:Y:S02]  /*33d10*/  LOP3.LUT R24, R22, 0xc, RZ, 0xc0, !PT ;  /* 0x0000000c16187812 */ /* 0x000fe400078ec0ff */
[----:B------:R-:W-:Y:S02]  /*33d20*/  SHF.R.U32.HI R20, RZ, 0x4, R11 ;  /* 0x00000004ff147819 */ /* 0x000fe4000001160b */
[----:B------:R-:W-:-:S02]  /*33d30*/  SHF.L.W.U32 R14, R2, R23, RZ ;  /* 0x00000017020e7219 */ /* 0x000fc40000000eff */
[----:B------:R-:W-:Y:S02]  /*33d40*/  LOP3.LUT R19, R20, R11, RZ, 0x3c, !PT ;  /* 0x0000000b14137212 */ /* 0x000fe400078e3cff */
[C---:B------:R-:W-:Y:S02]  /*33d50*/  ISETP.EQ.AND P0, PT, R24.reuse, RZ, PT ;  /* 0x000000ff1800720c */ /* 0x040fe40003f02270 */
[----:B------:R-:W-:Y:S02]  /*33d60*/  SHF.R.U32.HI R20, RZ, 0x18, R19 ;  /* 0x00000018ff147819 */ /* 0x000fe40000011613 */
[----:B------:R-:W-:Y:S02]  /*33d70*/  ISETP.EQ.AND P1, PT, R24, 0x4, PT ;  /* 0x000000041800780c */ /* 0x000fe40003f22270 */
[----:B------:R-:W-:Y:S02]  /*33d80*/  LOP3.LUT R20, R20, 0xf, RZ, 0xc0, !PT ;  /* 0x0000000f14147812 */ /* 0x000fe400078ec0ff */
[----:B------:R-:W-:-:S02]  /*33d90*/  ISETP.EQ.AND P2, PT, R24, 0x8, PT ;  /* 0x000000081800780c */ /* 0x000fc40003f42270 */
[----:B------:R-:W-:Y:S02]  /*33da0*/  SHF.R.W.U32 R22, R11, R20, R11 ;  /* 0x000000140b167219 */ /* 0x000fe40000001e0b */
[----:B------:R-:W-:Y:S02]  /*33db0*/  ISETP.EQ.AND P3, PT, R24, 0xc, PT ;  /* 0x0000000c1800780c */ /* 0x000fe40003f62270 */
        /* <DEDUP_REMOVED lines=13> */
[----:B------:R-:W-:Y:S01]  /*33e90*/  LOP3.LUT R24, R24, R23, RZ, 0x3c, !PT ;  /* 0x0000001718187212 */ /* 0x000fe200078e3cff */
[----:B------:R-:W-:Y:S02]  /*33ea0*/  IMAD.U32 R27, RZ, RZ, UR16 ;  /* 0x00000010ff1b7e24 */ /* 0x000fe4000f8e00ff */
        /* <DEDUP_REMOVED lines=23> */
.L_x_898:
[C---:B------:R-:W-:Y:S01]  /*34020*/  VIADD R14, R20.reuse, 0x1 ;  /* 0x00000001140e7836 */ /* 0x040fe20000000000 */
[----:B------:R-:W-:-:S04]  /*34030*/  LOP3.LUT R22, R20, 0x1f, RZ, 0x3c, !PT ;  /* 0x0000001f14167812 */ /* 0x000fc800078e3cff */
[----:B------:R-:W-:Y:S02]  /*34040*/  SHF.R.U32.HI R13, RZ, R14, R11 ;  /* 0x0000000eff0d7219 */ /* 0x000fe4000001160b */
[----:B------:R-:W-:-:S04]  /*34050*/  SHF.L.U32 R22, R11, R22, RZ ;  /* 0x000000160b167219 */ /* 0x000fc800000006ff */
[----:B------:R-:W-:Y:S01]  /*34060*/  LOP3.LUT R14, R18, R13, R22, 0x1e, !PT ;  /* 0x0000000d120e7212 */ /* 0x000fe200078e1e16 */
[----:B------:R-:W-:Y:S06]  /*34070*/  BRA `(.L_x_899) ;  /* 0x00000000003c7947 */ /* 0x000fec0003800000 */
.L_x_897:
        /* <DEDUP_REMOVED lines=15> */
.L_x_899:
[----:B------:R-:W-:Y:S05]  /*34170*/  BSYNC.RECONVERGENT B0 ;  /* 0x0000000000007941 */ /* 0x000fea0003800200 */
.L_x_896:
        /* <DEDUP_REMOVED lines=24> */
.L_x_901:
        /* <DEDUP_REMOVED lines=11> */
.L_x_902:
[----:B------:R-:W-:Y:S05]  /*343b0*/  BSYNC.RECONVERGENT B0 ;  /* 0x0000000000007941 */ /* 0x000fea0003800200 */
.L_x_900:
        /* <DEDUP_REMOVED lines=47> */
.L_x_905:
[C---:B------:R-:W-:Y:S01]  /*346b0*/  VIADD R22, R20.reuse, 0x1 ;  /* 0x0000000114167836 */ /* 0x040fe20000000000 */
[----:B------:R-:W-:-:S04]  /*346c0*/  LOP3.LUT R24, R20, 0x1f, RZ, 0x3c, !PT ;  /* 0x0000001f14187812 */ /* 0x000fc800078e3cff */
[----:B------:R-:W-:Y:S02]  /*346d0*/  SHF.R.U32.HI R19, RZ, R22, R15 ;  /* 0x00000016ff137219 */ /* 0x000fe4000001160f */
[----:B------:R-:W-:-:S04]  /*346e0*/  SHF.L.U32 R24, R15, R24, RZ ;  /* 0x000000180f187219 */ /* 0x000fc800000006ff */
[----:B------:R-:W-:Y:S01]  /*346f0*/  LOP3.LUT R22, R14, R19, R24, 0x1e, !PT ;  /* 0x000000130e167212 */ /* 0x000fe200078e1e18 */
[----:B------:R-:W-:Y:S06]  /*34700*/  BRA `(.L_x_906) ;  /* 0x00000000003c7947 */ /* 0x000fec0003800000 */
.L_x_904:
        /* <DEDUP_REMOVED lines=15> */
.L_x_906:
[----:B------:R-:W-:Y:S05]  /*34800*/  BSYNC.RECONVERGENT B0 ;  /* 0x0000000000007941 */ /* 0x000fea0003800200 */
.L_x_903:
        /* <DEDUP_REMOVED lines=24> */
.L_x_908:
        /* <DEDUP_REMOVED lines=11> */
.L_x_909:
[----:B------:R-:W-:Y:S05]  /*34a40*/  BSYNC.RECONVERGENT B0 ;  /* 0x0000000000007941 */ /* 0x000fea0003800200 */
.L_x_907:
        /* <DEDUP_REMOVED lines=47> */
.L_x_912:
[C---:B------:R-:W-:Y:S01]  /*34d40*/  VIADD R26, R20.reuse, 0x1 ;  /* 0x00000001141a7836 */ /* 0x040fe20000000000 */
[----:B------:R-:W-:-:S04]  /*34d50*/  LOP3.LUT R28, R20, 0x1f, RZ, 0x3c, !PT ;  /* 0x0000001f141c7812 */ /* 0x000fc800078e3cff */
[----:B------:R-:W-:Y:S02]  /*34d60*/  SHF.R.U32.HI R15, RZ, R26, R13 ;  /* 0x0000001aff0f7219 */ /* 0x000fe4000001160d */
[----:B------:R-:W-:-:S04]  /*34d70*/  SHF.L.U32 R28, R13, R28, RZ ;  /* 0x0000001c0d1c7219 */ /* 0x000fc800000006ff */
[----:B------:R-:W-:Y:S01]  /*34d80*/  LOP3.LUT R26, R22, R15, R28, 0x1e, !PT ;  /* 0x0000000f161a7212 */ /* 0x000fe200078e1e1c */
[----:B------:R-:W-:Y:S06]  /*34d90*/  BRA `(.L_x_913) ;  /* 0x00000000003c7947 */ /* 0x000fec0003800000 */
.L_x_911:
        /* <DEDUP_REMOVED lines=15> */
.L_x_913:
[----:B------:R-:W-:Y:S05]  /*34e90*/  BSYNC.RECONVERGENT B0 ;  /* 0x0000000000007941 */ /* 0x000fea0003800200 */
.L_x_910:
        /* <DEDUP_REMOVED lines=24> */
.L_x_915:
        /* <DEDUP_REMOVED lines=11> */
.L_x_916:
[----:B------:R-:W-:Y:S05]  /*350d0*/  BSYNC.RECONVERGENT B0 ;  /* 0x0000000000007941 */ /* 0x000fea0003800200 */
.L_x_914:
        /* <DEDUP_REMOVED lines=48> */
.L_x_919:
[C---:B------:R-:W-:Y:S01]  /*353e0*/  VIADD R13, R19.reuse, 0x1 ;  /* 0x00000001130d7836 */ /* 0x040fe20000000000 */
[----:B------:R-:W-:-:S04]  /*353f0*/  LOP3.LUT R23, R19, 0x1f, RZ, 0x3c, !PT ;  /* 0x0000001f13177812 */ /* 0x000fc800078e3cff */
[----:B------:R-:W-:Y:S02]  /*35400*/  SHF.R.U32.HI R13, RZ, R13, R14 ;  /* 0x0000000dff0d7219 */ /* 0x000fe4000001160e */
[----:B------:R-:W-:-:S04]  /*35410*/  SHF.L.U32 R23, R14, R23, RZ ;  /* 0x000000170e177219 */ /* 0x000fc800000006ff */
[----:B------:R-:W-:Y:S01]  /*35420*/  LOP3.LUT R20, R26, R13, R23, 0x1e, !PT ;  /* 0x0000000d1a147212 */ /* 0x000fe200078e1e17 */
[----:B------:R-:W-:Y:S06]  /*35430*/  BRA `(.L_x_920) ;  /* 0x00000000003c7947 */ /* 0x000fec0003800000 */
.L_x_918:
        /* <DEDUP_REMOVED lines=15> */
.L_x_920:
[----:B------:R-:W-:Y:S05]  /*35530*/  BSYNC.RECONVERGENT B0 ;  /* 0x0000000000007941 */ /* 0x000fea0003800200 */
.L_x_917:
        /* <DEDUP_REMOVED lines=24> */
.L_x_922:
        /* <DEDUP_REMOVED lines=11> */
.L_x_923:
[----:B------:R-:W-:Y:S05]  /*35770*/  BSYNC.RECONVERGENT B0 ;  /* 0x0000000000007941 */ /* 0x000fea0003800200 */
.L_x_921:
        /* <DEDUP_REMOVED lines=47> */
.L_x_926:
[C---:B------:R-:W-:Y:S01]  /*35a70*/  VIADD R23, R19.reuse, 0x1 ;  /* 0x0000000113177836 */ /* 0x040fe20000000000 */
[----:B------:R-:W-:-:S04]  /*35a80*/  LOP3.LUT R25, R19, 0x1f, RZ, 0x3c, !PT ;  /* 0x0000001f13197812 */ /* 0x000fc800078e3cff */
[----:B------:R-:W-:Y:S02]  /*35a90*/  SHF.R.U32.HI R23, RZ, R23, R18 ;  /* 0x00000017ff177219 */ /* 0x000fe40000011612 */
[----:B------:R-:W-:-:S04]  /*35aa0*/  SHF.L.U32 R25, R18, R25, RZ ;  /* 0x0000001912197219 */ /* 0x000fc800000006ff */
[----:B------:R-:W-:Y:S01]  /*35ab0*/  LOP3.LUT R22, R20, R23, R25, 0x1e, !PT ;  /* 0x0000001714167212 */ /* 0x000fe200078e1e19 */
[----:B------:R-:W-:Y:S06]  /*35ac0*/  BRA `(.L_x_927) ;  /* 0x00000000003c7947 */ /* 0x000fec0003800000 */
.L_x_925:
        /* <DEDUP_REMOVED lines=15> */
.L_x_927:
[----:B------:R-:W-:Y:S05]  /*35bc0*/  BSYNC.RECONVERGENT B0 ;  /* 0x0000000000007941 */ /* 0x000fea0003800200 */
.L_x_924:
        /* <DEDUP_REMOVED lines=24> */
.L_x_929:
        /* <DEDUP_REMOVED lines=11> */
.L_x_930:
[----:B------:R-:W-:Y:S05]  /*35e00*/  BSYNC.RECONVERGENT B0 ;  /* 0x0000000000007941 */ /* 0x000fea0003800200 */
.L_x_928:
[----:B------:R-:W-:Y:S01]  /*35e10*/  IMAD.IADD R20, R20, 0x1, R15 ;  /* 0x0000000114147824 */ /* 0x000fe200078e020f */
[----:B------:R-:W-:Y:S04]  /*35e20*/  BSSY.RECONVERGENT B0, `(.L_x_931) ;  /* 0x000004a000007945 */ /* 0x000fe80003800200 */
[----:B------:R-:W-:-:S04]  /*35e30*/  LOP3.LUT R13, R7, R18, R20, 0x96, !PT ;  /* 0x00000012070d7212 */ /* 0x000fc800078e9614 */
        /* <DEDUP_REMOVED lines=11> */
[----:B------:R-:W-:Y:S02]  /*35ef0*/  SHF.R.U32.HI R21, RZ, 0x8, R18 ;  /* 0x00000008ff157819 */ /* 0x000fe40000011612 */
[----:B------:R-:W-:Y:S02]  /*35f00*/  SHF.R.U32.HI R20, RZ, 0x10, R19 ;  /* 0x00000010ff147819 */ /* 0x000fe40000011613 */
[----:B------:R-:W-:Y:S02]  /*35f10*/  SHF.L.W.U32 R21, R2, R21, RZ ;  /* 0x0000001502157219 */ /* 0x000fe40000000eff */
[----:B------:R-:W-:Y:S02]  /*35f20*/  LOP3.LUT R20, R20, R19, RZ, 0x3c, !PT ;  /* 0x0000001314147212 */ /* 0x000fe400078e3cff */
[----:B------:R-:W-:-:S02]  /*35f30*/  ISETP.EQ.AND P2, PT, R28, 0x8, PT ;  /* 0x000000081c00780c */ /* 0x000fc40003f42270 */
[--C-:B------:R-:W-:Y:S02]  /*35f40*/  SHF.R.U32.HI R18, RZ, 0xc, R20.reuse ;  /* 0x0000000cff127819 */ /* 0x100fe40000011614 */
[--C-:B------:R-:W-:Y:S02]  /*35f50*/  SHF.R.U32.HI R25, RZ, 0x4, R20.reuse ;  /* 0x00000004ff197819 */ /* 0x100fe40000011614 */
[----:B------:R-:W-:Y:S02]  /*35f60*/  SHF.R.U32.HI R26, RZ, 0x8, R20 ;  /* 0x00000008ff1a7819 */ /* 0x000fe40000011614 */
[----:B------:R-:W-:Y:S02]  /*35f70*/  ISETP.EQ.AND P3, PT, R28, 0xc, PT ;  /* 0x0000000c1c00780c */ /* 0x000fe40003f62270 */
        /* <DEDUP_REMOVED lines=31> */
.L_x_933:
[C---:B------:R-:W-:Y:S01]  /*36170*/  VIADD R6, R24.reuse, 0x1 ;  /* 0x0000000118067836 */ /* 0x040fe20000000000 */
[----:B------:R-:W-:-:S04]  /*36180*/  LOP3.LUT R10, R24, 0x1f, RZ, 0x3c, !PT ;  /* 0x0000001f180a7812 */ /* 0x000fc800078e3cff */
[----:B------:R-:W-:Y:S02]  /*36190*/  SHF.R.U32.HI R11, RZ, R6, R13 ;  /* 0x00000006ff0b7219 */ /* 0x000fe4000001160d */
[----:B------:R-:W-:-:S04]  /*361a0*/  SHF.L.U32 R10, R13, R10, RZ ;  /* 0x0000000a0d0a7219 */ /* 0x000fc800000006ff */
[----:B------:R-:W-:Y:S01]  /*361b0*/  LOP3.LUT R6, R22, R11, R10, 0x1e, !PT ;  /* 0x0000000b16067212 */ /* 0x000fe200078e1e0a */
[----:B------:R-:W-:Y:S06]  /*361c0*/  BRA `(.L_x_934) ;  /* 0x00000000003c7947 */ /* 0x000fec0003800000 */
.L_x_932:
        /* <DEDUP_REMOVED lines=15> */
.L_x_934:
[----:B------:R-:W-:Y:S05]  /*362c0*/  BSYNC.RECONVERGENT B0 ;  /* 0x0000000000007941 */ /* 0x000fea0003800200 */
.L_x_931:
        /* <DEDUP_REMOVED lines=24> */
.L_x_936:
        /* <DEDUP_REMOVED lines=11> */
.L_x_937:
[----:B------:R-:W-:Y:S05]  /*36500*/  BSYNC.RECONVERGENT B0 ;  /* 0x0000000000007941 */ /* 0x000fea0003800200 */
.L_x_935:
        /* <DEDUP_REMOVED lines=32> */
.L_x_940:
[C---:B------:R-:W-:Y:S01]  /*36710*/  VIADD R18, R14.reuse, 0x1 ;  /* 0x000000010e127836 */ /* 0x040fe20000000000 */
[----:B------:R-:W-:-:S04]  /*36720*/  LOP3.LUT R22, R14, 0x1f, RZ, 0x3c, !PT ;  /* 0x0000001f0e167812 */ /* 0x000fc800078e3cff */
[----:B------:R-:W-:Y:S02]  /*36730*/  SHF.R.U32.HI R15, RZ, R18, R13 ;  /* 0x00000012ff0f7219 */ /* 0x000fe4000001160d */
[----:B------:R-:W-:-:S04]  /*36740*/  SHF.L.U32 R22, R13, R22, RZ ;  /* 0x000000160d167219 */ /* 0x000fc800000006ff */
[----:B------:R-:W-:Y:S01]  /*36750*/  LOP3.LUT R18, R6, R15, R22, 0x1e, !PT ;  /* 0x0000000f06127212 */ /* 0x000fe200078e1e16 */
[----:B------:R-:W-:Y:S06]  /*36760*/  BRA `(.L_x_941) ;  /* 0x00000000003c7947 */ /* 0x000fec0003800000 */
.L_x_939:
        /* <DEDUP_REMOVED lines=15> */
.L_x_941:
[----:B------:R-:W-:Y:S05]  /*36860*/  BSYNC.RECONVERGENT B0 ;  /* 0x0000000000007941 */ /* 0x000fea0003800200 */
.L_x_938:
        /* <DEDUP_REMOVED lines=24> */
.L_x_943:
        /* <DEDUP_REMOVED lines=11> */
.L_x_944:
[----:B------:R-:W-:Y:S05]  /*36aa0*/  BSYNC.RECONVERGENT B0 ;  /* 0x0000000000007941 */ /* 0x000fea0003800200 */
.L_x_942:
        /* <DEDUP_REMOVED lines=47> */
.L_x_947:
[C---:B------:R-:W-:Y:S01]  /*36da0*/  VIADD R13, R15.reuse, 0x1 ;  /* 0x000000010f0d7836 */ /* 0x040fe20000000000 */
[----:B------:R-:W-:-:S04]  /*36db0*/  LOP3.LUT R23, R15, 0x1f, RZ, 0x3c, !PT ;  /* 0x0000001f0f177812 */ /* 0x000fc800078e3cff */
[----:B------:R-:W-:Y:S02]  /*36dc0*/  SHF.R.U32.HI R13, RZ, R13, R10 ;  /* 0x0000000dff0d7219 */ /* 0x000fe4000001160a */
[----:B------:R-:W-:-:S04]  /*36dd0*/  SHF.L.U32 R23, R10, R23, RZ ;  /* 0x000000170a177219 */ /* 0x000fc800000006ff */
[----:B------:R-:W-:Y:S01]  /*36de0*/  LOP3.LUT R22, R18, R13, R23, 0x1e, !PT ;  /* 0x0000000d12167212 */ /* 0x000fe200078e1e17 */
[----:B------:R-:W-:Y:S06]  /*36df0*/  BRA `(.L_x_948) ;  /* 0x00000000003c7947 */ /* 0x000fec0003800000 */
.L_x_946:
        /* <DEDUP_REMOVED lines=15> */
.L_x_948:
[----:B------:R-:W-:Y:S05]  /*36ef0*/  BSYNC.RECONVERGENT B0 ;  /* 0x0000000000007941 */ /* 0x000fea0003800200 */
.L_x_945:
        /* <DEDUP_REMOVED lines=24> */
.L_x_950:
        /* <DEDUP_REMOVED lines=11> */
.L_x_951:
[----:B------:R-:W-:Y:S05]  /*37130*/  BSYNC.RECONVERGENT B0 ;  /* 0x0000000000007941 */ /* 0x000fea0003800200 */
.L_x_949:
        /* <DEDUP_REMOVED lines=11> */
[----:B------:R-:W-:Y:S02]  /*371f0*/  SHF.L.W.U32 R10, R2, R23, RZ ;  /* 0x00000017020a7219 */ /* 0x000fe40000000eff */
        /* <DEDUP_REMOVED lines=36> */
.L_x_954:
[C---:B------:R-:W-:Y:S01]  /*37440*/  VIADD R23, R15.reuse, 0x1 ;  /* 0x000000010f177836 */ /* 0x040fe20000000000 */
[----:B------:R-:W-:-:S04]  /*37450*/  LOP3.LUT R25, R15, 0x1f, RZ, 0x3c, !PT ;  /* 0x0000001f0f197812 */ /* 0x000fc800078e3cff */
[----:B------:R-:W-:Y:S02]  /*37460*/  SHF.R.U32.HI R23, RZ, R23, R6 ;  /* 0x00000017ff177219 */ /* 0x000fe40000011606 */
[----:B------:R-:W-:-:S04]  /*37470*/  SHF.L.U32 R25, R6, R25, RZ ;  /* 0x0000001906197219 */ /* 0x000fc800000006ff */
[----:B------:R-:W-:Y:S01]  /*37480*/  LOP3.LUT R14, R22, R23, R25, 0x1e, !PT ;  /* 0x00000017160e7212 */ /* 0x000fe200078e1e19 */
[----:B------:R-:W-:Y:S06]  /*37490*/  BRA `(.L_x_955) ;  /* 0x00000000003c7947 */ /* 0x000fec0003800000 */
.L_x_953:
        /* <DEDUP_REMOVED lines=15> */
.L_x_955:
[----:B------:R-:W-:Y:S05]  /*37590*/  BSYNC.RECONVERGENT B0 ;  /* 0x0000000000007941 */ /* 0x000fea0003800200 */
.L_x_952:
        /* <DEDUP_REMOVED lines=24> */
.L_x_957:
        /* <DEDUP_REMOVED lines=11> */
.L_x_958:
[----:B------:R-:W-:Y:S05]  /*377d0*/  BSYNC.RECONVERGENT B0 ;  /* 0x0000000000007941 */ /* 0x000fea0003800200 */
.L_x_956:
        /* <DEDUP_REMOVED lines=26> */
[----:B------:R-:W-:Y:S01]  /*37980*/  LOP3.LUT R24, R26, R25, R24, 0x96, !PT ;  /* 0x000000191a187212 */ /* 0x000fe200078e9618 */
[----:B------:R-:W-:Y:S01]  /*37990*/  IMAD.U32 R25, RZ, RZ, UR18 ;  /* 0x00000012ff197e24 */ /* 0x000fe2000f8e00ff */
[----:B------:R-:W-:Y:S01]  /*379a0*/  LOP3.LUT R6, R6, R21, RZ, 0x3c, !PT ;  /* 0x0000001506067212 */ /* 0x000fe200078e3cff */
[----:B------:R-:W-:Y:S01]  /*379b0*/  @P2 IMAD.MOV.U32 R22, RZ, RZ, R27 ;  /* 0x000000ffff162224 */ /* 0x000fe200078e001b */
[----:B------:R-:W-:Y:S02]  /*379c0*/  LOP3.LUT R24, R24, R23, RZ, 0x3c, !PT ;  /* 0x0000001718187212 */ /* 0x000fe400078e3cff */
        /* <DEDUP_REMOVED lines=23> */
.L_x_961:
[C---:B------:R-:W-:Y:S01]  /*37b40*/  VIADD R10, R18.reuse, 0x1 ;  /* 0x00000001120a7836 */ /* 0x040fe20000000000 */
[----:B------:R-:W-:-:S04]  /*37b50*/  LOP3.LUT R12, R18, 0x1f, RZ, 0x3c, !PT ;  /* 0x0000001f120c7812 */ /* 0x000fc800078e3cff */
[----:B------:R-:W-:Y:S02]  /*37b60*/  SHF.R.U32.HI R23, RZ, R10, R11 ;  /* 0x0000000aff177219 */ /* 0x000fe4000001160b */
[----:B------:R-:W-:-:S04]  /*37b70*/  SHF.L.U32 R12, R11, R12, RZ ;  /* 0x0000000c0b0c7219 */ /* 0x000fc800000006ff */
[----:B------:R-:W-:Y:S01]  /*37b80*/  LOP3.LUT R10, R14, R23, R12, 0x1e, !PT ;  /* 0x000000170e0a7212 */ /* 0x000fe200078e1e0c */
[----:B------:R-:W-:Y:S06]  /*37b90*/  BRA `(.L_x_962) ;  /* 0x00000000003c7947 */ /* 0x000fec0003800000 */
.L_x_960:
        /* <DEDUP_REMOVED lines=15> */
.L_x_962:
[----:B------:R-:W-:Y:S05]  /*37c90*/  BSYNC.RECONVERGENT B0 ;  /* 0x0000000000007941 */ /* 0x000fea0003800200 */
.L_x_959:
        /* <DEDUP_REMOVED lines=24> */
.L_x_964:
        /* <DEDUP_REMOVED lines=11> */
.L_x_965:
[----:B------:R-:W-:Y:S05]  /*37ed0*/  BSYNC.RECONVERGENT B0 ;  /* 0x0000000000007941 */ /* 0x000fea0003800200 */
.L_x_963:
        /* <DEDUP_REMOVED lines=47> */
.L_x_968:
[C---:B------:R-:W-:Y:S01]  /*381d0*/  VIADD R22, R18.reuse, 0x1 ;  /* 0x0000000112167836 */ /* 0x040fe20000000000 */
[----:B------:R-:W-:-:S04]  /*381e0*/  LOP3.LUT R24, R18, 0x1f, RZ, 0x3c, !PT ;  /* 0x0000001f12187812 */ /* 0x000fc800078e3cff */
[----:B------:R-:W-:Y:S02]  /*381f0*/  SHF.R.U32.HI R15, RZ, R22, R13 ;  /* 0x00000016ff0f7219 */ /* 0x000fe4000001160d */
[----:B------:R-:W-:-:S04]  /*38200*/  SHF.L.U32 R24, R13, R24, RZ ;  /* 0x000000180d187219 */ /* 0x000fc800000006ff */
[----:B------:R-:W-:Y:S01]  /*38210*/  LOP3.LUT R22, R10, R15, R24, 0x1e, !PT ;  /* 0x0000000f0a167212 */ /* 0x000fe200078e1e18 */
[----:B------:R-:W-:Y:S06]  /*38220*/  BRA `(.L_x_969) ;  /* 0x00000000003c7947 */ /* 0x000fec0003800000 */
.L_x_967:
        /* <DEDUP_REMOVED lines=15> */
.L_x_969:
[----:B------:R-:W-:Y:S05]  /*38320*/  BSYNC.RECONVERGENT B0 ;  /* 0x0000000000007941 */ /* 0x000fea0003800200 */
.L_x_966:
        /* <DEDUP_REMOVED lines=24> */
.L_x_971:
        /* <DEDUP_REMOVED lines=11> */
.L_x_972:
[----:B------:R-:W-:Y:S05]  /*38560*/  BSYNC.RECONVERGENT B0 ;  /* 0x0000000000007941 */ /* 0x000fea0003800200 */
.L_x_970:
        /* <DEDUP_REMOVED lines=20> */
[----:B------:R-:W-:-:S02]  /*386b0*/  SHF.L.W.U32 R24, R2, R13, RZ ;  /* 0x0000000d02187219 */ /* 0x000fc40000000eff */
[----:B------:R-:W-:Y:S01]  /*386c0*/  LOP3.LUT R23, R23, R18, RZ, 0x3c, !PT ;  /* 0x0000001217177212 */ /* 0x000fe200078e3cff */
[----:B------:R-:W-:Y:S01]  /*386d0*/  @P0 IMAD.MOV.U32 R18, RZ, RZ, R17 ;  /* 0x000000ffff120224 */ /* 0x000fe200078e0011 */
[C---:B------:R-:W-:Y:S02]  /*386e0*/  ISETP.EQ.AND P2, PT, R27.reuse, 0x8, PT ;  /* 0x000000081b00780c */ /* 0x040fe40003f42270 */
[--C-:B------:R-:W-:Y:S02]  /*386f0*/  SHF.R.U32.HI R26, RZ, 0x2, R23.reuse ;  /* 0x00000002ff1a7819 */ /* 0x100fe40000011617 */
[----:B------:R-:W-:Y:S02]  /*38700*/  ISETP.EQ.AND P3, PT, R27, 0xc, PT ;  /* 0x0000000c1b00780c */ /* 0x000fe40003f62270 */
[----:B------:R-:W-:Y:S02]  /*38710*/  LOP3.LUT R26, R26, 0x3, R23, 0x48, !PT ;  /* 0x000000031a1a7812 */ /* 0x000fe400078e4817 */
[----:B------:R-:W-:-:S02]  /*38720*/  LOP3.LUT R13, R17, R24, RZ, 0x30, !PT ;  /* 0x00000018110d7212 */ /* 0x000fc400078e30ff */
        /* <DEDUP_REMOVED lines=19> */
.L_x_975:
[C---:B------:R-:W-:Y:S01]  /*38860*/  VIADD R13, R15.reuse, 0x1 ;  /* 0x000000010f0d7836 */ /* 0x040fe20000000000 */
[----:B------:R-:W-:-:S04]  /*38870*/  LOP3.LUT R23, R15, 0x1f, RZ, 0x3c, !PT ;  /* 0x0000001f0f177812 */ /* 0x000fc800078e3cff */
[----:B------:R-:W-:Y:S02]  /*38880*/  SHF.R.U32.HI R13, RZ, R13, R12 ;  /* 0x0000000dff0d7219 */ /* 0x000fe4000001160c */
[----:B------:R-:W-:-:S04]  /*38890*/  SHF.L.U32 R23, R12, R23, RZ ;  /* 0x000000170c177219 */ /* 0x000fc800000006ff */
[----:B------:R-:W-:Y:S01]  /*388a0*/  LOP3.LUT R24, R22, R13, R23, 0x1e, !PT ;  /* 0x0000000d16187212 */ /* 0x000fe200078e1e17 */
[----:B------:R-:W-:Y:S06]  /*388b0*/  BRA `(.L_x_976) ;  /* 0x00000000003c7947 */ /* 0x000fec0003800000 */
.L_x_974:
        /* <DEDUP_REMOVED lines=15> */
.L_x_976:
[----:B------:R-:W-:Y:S05]  /*389b0*/  BSYNC.RECONVERGENT B0 ;  /* 0x0000000000007941 */ /* 0x000fea0003800200 */
.L_x_973:
        /* <DEDUP_REMOVED lines=24> */
.L_x_978:
        /* <DEDUP_REMOVED lines=11> */
.L_x_979:
[----:B------:R-:W-:Y:S05]  /*38bf0*/  BSYNC.RECONVERGENT B0 ;  /* 0x0000000000007941 */ /* 0x000fea0003800200 */
.L_x_977:
        /* <DEDUP_REMOVED lines=15> */
[C---:B------:R-:W-:Y:S02]  /*38cf0*/  ISETP.EQ.AND P0, PT, R27.reuse, RZ, PT ;  /* 0x000000ff1b00720c */ /* 0x040fe40003f02270 */
[----:B------:R-:W-:Y:S02]  /*38d00*/  ISETP.EQ.AND P1, PT, R27, 0x4, PT ;  /* 0x000000041b00780c */ /* 0x000fe40003f22270 */
[----:B------:R-:W-:-:S02]  /*38d10*/  SHF.R.U32.HI R12, RZ, 0xc, R26 ;  /* 0x0000000cff0c7819 */ /* 0x000fc4000001161a */
[--C-:B------:R-:W-:Y:S02]  /*38d20*/  SHF.R.U32.HI R25, RZ, 0x4, R26.reuse ;  /* 0x00000004ff197819 */ /* 0x100fe4000001161a */
[----:B------:R-:W-:Y:S02]  /*38d30*/  SHF.R.U32.HI R22, RZ, 0x8, R26 ;  /* 0x00000008ff167819 */ /* 0x000fe4000001161a */
[----:B------:R-:W-:Y:S02]  /*38d40*/  ISETP.EQ.AND P2, PT, R27, 0x8, PT ;  /* 0x000000081b00780c */ /* 0x000fe40003f42270 */
[----:B------:R-:W-:Y:S01]  /*38d50*/  LOP3.LUT R25, R22, R25, R12, 0x96, !PT ;  /* 0x0000001916197212 */ /* 0x000fe200078e960c */
[----:B------:R-:W-:Y:S01]  /*38d60*/  @P0 IMAD.MOV.U32 R12, RZ, RZ, R20 ;  /* 0x000000ffff0c0224 */ /* 0x000fe200078e0014 */
[----:B------:R-:W-:Y:S02]  /*38d70*/  LOP3.LUT R22, R20, R23, RZ, 0x30, !PT ;  /* 0x0000001714167212 */ /* 0x000fe400078e30ff */
[----:B------:R-:W-:-:S02]  /*38d80*/  LOP3.LUT R25, R25, R26, RZ, 0x3c, !PT ;  /* 0x0000001a19197212 */ /* 0x000fc400078e3cff */
[----:B------:R-:W-:Y:S01]  /*38d90*/  ISETP.EQ.AND P3, PT, R27, 0xc, PT ;  /* 0x0000000c1b00780c */ /* 0x000fe20003f62270 */
        /* <DEDUP_REMOVED lines=22> */
.L_x_982:
[C---:B------:R-:W-:Y:S01]  /*38f00*/  VIADD R23, R15.reuse, 0x1 ;  /* 0x000000010f177836 */ /* 0x040fe20000000000 */
[----:B------:R-:W-:-:S04]  /*38f10*/  LOP3.LUT R25, R15, 0x1f, RZ, 0x3c, !PT ;  /* 0x0000001f0f197812 */ /* 0x000fc800078e3cff */
[----:B------:R-:W-:Y:S02]  /*38f20*/  SHF.R.U32.HI R23, RZ, R23, R10 ;  /* 0x00000017ff177219 */ /* 0x000fe4000001160a */
[----:B------:R-:W-:-:S04]  /*38f30*/  SHF.L.U32 R25, R10, R25, RZ ;  /* 0x000000190a197219 */ /* 0x000fc800000006ff */
[----:B------:R-:W-:Y:S01]  /*38f40*/  LOP3.LUT R12, R24, R23, R25, 0x1e, !PT ;  /* 0x00000017180c7212 */ /* 0x000fe200078e1e19 */
[----:B------:R-:W-:Y:S06]  /*38f50*/  BRA `(.L_x_983) ;  /* 0x00000000003c7947 */ /* 0x000fec0003800000 */
.L_x_981:
        /* <DEDUP_REMOVED lines=15> */
.L_x_983:
[----:B------:R-:W-:Y:S05]  /*39050*/  BSYNC.RECONVERGENT B0 ;  /* 0x0000000000007941 */ /* 0x000fea0003800200 */
.L_x_980:
        /* <DEDUP_REMOVED lines=24> */
.L_x_985:
        /* <DEDUP_REMOVED lines=11> */
.L_x_986:
[----:B------:R-:W-:Y:S05]  /*39290*/  BSYNC.RECONVERGENT B0 ;  /* 0x0000000000007941 */ /* 0x000fea0003800200 */
.L_x_984:
        /* <DEDUP_REMOVED lines=19> */
[C---:B------:R-:W-:Y:S02]  /*393d0*/  ISETP.EQ.AND P1, PT, R27.reuse, 0x4, PT ;  /* 0x000000041b00780c */ /* 0x040fe40003f22270 */
[----:B------:R-:W-:Y:S02]  /*393e0*/  LOP3.LUT R25, R26, R25, R22, 0x96, !PT ;  /* 0x000000191a197212 */ /* 0x000fe400078e9616 */
[----:B------:R-:W-:Y:S01]  /*393f0*/  ISETP.EQ.AND P2, PT, R27, 0x8, PT ;  /* 0x000000081b00780c */ /* 0x000fe20003f42270 */
        /* <DEDUP_REMOVED lines=25> */
.L_x_989:
[C---:B------:R-:W-:Y:S01]  /*39590*/  VIADD R22, R18.reuse, 0x1 ;  /* 0x0000000112167836 */ /* 0x040fe20000000000 */
[----:B------:R-:W-:-:S04]  /*395a0*/  LOP3.LUT R24, R18, 0x1f, RZ, 0x3c, !PT ;  /* 0x0000001f12187812 */ /* 0x000fc800078e3cff */
[----:B------:R-:W-:Y:S02]  /*395b0*/  SHF.R.U32.HI R23, RZ, R22, R13 ;  /* 0x00000016ff177219 */ /* 0x000fe4000001160d */
[----:B------:R-:W-:-:S04]  /*395c0*/  SHF.L.U32 R24, R13, R24, RZ ;  /* 0x000000180d187219 */ /* 0x000fc800000006ff */
[----:B------:R-:W-:Y:S01]  /*395d0*/  LOP3.LUT R24, R12, R23, R24, 0x1e, !PT ;  /* 0x000000170c187212 */ /* 0x000fe200078e1e18 */
[----:B------:R-:W-:Y:S06]  /*395e0*/  BRA `(.L_x_990) ;  /* 0x00000000003c7947 */ /* 0x000fec0003800000 */
.L_x_988:
        /* <DEDUP_REMOVED lines=15> */
.L_x_990:
[----:B------:R-:W-:Y:S05]  /*396e0*/  BSYNC.RECONVERGENT B0 ;  /* 0x0000000000007941 */ /* 0x000fea0003800200 */
.L_x_987:
        /* <DEDUP_REMOVED lines=24> */
.L_x_992:
        /* <DEDUP_REMOVED lines=11> */
.L_x_993:
[----:B------:R-:W-:Y:S05]  /*39920*/  BSYNC.RECONVERGENT B0 ;  /* 0x0000000000007941 */ /* 0x000fea0003800200 */
.L_x_991:
        /* <DEDUP_REMOVED lines=54> */
.L_x_996:
[C---:B------:R-:W-:Y:S01]  /*39c90*/  VIADD R7, R23.reuse, 0x1 ;  /* 0x0000000117077836 */ /* 0x040fe20000000000 */
[----:B------:R-:W-:-:S04]  /*39ca0*/  LOP3.LUT R11, R23, 0x1f, RZ, 0x3c, !PT ;  /* 0x0000001f170b7812 */ /* 0x000fc800078e3cff */
[----:B------:R-:W-:Y:S02]  /*39cb0*/  SHF.R.U32.HI R7, RZ, R7, R14 ;  /* 0x00000007ff077219 */ /* 0x000fe4000001160e */
[----:B------:R-:W-:-:S04]  /*39cc0*/  SHF.L.U32 R11, R14, R11, RZ ;  /* 0x0000000b0e0b7219 */ /* 0x000fc800000006ff */
[----:B------:R-:W-:Y:S01]  /*39cd0*/  LOP3.LUT R6, R24, R7, R11, 0x1e, !PT ;  /* 0x0000000718067212 */ /* 0x000fe200078e1e0b */
[----:B------:R-:W-:Y:S06]  /*39ce0*/  BRA `(.L_x_997) ;  /* 0x00000000003c7947 */ /* 0x000fec0003800000 */
.L_x_995:
        /* <DEDUP_REMOVED lines=15> */
.L_x_997:
[----:B------:R-:W-:Y:S05]  /*39de0*/  BSYNC.RECONVERGENT B0 ;  /* 0x0000000000007941 */ /* 0x000fea0003800200 */
.L_x_994:
        /* <DEDUP_REMOVED lines=24> */
.L_x_999:
        /* <DEDUP_REMOVED lines=11> */
.L_x_1000:
[----:B------:R-:W-:Y:S05]  /*3a020*/  BSYNC.RECONVERGENT B0 ;  /* 0x0000000000007941 */ /* 0x000fea0003800200 */
.L_x_998:
        /* <DEDUP_REMOVED lines=32> */
.L_x_1003:
[C---:B------:R-:W-:Y:S01]  /*3a230*/  VIADD R15, R11.reuse, 0x1 ;  /* 0x000000010b0f7836 */ /* 0x040fe20000000000 */
[----:B------:R-:W-:-:S04]  /*3a240*/  LOP3.LUT R23, R11, 0x1f, RZ, 0x3c, !PT ;  /* 0x0000001f0b177812 */ /* 0x000fc800078e3cff */
[----:B------:R-:W-:Y:S02]  /*3a250*/  SHF.R.U32.HI R15, RZ, R15, R14 ;  /* 0x0000000fff0f7219 */ /* 0x000fe4000001160e */
[----:B------:R-:W-:-:S04]  /*3a260*/  SHF.L.U32 R23, R14, R23, RZ ;  /* 0x000000170e177219 */ /* 0x000fc800000006ff */
[----:B------:R-:W-:Y:S01]  /*3a270*/  LOP3.LUT R12, R6, R15, R23, 0x1e, !PT ;  /* 0x0000000f060c7212 */ /* 0x000fe200078e1e17 */
[----:B------:R-:W-:Y:S06]  /*3a280*/  BRA `(.L_x_1004) ;  /* 0x00000000003c7947 */ /* 0x000fec0003800000 */
.L_x_1002:
        /* <DEDUP_REMOVED lines=15> */
.L_x_1004:
[----:B------:R-:W-:Y:S05]  /*3a380*/  BSYNC.RECONVERGENT B0 ;  /* 0x0000000000007941 */ /* 0x000fea0003800200 */
.L_x_1001:
        /* <DEDUP_REMOVED lines=24> */
.L_x_1006:
        /* <DEDUP_REMOVED lines=11> */
.L_x_1007:
[----:B------:R-:W-:Y:S05]  /*3a5c0*/  BSYNC.RECONVERGENT B0 ;  /* 0x0000000000007941 */ /* 0x000fea0003800200 */
.L_x_1005:
        /* <DEDUP_REMOVED lines=12> */
[----:B------:R-:W-:Y:S01]  /*3a690*/  ISETP.EQ.AND P1, PT, R25, 0x4, PT ;  /* 0x000000041900780c */ /* 0x000fe20003f22270 */
        /* <DEDUP_REMOVED lines=34> */
.L_x_1010:
[C---:B------:R-:W-:Y:S01]  /*3a8c0*/  VIADD R14, R18.reuse, 0x1 ;  /* 0x00000001120e7836 */ /* 0x040fe20000000000 */
[----:B------:R-:W-:-:S04]  /*3a8d0*/  LOP3.LUT R24, R18, 0x1f, RZ, 0x3c, !PT ;  /* 0x0000001f12187812 */ /* 0x000fc800078e3cff */
[----:B------:R-:W-:Y:S02]  /*3a8e0*/  SHF.R.U32.HI R15, RZ, R14, R7 ;  /* 0x0000000eff0f7219 */ /* 0x000fe40000011607 */
[----:B------:R-:W-:-:S04]  /*3a8f0*/  SHF.L.U32 R24, R7, R24, RZ ;  /* 0x0000001807187219 */ /* 0x000fc800000006ff */
[----:B------:R-:W-:Y:S01]  /*3a900*/  LOP3.LUT R14, R12, R15, R24, 0x1e, !PT ;  /* 0x0000000f0c0e7212 */ /* 0x000fe200078e1e18 */
[----:B------:R-:W-:Y:S06]  /*3a910*/  BRA `(.L_x_1011) ;  /* 0x00000000003c7947 */ /* 0x000fec0003800000 */
.L_x_1009:
        /* <DEDUP_REMOVED lines=15> */
.L_x_1011:
[----:B------:R-:W-:Y:S05]  /*3aa10*/  BSYNC.RECONVERGENT B0 ;  /* 0x0000000000007941 */ /* 0x000fea0003800200 */
.L_x_1008:
        /* <DEDUP_REMOVED lines=24> */
.L_x_1013:
        /* <DEDUP_REMOVED lines=11> */
.L_x_1014:
[----:B------:R-:W-:Y:S05]  /*3ac50*/  BSYNC.RECONVERGENT B0 ;  /* 0x0000000000007941 */ /* 0x000fea0003800200 */
.L_x_1012:
        /* <DEDUP_REMOVED lines=48> */
.L_x_1017:
[C---:B------:R-:W-:Y:S01]  /*3af60*/  VIADD R11, R15.reuse, 0x1 ;  /* 0x000000010f0b7836 */ /* 0x040fe20000000000 */
[----:B------:R-:W-:-:S04]  /*3af70*/  LOP3.LUT R23, R15, 0x1f, RZ, 0x3c, !PT ;  /* 0x0000001f0f177812 */ /* 0x000fc800078e3cff */
[----:B------:R-:W-:Y:S02]  /*3af80*/  SHF.R.U32.HI R11, RZ, R11, R6 ;  /* 0x0000000bff0b7219 */ /* 0x000fe40000011606 */
[----:B------:R-:W-:-:S04]  /*3af90*/  SHF.L.U32 R23, R6, R23, RZ ;  /* 0x0000001706177219 */ /* 0x000fc800000006ff */
[----:B------:R-:W-:Y:S01]  /*3afa0*/  LOP3.LUT R18, R14, R11, R23, 0x1e, !PT ;  /* 0x0000000b0e127212 */ /* 0x000fe200078e1e17 */
[----:B------:R-:W-:Y:S06]  /*3afb0*/  BRA `(.L_x_1018) ;  /* 0x00000000003c7947 */ /* 0x000fec0003800000 */
.L_x_1016:
        /* <DEDUP_REMOVED lines=15> */
.L_x_1018:
[----:B------:R-:W-:Y:S05]  /*3b0b0*/  BSYNC.RECONVERGENT B0 ;  /* 0x0000000000007941 */ /* 0x000fea0003800200 */
.L_x_1015:
        /* <DEDUP_REMOVED lines=24> */
.L_x_1020:
        /* <DEDUP_REMOVED lines=11> */
.L_x_1021:
[----:B------:R-:W-:Y:S05]  /*3b2f0*/  BSYNC.RECONVERGENT B0 ;  /* 0x0000000000007941 */ /* 0x000fea0003800200 */
.L_x_1019:
[----:B------:R-:W-:Y:S01]  /*3b300*/  IMAD.IADD R15, R14, 0x1, R11 ;  /* 0x000000010e0f7824 */ /* 0x000fe200078e020b */
[----:B------:R-:W-:Y:S01]  /*3b310*/  SHF.R.U32.HI R23, RZ, 0x8, R6 ;  /* 0x00000008ff177819 */ /* 0x000fe20000011606 */
[----:B------:R-:W-:Y:S01]  /*3b320*/  IMAD.SHL.U32 R14, R6, 0x4, RZ ;  /* 0x00000004060e7824 */ /* 0x000fe200078e00ff */
        /* <DEDUP_REMOVED lines=50> */
.L_x_1024:
[C---:B------:R-:W-:Y:S01]  /*3b650*/  VIADD R7, R15.reuse, 0x1 ;  /* 0x000000010f077836 */ /* 0x040fe20000000000 */
[----:B------:R-:W-:-:S04]  /*3b660*/  LOP3.LUT R23, R15, 0x1f, RZ, 0x3c, !PT ;  /* 0x0000001f0f177812 */ /* 0x000fc800078e3cff */
[----:B------:R-:W-:Y:S02]  /*3b670*/  SHF.R.U32.HI R7, RZ, R7, R10 ;  /* 0x00000007ff077219 */ /* 0x000fe4000001160a */
[----:B------:R-:W-:-:S04]  /*3b680*/  SHF.L.U32 R23, R10, R23, RZ ;  /* 0x000000170a177219 */ /* 0x000fc800000006ff */
[----:B------:R-:W-:Y:S01]  /*3b690*/  LOP3.LUT R6, R18, R7, R23, 0x1e, !PT ;  /* 0x0000000712067212 */ /* 0x000fe200078e1e17 */
[----:B------:R-:W-:Y:S06]  /*3b6a0*/  BRA `(.L_x_1025) ;  /* 0x00000000003c7947 */ /* 0x000fec0003800000 */
.L_x_1023:
        /* <DEDUP_REMOVED lines=15> */
.L_x_1025:
[----:B------:R-:W-:Y:S05]  /*3b7a0*/  BSYNC.RECONVERGENT B0 ;  /* 0x0000000000007941 */ /* 0x000fea0003800200 */
.L_x_1022:
        /* <DEDUP_REMOVED lines=24> */
.L_x_1027:
        /* <DEDUP_REMOVED lines=11> */
.L_x_1028:
[----:B------:R-:W-:Y:S05]  /*3b9e0*/  BSYNC.RECONVERGENT B0 ;  /* 0x0000000000007941 */ /* 0x000fea0003800200 */
.L_x_1026:
        /* <DEDUP_REMOVED lines=47> */
.L_x_1031:
[C---:B------:R-:W-:Y:S01]  /*3bce0*/  VIADD R16, R14.reuse, 0x1 ;  /* 0x000000010e107836 */ /* 0x040fe20000000000 */
[----:B------:R-:W-:-:S04]  /*3bcf0*/  LOP3.LUT R18, R14, 0x1f, RZ, 0x3c, !PT ;  /* 0x0000001f0e127812 */ /* 0x000fc800078e3cff */
[----:B------:R-:W-:Y:S02]  /*3bd00*/  SHF.R.U32.HI R15, RZ, R16, R11 ;  /* 0x00000010ff0f7219 */ /* 0x000fe4000001160b */
[----:B------:R-:W-:-:S04]  /*3bd10*/  SHF.L.U32 R18, R11, R18, RZ ;  /* 0x000000120b127219 */ /* 0x000fc800000006ff */
[----:B------:R-:W-:Y:S01]  /*3bd20*/  LOP3.LUT R16, R6, R15, R18, 0x1e, !PT ;  /* 0x0000000f06107212 */ /* 0x000fe200078e1e12 */
[----:B------:R-:W-:Y:S06]  /*3bd30*/  BRA `(.L_x_1032) ;  /* 0x00000000003c7947 */ /* 0x000fec0003800000 */
.L_x_1030:
        /* <DEDUP_REMOVED lines=15> */
.L_x_1032:
[----:B------:R-:W-:Y:S05]  /*3be30*/  BSYNC.RECONVERGENT B0 ;  /* 0x0000000000007941 */ /* 0x000fea0003800200 */
.L_x_1029:
        /* <DEDUP_REMOVED lines=24> */
.L_x_1034:
        /* <DEDUP_REMOVED lines=11> */
.L_x_1035:
[----:B------:R-:W-:Y:S05]  /*3c070*/  BSYNC.RECONVERGENT B0 ;  /* 0x0000000000007941 */ /* 0x000fea0003800200 */
.L_x_1033:
        /* <DEDUP_REMOVED lines=47> */
.L_x_1038:
[C---:B------:R-:W-:Y:S01]  /*3c370*/  VIADD R18, R14.reuse, 0x1 ;  /* 0x000000010e127836 */ /* 0x040fe20000000000 */
[----:B------:R-:W-:-:S04]  /*3c380*/  LOP3.LUT R24, R14, 0x1f, RZ, 0x3c, !PT ;  /* 0x0000001f0e187812 */ /* 0x000fc800078e3cff */
[----:B------:R-:W-:Y:S02]  /*3c390*/  SHF.R.U32.HI R15, RZ, R18, R7 ;  /* 0x00000012ff0f7219 */ /* 0x000fe40000011607 */
[----:B------:R-:W-:-:S04]  /*3c3a0*/  SHF.L.U32 R24, R7, R24, RZ ;  /* 0x0000001807187219 */ /* 0x000fc800000006ff */
[----:B------:R-:W-:Y:S01]  /*3c3b0*/  LOP3.LUT R18, R16, R15, R24, 0x1e, !PT ;  /* 0x0000000f10127212 */ /* 0x000fe200078e1e18 */
[----:B------:R-:W-:Y:S06]  /*3c3c0*/  BRA `(.L_x_1039) ;  /* 0x00000000003c7947 */ /* 0x000fec0003800000 */
.L_x_1037:
        /* <DEDUP_REMOVED lines=15> */
.L_x_1039:
[----:B------:R-:W-:Y:S05]  /*3c4c0*/  BSYNC.RECONVERGENT B0 ;  /* 0x0000000000007941 */ /* 0x000fea0003800200 */
.L_x_1036:
        /* <DEDUP_REMOVED lines=24> */
.L_x_1041:
        /* <DEDUP_REMOVED lines=11> */
.L_x_1042:
[----:B------:R-:W-:Y:S05]  /*3c700*/  BSYNC.RECONVERGENT B0 ;  /* 0x0000000000007941 */ /* 0x000fea0003800200 */
.L_x_1040:
        /* <DEDUP_REMOVED lines=48> */
.L_x_1045:
[C---:B------:R-:W-:Y:S01]  /*3ca10*/  VIADD R7, R15.reuse, 0x1 ;  /* 0x000000010f077836 */ /* 0x040fe20000000000 */
[----:B------:R-:W-:-:S04]  /*3ca20*/  LOP3.LUT R11, R15, 0x1f, RZ, 0x3c, !PT ;  /* 0x0000001f0f0b7812 */ /* 0x000fc800078e3cff */
[----:B------:R-:W-:Y:S02]  /*3ca30*/  SHF.R.U32.HI R7, RZ, R7, R6 ;  /* 0x00000007ff077219 */ /* 0x000fe40000011606 */
[----:B------:R-:W-:-:S04]  /*3ca40*/  SHF.L.U32 R11, R6, R11, RZ ;  /* 0x0000000b060b7219 */ /* 0x000fc800000006ff */
[----:B------:R-:W-:Y:S01]  /*3ca50*/  LOP3.LUT R16, R18, R7, R11, 0x1e, !PT ;  /* 0x0000000712107212 */ /* 0x000fe200078e1e0b */
[----:B------:R-:W-:Y:S06]  /*3ca60*/  BRA `(.L_x_1046) ;  /* 0x00000000003c7947 */ /* 0x000fec0003800000 */
.L_x_1044:
        /* <DEDUP_REMOVED lines=15> */
.L_x_1046:
[----:B------:R-:W-:Y:S05]  /*3cb60*/  BSYNC.RECONVERGENT B0 ;  /* 0x0000000000007941 */ /* 0x000fea0003800200 */
.L_x_1043:
        /* <DEDUP_REMOVED lines=24> */
.L_x_1048:
        /* <DEDUP_REMOVED lines=11> */
.L_x_1049:
[----:B------:R-:W-:Y:S05]  /*3cda0*/  BSYNC.RECONVERGENT B0 ;  /* 0x0000000000007941 */ /* 0x000fea0003800200 */
.L_x_1047:
        /* <DEDUP_REMOVED lines=47> */
.L_x_1052:
[C---:B------:R-:W-:Y:S01]  /*3d0a0*/  VIADD R23, R15.reuse, 0x1 ;  /* 0x000000010f177836 */ /* 0x040fe20000000000 */
[----:B------:R-:W-:-:S04]  /*3d0b0*/  LOP3.LUT R25, R15, 0x1f, RZ, 0x3c, !PT ;  /* 0x0000001f0f197812 */ /* 0x000fc800078e3cff */
[----:B------:R-:W-:Y:S02]  /*3d0c0*/  SHF.R.U32.HI R23, RZ, R23, R12 ;  /* 0x00000017ff177219 */ /* 0x000fe4000001160c */
[----:B------:R-:W-:-:S04]  /*3d0d0*/  SHF.L.U32 R25, R12, R25, RZ ;  /* 0x000000190c197219 */ /* 0x000fc800000006ff */
[----:B------:R-:W-:Y:S01]  /*3d0e0*/  LOP3.LUT R18, R16, R23, R25, 0x1e, !PT ;  /* 0x0000001710127212 */ /* 0x000fe200078e1e19 */
[----:B------:R-:W-:Y:S06]  /*3d0f0*/  BRA `(.L_x_1053) ;  /* 0x00000000003c7947 */ /* 0x000fec0003800000 */
.L_x_1051:
        /* <DEDUP_REMOVED lines=15> */
.L_x_1053:
[----:B------:R-:W-:Y:S05]  /*3d1f0*/  BSYNC.RECONVERGENT B0 ;  /* 0x0000000000007941 */ /* 0x000fea0003800200 */
.L_x_1050:
        /* <DEDUP_REMOVED lines=24> */
.L_x_1055:
        /* <DEDUP_REMOVED lines=11> */
.L_x_1056:
[----:B------:R-:W-:Y:S05]  /*3d430*/  BSYNC.RECONVERGENT B0 ;  /* 0x0000000000007941 */ /* 0x000fea0003800200 */
.L_x_1054:
[----:B------:R-:W-:Y:S01]  /*3d440*/  IMAD.IADD R14, R14, 0x1, R11 ;  /* 0x000000010e0e7824 */ /* 0x000fe200078e020b */
[----:B------:R-:W-:Y:S01]  /*3d450*/  SHF.R.U32.HI R23, RZ, 0x8, R12 ;  /* 0x00000008ff177819 */ /* 0x000fe2000001160c */
[----:B------:R-:W-:Y:S03]  /*3d460*/  BSSY.RECONVERGENT B0, `(.L_x_1057) ;  /* 0x0000049000007945 */ /* 0x000fe60003800200 */
[----:B------:R-:W-:-:S04]  /*3d470*/  LOP3.LUT R14, R17, R12, R14, 0x96, !PT ;  /* 0x0000000c110e7212 */ /* 0x000fc800078e960e */
[----:B------:R-:W-:-:S04]  /*3d480*/  LOP3.LUT R7, R14, R9, RZ, 0x3c, !PT ;  /* 0x000000090e077212 */ /* 0x000fc800078e3cff */
[----:B------:R-:W-:-:S04]  /*3d490*/  SHF.R.U32.HI R14, RZ, 0x4, R7 ;  /* 0x00000004ff0e7819 */ /* 0x000fc80000011607 */
[----:B------:R-:W-:Y:S01]  /*3d4a0*/  LOP3.LUT R15, R14, R7, RZ, 0x3c, !PT ;  /* 0x000000070e0f7212 */ /* 0x000fe200078e3cff */
[----:B------:R-:W-:Y:S01]  /*3d4b0*/  IMAD.SHL.U32 R14, R12, 0x4, RZ ;  /* 0x000000040c0e7824 */ /* 0x000fe200078e00ff */
[----:B------:R-:W-:Y:S02]  /*3d4c0*/  SHF.L.W.U32 R12, R2, R23, RZ ;  /* 0x00000017020c7219 */ /* 0x000fe40000000eff */
        /* <DEDUP_REMOVED lines=9> */
[----:B------:R-:W-:Y:S01]  /*3d560*/  ISETP.EQ.AND P3, PT, R27, 0xc, PT ;  /* 0x0000000c1b00780c */ /* 0x000fe20003f62270 */
[----:B------:R-:W-:Y:S01]  /*3d570*/  @P0 IMAD.MOV.U32 R23, RZ, RZ, R5 ;  /* 0x000000ffff170224 */ /* 0x000fe200078e0005 */
        /* <DEDUP_REMOVED lines=34> */
.L_x_1059:
[C---:B------:R-:W-:Y:S01]  /*3d7a0*/  VIADD R6, R16.reuse, 0x1 ;  /* 0x0000000110067836 */ /* 0x040fe20000000000 */
[----:B------:R-:W-:-:S04]  /*3d7b0*/  LOP3.LUT R8, R16, 0x1f, RZ, 0x3c, !PT ;  /* 0x0000001f10087812 */ /* 0x000fc800078e3cff */
[----:B------:R-:W-:Y:S02]  /*3d7c0*/  SHF.R.U32.HI R5, RZ, R6, R7 ;  /* 0x00000006ff057219 */ /* 0x000fe40000011607 */
[----:B------:R-:W-:-:S04]  /*3d7d0*/  SHF.L.U32 R8, R7, R8, RZ ;  /* 0x0000000807087219 */ /* 0x000fc800000006ff */
[----:B------:R-:W-:Y:S01]  /*3d7e0*/  LOP3.LUT R6, R18, R5, R8, 0x1e, !PT ;  /* 0x0000000512067212 */ /* 0x000fe200078e1e08 */
[----:B------:R-:W-:Y:S06]  /*3d7f0*/  BRA `(.L_x_1060) ;  /* 0x00000000003c7947 */ /* 0x000fec0003800000 */
.L_x_1058:
        /* <DEDUP_REMOVED lines=15> */
.L_x_1060:
[----:B------:R-:W-:Y:S05]  /*3d8f0*/  BSYNC.RECONVERGENT B0 ;  /* 0x0000000000007941 */ /* 0x000fea0003800200 */
.L_x_1057:
        /* <DEDUP_REMOVED lines=24> */
.L_x_1062:
        /* <DEDUP_REMOVED lines=11> */
.L_x_1063:
[----:B------:R-:W-:Y:S05]  /*3db30*/  BSYNC.RECONVERGENT B0 ;  /* 0x0000000000007941 */ /* 0x000fea0003800200 */
.L_x_1061:
        /* <DEDUP_REMOVED lines=32> */
.L_x_1066:
[C---:B------:R-:W-:Y:S01]  /*3dd40*/  VIADD R12, R10.reuse, 0x1 ;  /* 0x000000010a0c7836 */ /* 0x040fe20000000000 */
[----:B------:R-:W-:-:S04]  /*3dd50*/  LOP3.LUT R16, R10, 0x1f, RZ, 0x3c, !PT ;  /* 0x0000001f0a107812 */ /* 0x000fc800078e3cff */
[----:B------:R-:W-:Y:S02]  /*3dd60*/  SHF.R.U32.HI R11, RZ, R12, R7 ;  /* 0x0000000cff0b7219 */ /* 0x000fe40000011607 */
[----:B------:R-:W-:-:S04]  /*3dd70*/  SHF.L.U32 R16, R7, R16, RZ ;  /* 0x0000001007107219 */ /* 0x000fc800000006ff */
[----:B------:R-:W-:Y:S01]  /*3dd80*/  LOP3.LUT R12, R6, R11, R16, 0x1e, !PT ;  /* 0x0000000b060c7212 */ /* 0x000fe200078e1e10 */
[----:B------:R-:W-:Y:S06]  /*3dd90*/  BRA `(.L_x_1067) ;  /* 0x00000000003c7947 */ /* 0x000fec0003800000 */
.L_x_1065:
        /* <DEDUP_REMOVED lines=15> */
.L_x_1067:
[----:B------:R-:W-:Y:S05]  /*3de90*/  BSYNC.RECONVERGENT B0 ;  /* 0x0000000000007941 */ /* 0x000fea0003800200 */
.L_x_1064:
        /* <DEDUP_REMOVED lines=24> */
.L_x_1069:
        /* <DEDUP_REMOVED lines=11> */
.L_x_1070:
[----:B------:R-:W-:Y:S05]  /*3e0d0*/  BSYNC.RECONVERGENT B0 ;  /* 0x0000000000007941 */ /* 0x000fea0003800200 */
.L_x_1068:
        /* <DEDUP_REMOVED lines=47> */
.L_x_1073:
[C---:B------:R-:W-:Y:S01]  /*3e3d0*/  VIADD R18, R10.reuse, 0x1 ;  /* 0x000000010a127836 */ /* 0x040fe20000000000 */
[----:B------:R-:W-:-:S04]  /*3e3e0*/  LOP3.LUT R24, R10, 0x1f, RZ, 0x3c, !PT ;  /* 0x0000001f0a187812 */ /* 0x000fc800078e3cff */
[----:B------:R-:W-:Y:S02]  /*3e3f0*/  SHF.R.U32.HI R7, RZ, R18, R5 ;  /* 0x00000012ff077219 */ /* 0x000fe40000011605 */
[----:B------:R-:W-:-:S04]  /*3e400*/  SHF.L.U32 R24, R5, R24, RZ ;  /* 0x0000001805187219 */ /* 0x000fc800000006ff */
[----:B------:R-:W-:Y:S01]  /*3e410*/  LOP3.LUT R18, R12, R7, R24, 0x1e, !PT ;  /* 0x000000070c127212 */ /* 0x000fe200078e1e18 */
[----:B------:R-:W-:Y:S06]  /*3e420*/  BRA `(.L_x_1074) ;  /* 0x00000000003c7947 */ /* 0x000fec0003800000 */
.L_x_1072:
        /* <DEDUP_REMOVED lines=15> */
.L_x_1074:
[----:B------:R-:W-:Y:S05]  /*3e520*/  BSYNC.RECONVERGENT B0 ;  /* 0x0000000000007941 */ /* 0x000fea0003800200 */
.L_x_1071:
        /* <DEDUP_REMOVED lines=24> */
.L_x_1076:
        /* <DEDUP_REMOVED lines=11> */
.L_x_1077:
[----:B------:R-:W-:Y:S05]  /*3e760*/  BSYNC.RECONVERGENT B0 ;  /* 0x0000000000007941 */ /* 0x000fea0003800200 */
.L_x_1075:
        /* <DEDUP_REMOVED lines=48> */
.L_x_1080:
[C---:B------:R-:W-:Y:S01]  /*3ea70*/  VIADD R15, R11.reuse, 0x1 ;  /* 0x000000010b0f7836 */ /* 0x040fe20000000000 */
[----:B------:R-:W-:-:S04]  /*3ea80*/  LOP3.LUT R25, R11, 0x1f, RZ, 0x3c, !PT ;  /* 0x0000001f0b197812 */ /* 0x000fc800078e3cff */
[----:B------:R-:W-:Y:S02]  /*3ea90*/  SHF.R.U32.HI R15, RZ, R15, R6 ;  /* 0x0000000fff0f7219 */ /* 0x000fe40000011606 */
[----:B------:R-:W-:-:S04]  /*3eaa0*/  SHF.L.U32 R25, R6, R25, RZ ;  /* 0x0000001906197219 */ /* 0x000fc800000006ff */
[----:B------:R-:W-:Y:S01]  /*3eab0*/  LOP3.LUT R10, R18, R15, R25, 0x1e, !PT ;  /* 0x0000000f120a7212 */ /* 0x000fe200078e1e19 */
[----:B------:R-:W-:Y:S06]  /*3eac0*/  BRA `(.L_x_1081) ;  /* 0x00000000003c7947 */ /* 0x000fec0003800000 */
.L_x_1079:
        /* <DEDUP_REMOVED lines=15> */
.L_x_1081:
[----:B------:R-:W-:Y:S05]  /*3ebc0*/  BSYNC.RECONVERGENT B0 ;  /* 0x0000000000007941 */ /* 0x000fea0003800200 */
.L_x_1078:
        /* <DEDUP_REMOVED lines=24> */
.L_x_1083:
        /* <DEDUP_REMOVED lines=11> */
.L_x_1084:
[----:B------:R-:W-:Y:S05]  /*3ee00*/  BSYNC.RECONVERGENT B0 ;  /* 0x0000000000007941 */ /* 0x000fea0003800200 */
.L_x_1082:
        /* <DEDUP_REMOVED lines=26> */
[----:B------:R-:W-:Y:S02]  /*3efb0*/  LOP3.LUT R25, R24, R25, R18, 0x96, !PT ;  /* 0x0000001918197212 */ /* 0x000fe400078e9612 */
        /* <DEDUP_REMOVED lines=26> */
.L_x_1087:
[C---:B------:R-:W-:Y:S01]  /*3f160*/  VIADD R4, R12.reuse, 0x1 ;  /* 0x000000010c047836 */ /* 0x040fe20000000000 */
[----:B------:R-:W-:-:S04]  /*3f170*/  LOP3.LUT R6, R12, 0x1f, RZ, 0x3c, !PT ;  /* 0x0000001f0c067812 */ /* 0x000fc800078e3cff */
[----:B------:R-:W-:Y:S02]  /*3f180*/  SHF.R.U32.HI R5, RZ, R4, R7 ;  /* 0x00000004ff057219 */ /* 0x000fe40000011607 */
[----:B------:R-:W-:-:S04]  /*3f190*/  SHF.L.U32 R6, R7, R6, RZ ;  /* 0x0000000607067219 */ /* 0x000fc800000006ff */
[----:B------:R-:W-:Y:S01]  /*3f1a0*/  LOP3.LUT R4, R10, R5, R6, 0x1e, !PT ;  /* 0x000000050a047212 */ /* 0x000fe200078e1e06 */
[----:B------:R-:W-:Y:S06]  /*3f1b0*/  BRA `(.L_x_1088) ;  /* 0x00000000003c7947 */ /* 0x000fec0003800000 */
.L_x_1086:
        /* <DEDUP_REMOVED lines=15> */
.L_x_1088:
[----:B------:R-:W-:Y:S05]  /*3f2b0*/  BSYNC.RECONVERGENT B0 ;  /* 0x0000000000007941 */ /* 0x000fea0003800200 */
.L_x_1085:
        /* <DEDUP_REMOVED lines=24> */
.L_x_1090:
        /* <DEDUP_REMOVED lines=11> */
.L_x_1091:
[----:B------:R-:W-:Y:S05]  /*3f4f0*/  BSYNC.RECONVERGENT B0 ;  /* 0x0000000000007941 */ /* 0x000fea0003800200 */
.L_x_1089:
        /* <DEDUP_REMOVED lines=47> */
.L_x_1094:
[C---:B------:R-:W-:Y:S01]  /*3f7f0*/  VIADD R11, R9.reuse, 0x1 ;  /* 0x00000001090b7836 */ /* 0x040fe20000000000 */
[----:B------:R-:W-:-:S04]  /*3f800*/  LOP3.LUT R15, R9, 0x1f, RZ, 0x3c, !PT ;  /* 0x0000001f090f7812 */ /* 0x000fc800078e3cff */
[----:B------:R-:W-:Y:S02]  /*3f810*/  SHF.R.U32.HI R11, RZ, R11, R6 ;  /* 0x0000000bff0b7219 */ /* 0x000fe40000011606 */
[----:B------:R-:W-:-:S04]  /*3f820*/  SHF.L.U32 R15, R6, R15, RZ ;  /* 0x0000000f060f7219 */ /* 0x000fc800000006ff */
[----:B------:R-:W-:Y:S01]  /*3f830*/  LOP3.LUT R10, R4, R11, R15, 0x1e, !PT ;  /* 0x0000000b040a7212 */ /* 0x000fe200078e1e0f */
[----:B------:R-:W-:Y:S06]  /*3f840*/  BRA `(.L_x_1095) ;  /* 0x00000000003c7947 */ /* 0x000fec0003800000 */
.L_x_1093:
        /* <DEDUP_REMOVED lines=15> */
.L_x_1095:
[----:B------:R-:W-:Y:S05]  /*3f940*/  BSYNC.RECONVERGENT B0 ;  /* 0x0000000000007941 */ /* 0x000fea0003800200 */
.L_x_1092:
        /* <DEDUP_REMOVED lines=24> */
.L_x_1097:
        /* <DEDUP_REMOVED lines=11> */
.L_x_1098:
[----:B------:R-:W-:Y:S05]  /*3fb80*/  BSYNC.RECONVERGENT B0 ;  /* 0x0000000000007941 */ /* 0x000fea0003800200 */
.L_x_1096:
        /* <DEDUP_REMOVED lines=47> */
.L_x_1101:
[C---:B------:R-:W-:Y:S01]  /*3fe80*/  VIADD R16, R12.reuse, 0x1 ;  /* 0x000000010c107836 */ /* 0x040fe20000000000 */
[----:B------:R-:W-:-:S04]  /*3fe90*/  LOP3.LUT R24, R12, 0x1f, RZ, 0x3c, !PT ;  /* 0x0000001f0c187812 */ /* 0x000fc800078e3cff */
[----:B------:R-:W-:Y:S02]  /*3fea0*/  SHF.R.U32.HI R9, RZ, R16, R5 ;  /* 0x00000010ff097219 */ /* 0x000fe40000011605 */
[----:B------:R-:W-:-:S04]  /*3feb0*/  SHF.L.U32 R24, R5, R24, RZ ;  /* 0x0000001805187219 */ /* 0x000fc800000006ff */
[----:B------:R-:W-:Y:S01]  /*3fec0*/  LOP3.LUT R16, R10, R9, R24, 0x1e, !PT ;  /* 0x000000090a107212 */ /* 0x000fe200078e1e18 */
[----:B------:R-:W-:Y:S06]  /*3fed0*/  BRA `(.L_x_1102) ;  /* 0x00000000003c7947 */ /* 0x000fec0003800000 */
.L_x_1100:
        /* <DEDUP_REMOVED lines=15> */
.L_x_1102:
[----:B------:R-:W-:Y:S05]  /*3ffd0*/  BSYNC.RECONVERGENT B0 ;  /* 0x0000000000007941 */ /* 0x000fea0003800200 */
.L_x_1099:
        /* <DEDUP_REMOVED lines=24> */
.L_x_1104:
        /* <DEDUP_REMOVED lines=11> */
.L_x_1105:
[----:B------:R-:W-:Y:S05]  /*40210*/  BSYNC.RECONVERGENT B0 ;  /* 0x0000000000007941 */ /* 0x000fea0003800200 */
.L_x_1103:
        /* <DEDUP_REMOVED lines=48> */
.L_x_1108:
[C---:B------:R-:W-:Y:S01]  /*40520*/  VIADD R5, R11.reuse, 0x1 ;  /* 0x000000010b057836 */ /* 0x040fe20000000000 */
[----:B------:R-:W-:-:S04]  /*40530*/  LOP3.LUT R7, R11, 0x1f, RZ, 0x3c, !PT ;  /* 0x0000001f0b077812 */ /* 0x000fc800078e3cff */
[----:B------:R-:W-:Y:S02]  /*40540*/  SHF.R.U32.HI R5, RZ, R5, R4 ;  /* 0x00000005ff057219 */ /* 0x000fe40000011604 */
[----:B------:R-:W-:-:S04]  /*40550*/  SHF.L.U32 R7, R4, R7, RZ ;  /* 0x0000000704077219 */ /* 0x000fc800000006ff */
[----:B------:R-:W-:Y:S01]  /*40560*/  LOP3.LUT R6, R16, R5, R7, 0x1e, !PT ;  /* 0x0000000510067212 */ /* 0x000fe200078e1e07 */
[----:B------:R-:W-:Y:S06]  /*40570*/  BRA `(.L_x_1109) ;  /* 0x00000000003c7947 */ /* 0x000fec0003800000 */
.L_x_1107:
        /* <DEDUP_REMOVED lines=15> */
.L_x_1109:
[----:B------:R-:W-:Y:S05]  /*40670*/  BSYNC.RECONVERGENT B0 ;  /* 0x0000000000007941 */ /* 0x000fea0003800200 */
.L_x_1106:
        /* <DEDUP_REMOVED lines=24> */
.L_x_1111:
        /* <DEDUP_REMOVED lines=11> */
.L_x_1112:
[----:B------:R-:W-:Y:S05]  /*408b0*/  BSYNC.RECONVERGENT B0 ;  /* 0x0000000000007941 */ /* 0x000fea0003800200 */
.L_x_1110:
        /* <DEDUP_REMOVED lines=19> */
[----:B------:R-:W-:Y:S01]  /*409f0*/  ISETP.EQ.AND P1, PT, R25, 0x4, PT ;  /* 0x000000041900780c */ /* 0x000fe20003f22270 */
[----:B------:R-:W-:Y:S01]  /*40a00*/  @P0 IMAD.MOV.U32 R4, RZ, RZ, R14 ;  /* 0x000000ffff040224 */ /* 0x000fe200078e000e */
[----:B------:R-:W-:Y:S02]  /*40a10*/  LOP3.LUT R15, R15, R12, RZ, 0x3c, !PT ;  /* 0x0000000c0f0f7212 */ /* 0x000fe400078e3cff */
[----:B------:R-:W-:-:S02]  /*40a20*/  ISETP.EQ.AND P2, PT, R25, 0x8, PT ;  /* 0x000000081900780c */ /* 0x000fc40003f42270 */
[--C-:B------:R-:W-:Y:S02]  /*40a30*/  SHF.R.U32.HI R12, RZ, 0x2, R15.reuse ;  /* 0x00000002ff0c7819 */ /* 0x100fe4000001160f */
[----:B------:R-:W-:Y:S02]  /*40a40*/  ISETP.EQ.AND P3, PT, R25, 0xc, PT ;  /* 0x0000000c1900780c */ /* 0x000fe40003f62270 */
        /* <DEDUP_REMOVED lines=22> */
.L_x_1115:
[C---:B------:R-:W-:Y:S01]  /*40bb0*/  VIADD R9, R11.reuse, 0x1 ;  /* 0x000000010b097836 */ /* 0x040fe20000000000 */
[----:B------:R-:W-:-:S04]  /*40bc0*/  LOP3.LUT R15, R11, 0x1f, RZ, 0x3c, !PT ;  /* 0x0000001f0b0f7812 */ /* 0x000fc800078e3cff */
[----:B------:R-:W-:Y:S02]  /*40bd0*/  SHF.R.U32.HI R9, RZ, R9, R8 ;  /* 0x00000009ff097219 */ /* 0x000fe40000011608 */
[----:B------:R-:W-:-:S04]  /*40be0*/  SHF.L.U32 R15, R8, R15, RZ ;  /* 0x0000000f080f7219 */ /* 0x000fc800000006ff */
[----:B------:R-:W-:Y:S01]  /*40bf0*/  LOP3.LUT R24, R6, R9, R15, 0x1e, !PT ;  /* 0x0000000906187212 */ /* 0x000fe200078e1e0f */
[----:B------:R-:W-:Y:S06]  /*40c00*/  BRA `(.L_x_1116) ;  /* 0x00000000003c7947 */ /* 0x000fec0003800000 */
.L_x_1114:
        /* <DEDUP_REMOVED lines=15> */
.L_x_1116:
[----:B------:R-:W-:Y:S05]  /*40d00*/  BSYNC.RECONVERGENT B0 ;  /* 0x0000000000007941 */ /* 0x000fea0003800200 */
.L_x_1113:
        /* <DEDUP_REMOVED lines=24> */
.L_x_1118:
        /* <DEDUP_REMOVED lines=11> */
.L_x_1119:
[----:B------:R-:W-:Y:S05]  /*40f40*/  BSYNC.RECONVERGENT B0 ;  /* 0x0000000000007941 */ /* 0x000fea0003800200 */
.L_x_1117:
[C-C-:B------:R-:W-:Y:S01]  /*40f50*/  SHF.L.W.U32.HI R25, R4.reuse, 0xa, R4.reuse ;  /* 0x0000000a04197819 */ /* 0x140fe20000010e04 */
[----:B------:R-:W-:Y:S01]  /*40f60*/  USHF.L.W.U32.HI UR4, UR30, 0xf, UR30 ;  /* 0x0000000f1e047899 */ /* 0x000fe20008010e1e */
[C-C-:B------:R-:W-:Y:S01]  /*40f70*/  SHF.L.W.U32.HI R6, R4.reuse, 0x13, R4.reuse ;  /* 0x0000001304067819 */ /* 0x140fe20000010e04 */
[----:B------:R-:W-:Y:S01]  /*40f80*/  USHF.L.W.U32.HI UR7, UR30, 0xd, UR30 ;  /* 0x0000000d1e077899 */ /* 0x000fe20008010e1e */
[----:B------:R-:W-:Y:S01]  /*40f90*/  SHF.L.W.U32.HI R4, R4, 0x1e, R4 ;  /* 0x0000001e04047819 */ /* 0x000fe20000010e04 */
[----:B------:R-:W-:Y:S01]  /*40fa0*/  USHF.R.U32.HI UR8, URZ, 0xa, UR30 ;  /* 0x0000000aff087899 */ /* 0x000fe2000801161e */
[--C-:B------:R-:W-:Y:S01]  /*40fb0*/  SHF.L.W.U32.HI R5, R3, 0x19, R3.reuse ;  /* 0x0000001903057819 */ /* 0x100fe20000010e03 */
[----:B------:R-:W-:Y:S01]  /*40fc0*/  USHF.L.W.U32.HI UR9, UR6, 0x19, UR6 ;  /* 0x0000001906097899 */ /* 0x000fe20008010e06 */
[----:B------:R-:W-:Y:S01]  /*40fd0*/  LOP3.LUT R25, R25, R4, R6, 0x96, !PT ;  /* 0x0000000419197212 */ /* 0x000fe200078e9606 */
[----:B------:R-:W-:Y:S01]  /*40fe0*/  IMAD.SHL.U32 R4, R8, 0x4, RZ ;  /* 0x0000000408047824 */ /* 0x000fe200078e00ff */
[----:B------:R-:W-:Y:S01]  /*40ff0*/  USHF.L.W.U32.HI UR10, UR6, 0xe, UR6 ;  /* 0x0000000e060a7899 */ /* 0x000fe20008010e06 */
[--C-:B------:R-:W-:Y:S01]  /*41000*/  SHF.L.W.U32.HI R10, R3, 0xe, R3.reuse ;  /* 0x0000000e030a7819 */ /* 0x100fe20000010e03 */
[----:B------:R-:W-:Y:S01]  /*41010*/  USHF.R.U32.HI UR11, URZ, 0x3, UR6 ;  /* 0x00000003ff0b7899 */ /* 0x000fe20008011606 */
[----:B------:R-:W-:Y:S01]  /*41020*/  SHF.R.U32.HI R11, RZ, 0x3, R3 ;  /* 0x00000003ff0b7819 */ /* 0x000fe20000011603 */
[----:B------:R-:W-:Y:S01]  /*41030*/  ULOP3.LUT UR4, UR8, UR4, UR7, 0x96, !UPT ;  /* 0x0000000408047292 */ /* 0x000fe2000f8e9607 */
[----:B------:R-:W-:Y:S01]  /*41040*/  LOP3.LUT R6, R4, 0xc, RZ, 0xc0, !PT ;  /* 0x0000000c04067812 */ /* 0x000fe200078ec0ff */
[----:B------:R-:W-:Y:S01]  /*41050*/  USHF.L.W.U32.HI UR12, UR29, 0xf, UR29 ;  /* 0x0000000f1d0c7899 */ /* 0x000fe20008010e1d */
[----:B------:R-:W-:Y:S01]  /*41060*/  LOP3.LUT R11, R11, R5, R10, 0x96, !PT ;  /* 0x000000050b0b7212 */ /* 0x000fe200078e960a */
[----:B------:R-:W-:Y:S01]  /*41070*/  USHF.L.W.U32.HI UR13, UR29, 0xd, UR29 ;  /* 0x0000000d1d0d7899 */ /* 0x000fe20008010e1d */
[C---:B------:R-:W-:Y:S01]  /*41080*/  ISETP.EQ.AND P0, PT, R6.reuse, RZ, PT ;  /* 0x000000ff0600720c */ /* 0x040fe20003f02270 */
[----:B------:R-:W-:Y:S01]  /*41090*/  USHF.R.U32.HI UR14, URZ, 0xa, UR29 ;  /* 0x0000000aff0e7899 */ /* 0x000fe2000801161d */
[----:B------:R-:W-:Y:S01]  /*410a0*/  SHF.R.U32.HI R5, RZ, 0x8, R8 ;  /* 0x00000008ff057819 */ /* 0x000fe20000011608 */
[----:B------:R-:W-:Y:S01]  /*410b0*/  ULOP3.LUT UR9, UR11, UR9, UR10, 0x96, !UPT ;  /* 0x000000090b097292 */ /* 0x000fe2000f8e960a */
[----:B------:R-:W-:Y:S01]  /*410c0*/  ISETP.EQ.AND P1, PT, R6, 0x4, PT ;  /* 0x000000040600780c */ /* 0x000fe20003f22270 */
[----:B------:R-:W-:Y:S01]  /*410d0*/  UIADD3 UR4, UPT, UPT, UR4, UR35, URZ ;  /* 0x0000002304047290 */ /* 0x000fe2000fffe0ff */
[----:B------:R-:W-:Y:S01]  /*410e0*/  IMAD.IADD R27, R9, 0x1, R26 ;  /* 0x00000001091b7824 */ /* 0x000fe200078e021a */
[----:B------:R-:W-:Y:S01]  /*410f0*/  USHF.L.W.U32.HI UR15, UR17, 0x19, UR17 ;  /* 0x00000019110f7899 */ /* 0x000fe20008010e11 */
[----:B------:R-:W-:Y:S01]  /*41100*/  IMAD.IADD R4, R20, 0x1, R21 ;  /* 0x0000000114047824 */ /* 0x000fe200078e0215 */
[----:B------:R-:W-:Y:S01]  /*41110*/  USHF.L.W.U32.HI UR16, UR17, 0xe, UR17 ;  /* 0x0000000e11107899 */ /* 0x000fe20008010e11 */
[----:B------:R-:W-:Y:S01]  /*41120*/  SHF.L.W.U32 R5, R2, R5, RZ ;  /* 0x0000000502057219 */ /* 0x000fe20000000eff */
[----:B------:R-:W-:Y:S01]  /*41130*/  USHF.R.U32.HI UR18, URZ, 0x3, UR17 ;  /* 0x00000003ff127899 */ /* 0x000fe20008011611 */
[----:B------:R-:W-:Y:S01]  /*41140*/  ISETP.EQ.AND P2, PT, R6, 0x8, PT ;  /* 0x000000080600780c */ /* 0x000fe20003f42270 */
[----:B------:R-:W-:Y:S01]  /*41150*/  ULOP3.LUT UR12, UR14, UR12, UR13, 0x96, !UPT ;  /* 0x0000000c0e0c7292 */ /* 0x000fe2000f8e960d */
[----:B------:R-:W-:Y:S01]  /*41160*/  LOP3.LUT R27, R8, R27, R4, 0x96, !PT ;  /* 0x0000001b081b7212 */ /* 0x000fe200078e9604 */
[----:B------:R-:W-:Y:S01]  /*41170*/  UIADD3 UR5, UPT, UPT, UR9, UR5, UR4 ;  /* 0x0000000509057290 */ /* 0x000fe2000fffe004 */
[----:B------:R-:W-:Y:S01]  /*41180*/  LOP3.LUT R4, R18, R5, RZ, 0x30, !PT ;  /* 0x0000000512047212 */ /* 0x000fe200078e30ff */
[----:B------:R-:W-:Y:S01]  /*41190*/  ULOP3.LUT UR15, UR18, UR15, UR16, 0x96, !UPT ;  /* 0x0000000f120f7292 */ /* 0x000fe2000f8e9610 */
[----:B------:R-:W-:Y:S01]  /*411a0*/  @P0 IMAD.MOV.U32 R28, RZ, RZ, R18 ;  /* 0x000000ffff1c0224 */ /* 0x000fe200078e0012 */
[----:B------:R-:W-:Y:S01]  /*411b0*/  UIADD3 UR12, UPT, UPT, UR12, UR34, URZ ;  /* 0x000000220c0c7290 */ /* 0x000fe2000fffe0ff */
[----:B------:R-:W-:Y:S01]  /*411c0*/  ISETP.EQ.AND P0, PT, R6, 0xc, PT ;  /* 0x0000000c0600780c */ /* 0x000fe20003f02270 */
[----:B------:R-:W-:Y:S01]  /*411d0*/  USHF.L.W.U32.HI UR4, UR5, 0xf, UR5 ;  /* 0x0000000f05047899 */ /* 0x000fe20008010e05 */
[----:B------:R-:W-:Y:S01]  /*411e0*/  @P1 IMAD.MOV.U32 R28, RZ, RZ, R4 ;  /* 0x000000ffff1c1224 */ /* 0x000fe200078e0004 */
[----:B------:R-:W-:Y:S01]  /*411f0*/  USHF.L.W.U32.HI UR7, UR5, 0xd, UR5 ;  /* 0x0000000d05077899 */ /* 0x000fe20008010e05 */
[----:B------:R-:W-:Y:S01]  /*41200*/  IMAD.U32 R4, RZ, RZ, UR17 ;  /* 0x00000011ff047e24 */ /* 0x000fe2000f8e00ff */
[----:B------:R-:W-:Y:S01]  /*41210*/  USHF.R.U32.HI UR8, URZ, 0xa, UR5 ;  /* 0x0000000aff087899 */ /* 0x000fe20008011605 */
[CC--:B------:R-:W-:Y:S01]  /*41220*/  LOP3.LUT R6, R5.reuse, R18.reuse, RZ, 0xfc, !PT ;  /* 0x0000001205067212 */ /* 0x0c0fe200078efcff */
[----:B------:R-:W-:Y:S01]  /*41230*/  UIADD3 UR6, UPT, UPT, UR15, UR6, UR12 ;  /* 0x000000060f067290 */ /* 0x000fe2000fffe00c */
[----:B------:R-:W-:Y:S01]  /*41240*/  LOP3.LUT R5, R5, R18, RZ, 0x3c, !PT ;  /* 0x0000001205057212 */ /* 0x000fe200078e3cff */
[----:B------:R-:W-:Y:S01]  /*41250*/  ULOP3.LUT UR4, UR8, UR4, UR7, 0x96, !UPT ;  /* 0x0000000408047292 */ /* 0x000fe2000f8e9607 */
[----:B------:R-:W-:Y:S01]  /*41260*/  IMAD.U32 R29, RZ, RZ, UR5 ;  /* 0x00000005ff1d7e24 */ /* 0x000fe2000f8e00ff */
[----:B------:R-:W-:Y:S01]  /*41270*/  USHF.L.W.U32.HI UR9, UR6, 0xf, UR6 ;  /* 0x0000000f06097899 */ /* 0x000fe20008010e06 */
[----:B------:R-:W-:Y:S01]  /*41280*/  @P2 IMAD.MOV.U32 R28, RZ, RZ, R6 ;  /* 0x000000ffff1c2224 */ /* 0x000fe200078e0006 */
[----:B------:R-:W-:Y:S01]  /*41290*/  USHF.L.W.U32.HI UR10, UR6, 0xd, UR6 ;  /* 0x0000000d060a7899 */ /* 0x000fe20008010e06 */
[----:B------:R-:W-:Y:S01]  /*412a0*/  @P0 IMAD.MOV.U32 R28, RZ, RZ, R5 ;  /* 0x000000ffff1c0224 */ /* 0x000fe200078e0005 */
[----:B------:R-:W-:Y:S01]  /*412b0*/  USHF.R.U32.HI UR7, URZ, 0xa, UR6 ;  /* 0x0000000aff077899 */ /* 0x000fe20008011606 */
[----:B------:R-:W-:Y:S01]  /*412c0*/  IADD3 R19, PT, PT, R25, R19, R18 ;  /* 0x0000001319137210 */ /* 0x000fe20007ffe012 */
[----:B------:R-:W-:Y:S01]  /*412d0*/  UIADD3 UR4, UPT, UPT, UR4, UR33, URZ ;  /* 0x0000002104047290 */ /* 0x000fe2000fffe0ff */
[----:B------:R-:W-:Y:S01]  /*412e0*/  IMAD.IADD R25, R17, 0x1, R28 ;  /* 0x0000000111197824 */ /* 0x000fe200078e021c */
[----:B------:R-:W-:Y:S01]  /*412f0*/  ULOP3.LUT UR7, UR7, UR9, UR10, 0x96, !UPT ;  /* 0x0000000907077292 */ /* 0x000fe2000f8e960a */
[----:B------:R-:W-:Y:S01]  /*41300*/  BSSY.RECONVERGENT B0, `(.L_x_1120) ;  /* 0x00000b7000007945 */ /* 0x000fe20003800200 */
[----:B------:R-:W-:-:S02]  /*41310*/  USHF.L.W.U32.HI UR19, UR42, 0x19, UR42 ;  /* 0x000000192a137899 */ /* 0x000fc40008010e2a */
[----:B------:R-:W-:Y:S01]  /*41320*/  USHF.L.W.U32.HI UR22, UR42, 0xe, UR42 ;  /* 0x0000000e2a167899 */ /* 0x000fe20008010e2a */
[----:B------:R-:W-:Y:S01]  /*41330*/  IADD3 R11, PT, PT, R11, UR4, R4 ;  /* 0x000000040b0b7c10 */ /* 0x000fe2000fffe004 */
[----:B------:R-:W-:Y:S01]  /*41340*/  USHF.R.U32.HI UR23, URZ, 0x3, UR42 ;  /* 0x00000003ff177899 */ /* 0x000fe2000801162a */
[----:B------:R-:W-:Y:S01]  /*41350*/  IMAD.U32 R12, RZ, RZ, UR7 ;  /* 0x00000007ff0c7e24 */ /* 0x000fe2000f8e00ff */
[----:B------:R-:W-:Y:S01]  /*41360*/  USHF.L.W.U32.HI UR24, UR41, 0x19, UR41 ;  /* 0x0000001929187899 */ /* 0x000fe20008010e29 */
[--C-:B------:R-:W-:Y:S01]  /*41370*/  SHF.L.W.U32.HI R4, R11, 0xd, R11.reuse ;  /* 0x0000000d0b047819 */ /* 0x100fe20000010e0b */
[----:B------:R-:W-:Y:S01]  /*41380*/  ULOP3.LUT UR19, UR23, UR19, UR22, 0x96, !UPT ;  /* 0x0000001317137292 */ /* 0x000fe2000f8e9616 */
[--C-:B------:R-:W-:Y:S01]  /*41390*/  SHF.R.U32.HI R5, RZ, 0xa, R11.reuse ;  /* 0x0000000aff057819 */ /* 0x100fe2000001160b */
[----:B------:R-:W-:Y:S01]  /*413a0*/  USHF.L.W.U32.HI UR25, UR41, 0xe, UR41 ;  /* 0x0000000e29197899 */ /* 0x000fe20008010e29 */
[----:B------:R-:W-:Y:S01]  /*413b0*/  IADD3 R12, PT, PT, R3, UR32, R12 ;  /* 0x00000020030c7c10 */ /* 0x000fe2000fffe00c */
[----:B------:R-:W-:Y:S01]  /*413c0*/  USHF.R.U32.HI UR8, URZ, 0x3, UR41 ;  /* 0x00000003ff087899 */ /* 0x000fe20008011629 */
[----:B------:R-:W-:Y:S01]  /*413d0*/  SHF.L.W.U32.HI R3, R11, 0xf, R11 ;  /* 0x0000000f0b037819 */ /* 0x000fe20000010e0b */
[----:B------:R-:W-:-:S02]  /*413e0*/  USHF.L.W.U32.HI UR9, UR36, 0x19, UR36 ;  /* 0x0000001924097899 */ /* 0x000fc40008010e24 */
[----:B------:R-:W-:Y:S01]  /*413f0*/  ULOP3.LUT UR8, UR8, UR24, UR25, 0x96, !UPT ;  /* 0x0000001808087292 */ /* 0x000fe2000f8e9619 */
[----:B------:R-:W-:Y:S01]  /*41400*/  VIADD R12, R12, UR19 ;  /* 0x000000130c0c7c36 */ /* 0x000fe20008000000 */
[----:B------:R-:W-:Y:S01]  /*41410*/  LOP3.LUT R3, R5, R3, R4, 0x96, !PT ;  /* 0x0000000305037212 */ /* 0x000fe200078e9604 */
[----:B------:R-:W-:Y:S01]  /*41420*/  USHF.L.W.U32.HI UR4, UR36, 0xe, UR36 ;  /* 0x0000000e24047899 */ /* 0x000fe20008010e24 */
[----:B------:R-:W0:Y:S01]  /*41430*/  LDC R5, c[0x3][0x120] ;  /* 0x00c04800ff057b82 */ /* 0x000e220000000800 */
[----:B------:R-:W-:Y:S01]  /*41440*/  USHF.R.U32.HI UR7, URZ, 0x3, UR36 ;  /* 0x00000003ff077899 */ /* 0x000fe20008011624 */
[C-C-:B------:R-:W-:Y:S01]  /*41450*/  SHF.L.W.U32.HI R6, R12.reuse, 0xf, R12.reuse ;  /* 0x0000000f0c067819 */ /* 0x140fe20000010e0c */
[----:B------:R-:W-:Y:S01]  /*41460*/  IMAD.U32 R4, RZ, RZ, UR8 ;  /* 0x00000008ff047e24 */ /* 0x000fe2000f8e00ff */
[--C-:B------:R-:W-:Y:S01]  /*41470*/  SHF.L.W.U32.HI R9, R12, 0xd, R12.reuse ;  /* 0x0000000d0c097819 */ /* 0x100fe20000010e0c */
[----:B------:R-:W-:Y:S01]  /*41480*/  VIADD R3, R3, UR31 ;  /* 0x0000001f03037c36 */ /* 0x000fe20008000000 */
[----:B------:R-:W-:Y:S01]  /*41490*/  SHF.R.U32.HI R8, RZ, 0xa, R12 ;  /* 0x0000000aff087819 */ /* 0x000fe2000001160c */
[----:B------:R-:W-:-:S02]  /*414a0*/  ULOP3.LUT UR4, UR7, UR9, UR4, 0x96, !UPT ;  /* 0x0000000907047292 */ /* 0x000fc4000f8e9604 */
[----:B------:R-:W-:Y:S01]  /*414b0*/  USHF.L.W.U32.HI UR10, UR37, 0x19, UR37 ;  /* 0x00000019250a7899 */ /* 0x000fe20008010e25 */
[----:B------:R-:W-:Y:S01]  /*414c0*/  LOP3.LUT R6, R8, R6, R9, 0x96, !PT ;  /* 0x0000000608067212 */ /* 0x000fe200078e9609 */
[----:B------:R-:W-:Y:S01]  /*414d0*/  USHF.L.W.U32.HI UR11, UR37, 0xe, UR37 ;  /* 0x0000000e250b7899 */ /* 0x000fe20008010e25 */
[----:B------:R-:W-:Y:S01]  /*414e0*/  IADD3 R9, PT, PT, R4, UR42, R3 ;  /* 0x0000002a04097c10 */ /* 0x000fe2000fffe003 */
[----:B------:R-:W-:Y:S01]  /*414f0*/  USHF.R.U32.HI UR12, URZ, 0x3, UR37 ;  /* 0x00000003ff0c7899 */ /* 0x000fe20008011625 */
[----:B------:R-:W-:Y:S01]  /*41500*/  IMAD.U32 R15, RZ, RZ, UR4 ;  /* 0x00000004ff0f7e24 */ /* 0x000fe2000f8e00ff */
[----:B------:R-:W-:Y:S01]  /*41510*/  USHF.L.W.U32.HI UR7, UR35, 0x19, UR35 ;  /* 0x0000001923077899 */ /* 0x000fe20008010e23 */
[C-C-:B------:R-:W-:Y:S01]  /*41520*/  SHF.L.W.U32.HI R3, R9.reuse, 0xf, R9.reuse ;  /* 0x0000000f09037819 */ /* 0x140fe20000010e09 */
[----:B------:R-:W-:Y:S01]  /*41530*/  VIADD R6, R6, UR30 ;  /* 0x0000001e06067c36 */ /* 0x000fe20008000000 */
[--C-:B------:R-:W-:Y:S01]  /*41540*/  SHF.L.W.U32.HI R4, R9, 0xd, R9.reuse ;  /* 0x0000000d09047819 */ /* 0x100fe20000010e09 */
[----:B------:R-:W-:Y:S01]  /*41550*/  ULOP3.LUT UR10, UR12, UR10, UR11, 0x96, !UPT ;  /* 0x0000000a0c0a7292 */ /* 0x000fe2000f8e960b */
[----:B------:R-:W-:Y:S01]  /*41560*/  SHF.R.U32.HI R8, RZ, 0xa, R9 ;  /* 0x0000000aff087819 */ /* 0x000fe20000011609 */
[----:B------:R-:W-:Y:S01]  /*41570*/  USHF.L.W.U32.HI UR8, UR35, 0xe, UR35 ;  /* 0x0000000e23087899 */ /* 0x000fe20008010e23 */
[----:B------:R-:W-:Y:S01]  /*41580*/  IADD3 R10, PT, PT, R15, UR41, R6 ;  /* 0x000000290f0a7c10 */ /* 0x000fe2000fffe006 */
[----:B------:R-:W-:Y:S01]  /*41590*/  USHF.R.U32.HI UR9, URZ, 0x3, UR35 ;  /* 0x00000003ff097899 */ /* 0x000fe20008011623 */
[----:B------:R-:W-:Y:S01]  /*415a0*/  LOP3.LUT R3, R8, R3, R4, 0x96, !PT ;  /* 0x0000000308037212 */ /* 0x000fe200078e9604 */
[----:B------:R-:W-:Y:S01]  /*415b0*/  IMAD.U32 R8, RZ, RZ, UR10 ;  /* 0x0000000aff087e24 */ /* 0x000fe2000f8e00ff */
[C-C-:B------:R-:W-:Y:S01]  /*415c0*/  SHF.L.W.U32.HI R4, R10.reuse, 0xf, R10.reuse ;  /* 0x0000000f0a047819 */ /* 0x140fe20000010e0a */
[----:B------:R-:W-:Y:S01]  /*415d0*/  ULOP3.LUT UR7, UR9, UR7, UR8, 0x96, !UPT ;  /* 0x0000000709077292 */ /* 0x000fe2000f8e9608 */
[--C-:B------:R-:W-:Y:S01]  /*415e0*/  SHF.L.W.U32.HI R15, R10, 0xd, R10.reuse ;  /* 0x0000000d0a0f7819 */ /* 0x100fe20000010e0a */
[----:B------:R-:W-:Y:S01]  /*415f0*/  VIADD R3, R3, UR29 ;  /* 0x0000001d03037c36 */ /* 0x000fe20008000000 */
[----:B------:R-:W-:Y:S01]  /*41600*/  SHF.R.U32.HI R6, RZ, 0xa, R10 ;  /* 0x0000000aff067819 */ /* 0x000fe2000001160a */
[----:B------:R-:W-:-:S02]  /*41610*/  USHF.L.W.U32.HI UR4, UR34, 0x19, UR34 ;  /* 0x0000001922047899 */ /* 0x000fc40008010e22 */
[----:B------:R-:W-:Y:S01]  /*41620*/  USHF.L.W.U32.HI UR11, UR34, 0xe, UR34 ;  /* 0x0000000e220b7899 */ /* 0x000fe20008010e22 */
[----:B------:R-:W-:Y:S01]  /*41630*/  LOP3.LUT R4, R6, R4, R15, 0x96, !PT ;  /* 0x0000000406047212 */ /* 0x000fe200078e960f */
[----:B------:R-:W-:Y:S01]  /*41640*/  USHF.R.U32.HI UR10, URZ, 0x3, UR34 ;  /* 0x00000003ff0a7899 */ /* 0x000fe20008011622 */
[----:B------:R-:W-:Y:S01]  /*41650*/  IADD3 R3, PT, PT, R8, UR36, R3 ;  /* 0x0000002408037c10 */ /* 0x000fe2000fffe003 */
[----:B------:R-:W-:Y:S01]  /*41660*/  USHF.L.W.U32.HI UR12, UR33, 0x19, UR33 ;  /* 0x00000019210c7899 */ /* 0x000fe20008010e21 */
[C-C-:B0-----:R-:W-:Y:S01]  /*41670*/  SHF.L.W.U32.HI R6, R5.reuse, 0x19, R5.reuse ;  /* 0x0000001905067819 */ /* 0x141fe20000010e05 */
[----:B------:R-:W-:Y:S01]  /*41680*/  ULOP3.LUT UR4, UR10, UR4, UR11, 0x96, !UPT ;  /* 0x000000040a047292 */ /* 0x000fe2000f8e960b */
[--C-:B------:R-:W-:Y:S01]  /*41690*/  SHF.L.W.U32.HI R15, R5, 0xe, R5.reuse ;  /* 0x0000000e050f7819 */ /* 0x100fe20000010e05 */
[----:B------:R-:W-:Y:S01]  /*416a0*/  USHF.L.W.U32.HI UR13, UR33, 0xe, UR33 ;  /* 0x0000000e210d7899 */ /* 0x000fe20008010e21 */
[----:B------:R-:W-:Y:S01]  /*416b0*/  SHF.R.U32.HI R8, RZ, 0x3, R5 ;  /* 0x00000003ff087819 */ /* 0x000fe20000011605 */
[----:B------:R-:W-:Y:S01]  /*416c0*/  USHF.R.U32.HI UR14, URZ, 0x3, UR33 ;  /* 0x00000003ff0e7899 */ /* 0x000fe20008011621 */
[----:B------:R-:W-:Y:S01]  /*416d0*/  IADD3 R29, PT, PT, R4, UR37, R29 ;  /* 0x00000025041d7c10 */ /* 0x000fe2000fffe01d */
[----:B------:R-:W-:Y:S01]  /*416e0*/  USHF.L.W.U32.HI UR15, UR32, 0x19, UR32 ;  /* 0x00000019200f7899 */ /* 0x000fe20008010e20 */
[----:B------:R-:W-:Y:S01]  /*416f0*/  LOP3.LUT R4, R8, R6, R15, 0x96, !PT ;  /* 0x0000000608047212 */ /* 0x000fe200078e960f */
[----:B------:R-:W-:Y:S01]  /*41700*/  USHF.L.W.U32.HI UR16, UR32, 0xe, UR32 ;  /* 0x0000000e20107899 */ /* 0x000fe20008010e20 */
[----:B------:R-:W-:Y:S01]  /*41710*/  SHF.R.U32.HI R6, RZ, 0x4, R27 ;  /* 0x00000004ff067819 */ /* 0x000fe2000001161b */
[----:B------:R-:W-:Y:S01]  /*41720*/  USHF.R.U32.HI UR17, URZ, 0x3, UR32 ;  /* 0x00000003ff117899 */ /* 0x000fe20008011620 */
[C---:B------:R-:W-:Y:S01]  /*41730*/  SHF.L.W.U32.HI R15, R3.reuse, 0xd, R3 ;  /* 0x0000000d030f7819 */ /* 0x040fe20000010e03 */
[----:B------:R-:W-:Y:S01]  /*41740*/  IMAD.IADD R4, R4, 0x1, R29 ;  /* 0x0000000104047824 */ /* 0x000fe200078e021d */
[----:B------:R-:W-:Y:S01]  /*41750*/  LOP3.LUT R29, R6, R27, RZ, 0x3c, !PT ;  /* 0x0000001b061d7212 */ /* 0x000fe200078e3cff */
[----:B------:R-:W-:Y:S01]  /*41760*/  ULOP3.LUT UR12, UR14, UR12, UR13, 0x96, !UPT ;  /* 0x0000000c0e0c7292 */ /* 0x000fe2000f8e960d */
[--C-:B------:R-:W-:Y:S01]  /*41770*/  SHF.L.W.U32.HI R6, R3, 0xf, R3.reuse ;  /* 0x0000000f03067819 */ /* 0x100fe20000010e03 */
[----:B------:R-:W-:Y:S01]  /*41780*/  ULOP3.LUT UR15, UR17, UR15, UR16, 0x96, !UPT ;  /* 0x0000000f110f7292 */ /* 0x000fe2000f8e9610 */
[----:B------:R-:W-:Y:S01]  /*41790*/  SHF.R.U32.HI R8, RZ, 0xa, R3 ;  /* 0x0000000aff087819 */ /* 0x000fe20000011603 */
[----:B------:R-:W-:Y:S01]  /*417a0*/  USHF.L.W.U32.HI UR18, UR31, 0x19, UR31 ;  /* 0x000000191f127899 */ /* 0x000fe20008010e1f */
[----:B------:R-:W-:Y:S01]  /*417b0*/  SHF.R.U32.HI R30, RZ, 0x18, R29 ;  /* 0x00000018ff1e7819 */ /* 0x000fe2000001161d */
[----:B------:R-:W-:Y:S01]  /*417c0*/  USHF.L.W.U32.HI UR19, UR31, 0xe, UR31 ;  /* 0x0000000e1f137899 */ /* 0x000fe20008010e1f */
[----:B------:R-:W-:Y:S01]  /*417d0*/  LOP3.LUT R6, R8, R6, R15, 0x96, !PT ;  /* 0x0000000608067212 */ /* 0x000fe200078e960f */
[----:B------:R-:W-:Y:S01]  /*417e0*/  USHF.R.U32.HI UR22, URZ, 0x3, UR31 ;  /* 0x00000003ff167899 */ /* 0x000fe2000801161f */
[----:B------:R-:W-:Y:S01]  /*417f0*/  LOP3.LUT R30, R30, 0xf, RZ, 0xc0, !PT ;  /* 0x0000000f1e1e7812 */ /* 0x000fe200078ec0ff */
[----:B------:R-:W-:Y:S01]  /*41800*/  USHF.L.W.U32.HI UR8, UR30, 0x19, UR30 ;  /* 0x000000191e087899 */ /* 0x000fe20008010e1e */
[C-C-:B------:R-:W-:Y:S01]  /*41810*/  SHF.L.W.U32.HI R8, R4.reuse, 0xf, R4.reuse ;  /* 0x0000000f04087819 */ /* 0x140fe20000010e04 */
[----:B------:R-:W-:Y:S01]  /*41820*/  USHF.L.W.U32.HI UR9, UR30, 0xe, UR30 ;  /* 0x0000000e1e097899 */ /* 0x000fe20008010e1e */
[--C-:B------:R-:W-:Y:S01]  /*41830*/  SHF.L.W.U32.HI R15, R4, 0xd, R4.reuse ;  /* 0x0000000d040f7819 */ /* 0x100fe20000010e04 */
[----:B------:R-:W-:Y:S01]  /*41840*/  ULOP3.LUT UR18, UR22, UR18, UR19, 0x96, !UPT ;  /* 0x0000001216127292 */ /* 0x000fe2000f8e9613 */
[----:B------:R-:W-:Y:S01]  /*41850*/  SHF.R.U32.HI R16, RZ, 0xa, R4 ;  /* 0x0000000aff107819 */ /* 0x000fe20000011604 */
[----:B------:R-:W-:Y:S01]  /*41860*/  USHF.L.W.U32.HI UR10, UR29, 0xe, UR29 ;  /* 0x0000000e1d0a7899 */ /* 0x000fe20008010e1d */
[----:B------:R-:W-:Y:S01]  /*41870*/  IADD3 R5, PT, PT, R6, UR6, R5 ;  /* 0x0000000606057c10 */ /* 0x000fe2000fffe005 */
[----:B------:R-:W-:Y:S01]  /*41880*/  USHF.R.U32.HI UR11, URZ, 0x3, UR29 ;  /* 0x00000003ff0b7899 */ /* 0x000fe2000801161d */
[----:B------:R-:W-:-:S02]  /*41890*/  SHF.R.W.U32 R6, R27, R30, R27 ;  /* 0x0000001e1b067219 */ /* 0x000fc40000001e1b */
[----:B------:R-:W-:Y:S01]  /*418a0*/  LOP3.LUT R8, R16, R8, R15, 0x96, !PT ;  /* 0x0000000810087212 */ /* 0x000fe200078e960f */
[----:B------:R-:W-:Y:S01]  /*418b0*/  VIADD R5, R5, UR7 ;  /* 0x0000000705057c36 */ /* 0x000fe20008000000 */
[----:B------:R-:W-:Y:S01]  /*418c0*/  LOP3.LUT R31, R6, R7, RZ, 0x3c, !PT ;  /* 0x00000007061f7212 */ /* 0x000fe200078e3cff */
[----:B------:R-:W-:Y:S01]  /*418d0*/  USHF.R.U32.HI UR7, URZ, 0x3, UR30 ;  /* 0x00000003ff077899 */ /* 0x000fe2000801161e */
[----:B------:R-:W-:Y:S02]  /*418e0*/  IADD3 R6, PT, PT, R8, UR35, R11 ;  /* 0x0000002308067c10 */ /* 0x000fe4000fffe00b */
[C-C-:B------:R-:W-:Y:S01]  /*418f0*/  SHF.L.W.U32.HI R7, R5.reuse, 0xf, R5.reuse ;  /* 0x0000000f05077819 */ /* 0x140fe20000010e05 */
[----:B------:R-:W-:Y:S01]  /*41900*/  ULOP3.LUT UR7, UR7, UR8, UR9, 0x96, !UPT ;  /* 0x0000000807077292 */ /* 0x000fe2000f8e9609 */
[--C-:B------:R-:W-:Y:S01]  /*41910*/  SHF.L.W.U32.HI R8, R5, 0xd, R5.reuse ;  /* 0x0000000d05087819 */ /* 0x100fe20000010e05 */
[----:B------:R-:W-:Y:S01]  /*41920*/  VIADD R6, R6, UR4 ;  /* 0x0000000406067c36 */ /* 0x000fe20008000000 */
[----:B------:R-:W-:Y:S01]  /*41930*/  SHF.R.U32.HI R15, RZ, 0xa, R5 ;  /* 0x0000000aff0f7819 */ /* 0x000fe20000011605 */
[----:B------:R-:W-:Y:S01]  /*41940*/  USHF.L.W.U32.HI UR4, UR29, 0x19, UR29 ;  /* 0x000000191d047899 */ /* 0x000fe20008010e1d */
[----:B------:R-:W-:Y:S01]  /*41950*/  SHF.R.U32.HI R16, RZ, 0x10, R31 ;  /* 0x00000010ff107819 */ /* 0x000fe2000001161f */
[----:B------:R-:W-:Y:S01]  /*41960*/  USHF.L.W.U32.HI UR8, UR5, 0x19, UR5 ;  /* 0x0000001905087899 */ /* 0x000fe20008010e05 */
[----:B------:R-:W-:Y:S01]  /*41970*/  LOP3.LUT R7, R15, R7, R8, 0x96, !PT ;  /* 0x000000070f077212 */ /* 0x000fe200078e9608 */
[----:B------:R-:W-:Y:S01]  /*41980*/  USHF.L.W.U32.HI UR9, UR5, 0xe, UR5 ;  /* 0x0000000e05097899 */ /* 0x000fe20008010e05 */
[----:B------:R-:W-:Y:S01]  /*41990*/  LOP3.LUT R32, R16, R31, RZ, 0x3c, !PT ;  /* 0x0000001f10207212 */ /* 0x000fe200078e3cff */
[----:B------:R-:W-:Y:S01]  /*419a0*/  ULOP3.LUT UR4, UR11, UR4, UR10, 0x96, !UPT ;  /* 0x000000040b047292 */ /* 0x000fe2000f8e960a */
[----:B------:R-:W-:-:S02]  /*419b0*/  SHF.L.W.U32.HI R8, R6, 0xf, R6 ;  /* 0x0000000f06087819 */ /* 0x000fc40000010e06 */
[--C-:B------:R-:W-:Y:S02]  /*419c0*/  SHF.L.W.U32.HI R15, R6, 0xd, R6.reuse ;  /* 0x0000000d060f7819 */ /* 0x100fe40000010e06 */
[----:B------:R-:W-:Y:S02]  /*419d0*/  SHF.R.U32.HI R16, RZ, 0xa, R6 ;  /* 0x0000000aff107819 */ /* 0x000fe40000011606 */
[----:B------:R-:W-:Y:S02]  /*419e0*/  IADD3 R7, PT, PT, R7, UR34, R12 ;  /* 0x0000002207077c10 */ /* 0x000fe4000fffe00c */
[----:B------:R-:W-:Y:S02]  /*419f0*/  LOP3.LUT R8, R16, R8, R15, 0x96, !PT ;  /* 0x0000000810087212 */ /* 0x000fe400078e960f */
[----:B------:R-:W-:Y:S01]  /*41a00*/  SHF.R.U32.HI R33, RZ, 0xc, R32 ;  /* 0x0000000cff217819 */ /* 0x000fe20000011620 */
[----:B------:R-:W-:Y:S01]  /*41a10*/  VIADD R7, R7, UR12 ;  /* 0x0000000c07077c36 */ /* 0x000fe20008000000 */
[----:B------:R-:W-:-:S02]  /*41a20*/  IADD3 R8, PT, PT, R8, UR33, R9 ;  /* 0x0000002108087c10 */ /* 0x000fc4000fffe009 */
[--C-:B------:R-:W-:Y:S02]  /*41a30*/  SHF.R.U32.HI R34, RZ, 0x4, R32.reuse ;  /* 0x00000004ff227819 */ /* 0x100fe40000011620 */
[----:B------:R-:W-:Y:S01]  /*41a40*/  SHF.R.U32.HI R35, RZ, 0x8, R32 ;  /* 0x00000008ff237819 */ /* 0x000fe20000011620 */
[----:B------:R-:W-:Y:S01]  /*41a50*/  VIADD R8, R8, UR15 ;  /* 0x0000000f08087c36 */ /* 0x000fe20008000000 */
[----:B------:R-:W-:Y:S02]  /*41a60*/  SHF.L.W.U32.HI R15, R7, 0xf, R7 ;  /* 0x0000000f070f7819 */ /* 0x000fe40000010e07 */
[----:B------:R-:W-:Y:S02]  /*41a70*/  LOP3.LUT R33, R35, R34, R33, 0x96, !PT ;  /* 0x0000002223217212 */ /* 0x000fe400078e9621 */
[----:B------:R-:W-:Y:S02]  /*41a80*/  SHF.L.W.U32.HI R16, R7, 0xd, R7 ;  /* 0x0000000d07107819 */ /* 0x000fe40000010e07 */
[----:B------:R-:W-:-:S02]  /*41a90*/  LOP3.LUT R36, R33, R32, RZ, 0x3c, !PT ;  /* 0x0000002021247212 */ /* 0x000fc400078e3cff */
[----:B------:R-:W-:Y:S02]  /*41aa0*/  SHF.R.U32.HI R32, RZ, 0xa, R7 ;  /* 0x0000000aff207819 */ /* 0x000fe40000011607 */
[C-C-:B------:R-:W-:Y:S02]  /*41ab0*/  SHF.L.W.U32.HI R33, R8.reuse, 0xf, R8.reuse ;  /* 0x0000000f08217819 */ /* 0x140fe40000010e08 */
[--C-:B------:R-:W-:Y:S02]  /*41ac0*/  SHF.L.W.U32.HI R34, R8, 0xd, R8.reuse ;  /* 0x0000000d08227819 */ /* 0x100fe40000010e08 */
[----:B------:R-:W-:Y:S02]  /*41ad0*/  SHF.R.U32.HI R35, RZ, 0xa, R8 ;  /* 0x0000000aff237819 */ /* 0x000fe40000011608 */
[----:B------:R-:W-:Y:S02]  /*41ae0*/  LOP3.LUT R15, R32, R15, R16, 0x96, !PT ;  /* 0x0000000f200f7212 */ /* 0x000fe400078e9610 */
[----:B------:R-:W-:-:S02]  /*41af0*/  LOP3.LUT R34, R35, R33, R34, 0x96, !PT ;  /* 0x0000002123227212 */ /* 0x000fc400078e9622 */
[----:B------:R-:W-:Y:S02]  /*41b00*/  IADD3 R15, PT, PT, R15, UR32, R10 ;  /* 0x000000200f0f7c10 */ /* 0x000fe4000fffe00a */
[----:B------:R-:W-:Y:S02]  /*41b10*/  IADD3 R16, PT, PT, R34, UR31, R3 ;  /* 0x0000001f22107c10 */ /* 0x000fe4000fffe003 */
[--C-:B------:R-:W-:Y:S01]  /*41b20*/  SHF.R.U32.HI R33, RZ, 0x2, R36.reuse ;  /* 0x00000002ff217819 */ /* 0x100fe20000011624 */
[----:B------:R-:W-:Y:S02]  /*41b30*/  VIADD R15, R15, UR18 ;  /* 0x000000120f0f7c36 */ /* 0x000fe40008000000 */
[----:B------:R-:W-:Y:S01]  /*41b40*/  VIADD R16, R16, UR7 ;  /* 0x0000000710107c36 */ /* 0x000fe20008000000 */
[----:B------:R-:W-:Y:S01]  /*41b50*/  LOP3.LUT R32, R33, 0x3, R36, 0x48, !PT ;  /* 0x0000000321207812 */ /* 0x000fe200078e4824 */
[----:B------:R-:W-:Y:S01]  /*41b60*/  USHF.R.U32.HI UR7, URZ, 0x3, UR5 ;  /* 0x00000003ff077899 */ /* 0x000fe20008011605 */
[----:B------:R-:W-:-:S02]  /*41b70*/  SHF.L.W.U32.HI R33, R15, 0xf, R15 ;  /* 0x0000000f0f217819 */ /* 0x000fc40000010e0f */
[--C-:B------:R-:W-:Y:S01]  /*41b80*/  SHF.L.W.U32.HI R34, R15, 0xd, R15.reuse ;  /* 0x0000000d0f227819 */ /* 0x100fe20000010e0f */
[----:B------:R-:W-:Y:S01]  /*41b90*/  ULOP3.LUT UR7, UR7, UR8, UR9, 0x96, !UPT ;  /* 0x0000000807077292 */ /* 0x000fe2000f8e9609 */
[----:B------:R-:W-:Y:S02]  /*41ba0*/  SHF.R.U32.HI R35, RZ, 0xa, R15 ;  /* 0x0000000aff237819 */ /* 0x000fe4000001160f */
[C-C-:B------:R-:W-:Y:S02]  /*41bb0*/  SHF.L.W.U32.HI R36, R16.reuse, 0xf, R16.reuse ;  /* 0x0000000f10247819 */ /* 0x140fe40000010e10 */
[--C-:B------:R-:W-:Y:S02]  /*41bc0*/  SHF.L.W.U32.HI R37, R16, 0xd, R16.reuse ;  /* 0x0000000d10257819 */ /* 0x100fe40000010e10 */
[----:B------:R-:W-:Y:S02]  /*41bd0*/  SHF.R.U32.HI R38, RZ, 0xa, R16 ;  /* 0x0000000aff267819 */ /* 0x000fe40000011610 */
[----:B------:R-:W-:-:S02]  /*41be0*/  ISETP.GT.AND P0, PT, R32, 0x1, PT ;  /* 0x000000012000780c */ /* 0x000fc40003f04270 */
[----:B------:R-:W-:Y:S02]  /*41bf0*/  LOP3.LUT R33, R35, R33, R34, 0x96, !PT ;  /* 0x0000002123217212 */ /* 0x000fe400078e9622 */
[----:B------:R-:W-:Y:S02]  /*41c00*/  LOP3.LUT R36, R38, R36, R37, 0x96, !PT ;  /* 0x0000002426247212 */ /* 0x000fe400078e9625 */
[----:B------:R-:W-:Y:S02]  /*41c10*/  IADD3 R33, PT, PT, R33, UR30, R4 ;  /* 0x0000001e21217c10 */ /* 0x000fe4000fffe004 */
[----:B------:R-:W-:-:S03]  /*41c20*/  IADD3 R36, PT, PT, R36, UR29, R5 ;  /* 0x0000001d24247c10 */ /* 0x000fc6000fffe005 */
[----:B------:R-:W-:Y:S02]  /*41c30*/  VIADD R17, R33, UR4 ;  /* 0x0000000421117c36 */ /* 0x000fe40008000000 */
[----:B------:R-:W-:Y:S01]  /*41c40*/  VIADD R18, R36, UR7 ;  /* 0x0000000724127c36 */ /* 0x000fe20008000000 */
        /* <DEDUP_REMOVED lines=13> */
.L_x_1122:
[C---:B------:R-:W-:Y:S01]  /*41d20*/  VIADD R28, R30.reuse, 0x1 ;  /* 0x000000011e1c7836 */ /* 0x040fe20000000000 */
[----:B------:R-:W-:-:S04]  /*41d30*/  LOP3.LUT R32, R30, 0x1f, RZ, 0x3c, !PT ;  /* 0x0000001f1e207812 */ /* 0x000fc800078e3cff */
[----:B------:R-:W-:Y:S02]  /*41d40*/  SHF.R.U32.HI R33, RZ, R28, R27 ;  /* 0x0000001cff217219 */ /* 0x000fe4000001161b */
[----:B------:R-:W-:-:S04]  /*41d50*/  SHF.L.U32 R32, R27, R32, RZ ;  /* 0x000000201b207219 */ /* 0x000fc800000006ff */
[----:B------:R-:W-:Y:S01]  /*41d60*/  LOP3.LUT R28, R24, R33, R32, 0x1e, !PT ;  /* 0x00000021181c7212 */ /* 0x000fe200078e1e20 */
[----:B------:R-:W-:Y:S06]  /*41d70*/  BRA `(.L_x_1123) ;  /* 0x00000000003c7947 */ /* 0x000fec0003800000 */
.L_x_1121:
        /* <DEDUP_REMOVED lines=15> */
.L_x_1123:
[----:B------:R-:W-:Y:S05]  /*41e70*/  BSYNC.RECONVERGENT B0 ;  /* 0x0000000000007941 */ /* 0x000fea0003800200 */
.L_x_1120:
        /* <DEDUP_REMOVED lines=24> */
.L_x_1125:
        /* <DEDUP_REMOVED lines=11> */
.L_x_1126:
[----:B------:R-:W-:Y:S05]  /*420b0*/  BSYNC.RECONVERGENT B0 ;  /* 0x0000000000007941 */ /* 0x000fea0003800200 */
.L_x_1124:
        /* <DEDUP_REMOVED lines=32> */
.L_x_1129:
[C---:B------:R-:W-:Y:S01]  /*422c0*/  VIADD R30, R26.reuse, 0x1 ;  /* 0x000000011a1e7836 */ /* 0x040fe20000000000 */
[----:B------:R-:W-:-:S04]  /*422d0*/  LOP3.LUT R32, R26, 0x1f, RZ, 0x3c, !PT ;  /* 0x0000001f1a207812 */ /* 0x000fc800078e3cff */
[----:B------:R-:W-:Y:S02]  /*422e0*/  SHF.R.U32.HI R33, RZ, R30, R27 ;  /* 0x0000001eff217219 */ /* 0x000fe4000001161b */
[----:B------:R-:W-:-:S04]  /*422f0*/  SHF.L.U32 R32, R27, R32, RZ ;  /* 0x000000201b207219 */ /* 0x000fc800000006ff */
[----:B------:R-:W-:Y:S01]  /*42300*/  LOP3.LUT R30, R28, R33, R32, 0x1e, !PT ;  /* 0x000000211c1e7212 */ /* 0x000fe200078e1e20 */
[----:B------:R-:W-:Y:S06]  /*42310*/  BRA `(.L_x_1130) ;  /* 0x00000000003c7947 */ /* 0x000fec0003800000 */
.L_x_1128:
        /* <DEDUP_REMOVED lines=15> */
.L_x_1130:
[----:B------:R-:W-:Y:S05]  /*42410*/  BSYNC.RECONVERGENT B0 ;  /* 0x0000000000007941 */ /* 0x000fea0003800200 */
.L_x_1127:
        /* <DEDUP_REMOVED lines=24> */
.L_x_1132:
        /* <DEDUP_REMOVED lines=11> */
.L_x_1133:
[----:B------:R-:W-:Y:S05]  /*42650*/  BSYNC.RECONVERGENT B0 ;  /* 0x0000000000007941 */ /* 0x000fea0003800200 */
.L_x_1131:
        /* <DEDUP_REMOVED lines=47> */
.L_x_1136:
[C---:B------:R-:W-:Y:S01]  /*42950*/  VIADD R27, R29.reuse, 0x1 ;  /* 0x000000011d1b7836 */ /* 0x040fe20000000000 */
[----:B------:R-:W-:-:S04]  /*42960*/  LOP3.LUT R35, R29, 0x1f, RZ, 0x3c, !PT ;  /* 0x0000001f1d237812 */ /* 0x000fc800078e3cff */
[----:B------:R-:W-:Y:S02]  /*42970*/  SHF.R.U32.HI R27, RZ, R27, R24 ;  /* 0x0000001bff1b7219 */ /* 0x000fe40000011618 */
[----:B------:R-:W-:-:S04]  /*42980*/  SHF.L.U32 R35, R24, R35, RZ ;  /* 0x0000002318237219 */ /* 0x000fc800000006ff */
[----:B------:R-:W-:Y:S01]  /*42990*/  LOP3.LUT R32, R30, R27, R35, 0x1e, !PT ;  /* 0x0000001b1e207212 */ /* 0x000fe200078e1e23 */
[----:B------:R-:W-:Y:S06]  /*429a0*/  BRA `(.L_x_1137) ;  /* 0x00000000003c7947 */ /* 0x000fec0003800000 */
.L_x_1135:
        /* <DEDUP_REMOVED lines=15> */
.L_x_1137:
[----:B------:R-:W-:Y:S05]  /*42aa0*/  BSYNC.RECONVERGENT B0 ;  /* 0x0000000000007941 */ /* 0x000fea0003800200 */
.L_x_1134:
        /* <DEDUP_REMOVED lines=24> */
.L_x_1139:
        /* <DEDUP_REMOVED lines=11> */
.L_x_1140:
[----:B------:R-:W-:Y:S05]  /*42ce0*/  BSYNC.RECONVERGENT B0 ;  /* 0x0000000000007941 */ /* 0x000fea0003800200 */
.L_x_1138:
        /* <DEDUP_REMOVED lines=28> */
[-C--:B------:R-:W-:Y:S02]  /*42eb0*/  LOP3.LUT R36, R24, R23.reuse, RZ, 0xfc, !PT ;  /* 0x0000001718247212 */ /* 0x080fe400078efcff */
        /* <DEDUP_REMOVED lines=19> */
.L_x_1143:
[C---:B------:R-:W-:Y:S01]  /*42ff0*/  VIADD R28, R30.reuse, 0x1 ;  /* 0x000000011e1c7836 */ /* 0x040fe20000000000 */
[----:B------:R-:W-:-:S04]  /*43000*/  LOP3.LUT R34, R30, 0x1f, RZ, 0x3c, !PT ;  /* 0x0000001f1e227812 */ /* 0x000fc800078e3cff */
[----:B------:R-:W-:Y:S02]  /*43010*/  SHF.R.U32.HI R33, RZ, R28, R27 ;  /* 0x0000001cff217219 */ /* 0x000fe4000001161b */
[----:B------:R-:W-:-:S04]  /*43020*/  SHF.L.U32 R34, R27, R34, RZ ;  /* 0x000000221b227219 */ /* 0x000fc800000006ff */
[----:B------:R-:W-:Y:S01]  /*43030*/  LOP3.LUT R28, R32, R33, R34, 0x1e, !PT ;  /* 0x00000021201c7212 */ /* 0x000fe200078e1e22 */
[----:B------:R-:W-:Y:S06]  /*43040*/  BRA `(.L_x_1144) ;  /* 0x00000000003c7947 */ /* 0x000fec0003800000 */
.L_x_1142:
        /* <DEDUP_REMOVED lines=15> */
.L_x_1144:
[----:B------:R-:W-:Y:S05]  /*43140*/  BSYNC.RECONVERGENT B0 ;  /* 0x0000000000007941 */ /* 0x000fea0003800200 */
.L_x_1141:
        /* <DEDUP_REMOVED lines=24> */
.L_x_1146:
        /* <DEDUP_REMOVED lines=11> */
.L_x_1147:
[----:B------:R-:W-:Y:S05]  /*43380*/  BSYNC.RECONVERGENT B0 ;  /* 0x0000000000007941 */ /* 0x000fea0003800200 */
.L_x_1145:
        /* <DEDUP_REMOVED lines=20> */
[----:B------:R-:W-:Y:S02]  /*434d0*/  LOP3.LUT R35, R32, R31, RZ, 0x3c, !PT ;  /* 0x0000001f20237212 */ /* 0x000fe400078e3cff */
[----:B------:R-:W0:Y:S01]  /*434e0*/  LDC R32, c[0x3][0x40] ;  /* 0x00c01000ff207b82 */ /* 0x000e220000000800 */
[----:B------:R-:W-:Y:S01]  /*434f0*/  @P1 IMAD.MOV.U32 R27, RZ, RZ, R39 ;  /* 0x000000ffff1b1224 */ /* 0x000fe200078e0027 */
[----:B------:R-:W-:-:S02]  /*43500*/  SHF.R.U32.HI R36, RZ, 0xc, R35 ;  /* 0x0000000cff247819 */ /* 0x000fc40000011623 */
[--C-:B------:R-:W-:Y:S02]  /*43510*/  SHF.R.U32.HI R37, RZ, 0x4, R35.reuse ;  /* 0x00000004ff257819 */ /* 0x100fe40000011623 */
[----:B------:R-:W-:Y:S02]  /*43520*/  SHF.R.U32.HI R38, RZ, 0x8, R35 ;  /* 0x00000008ff267819 */ /* 0x000fe40000011623 */
[----:B------:R-:W-:Y:S02]  /*43530*/  LOP3.LUT R39, R34, R25, RZ, 0xfc, !PT ;  /* 0x0000001922277212 */ /* 0x000fe400078efcff */
        /* <DEDUP_REMOVED lines=11> */
[----:B0-----:R-:W-:-:S02]  /*435f0*/  IADD3 R32, PT, PT, R21, UR5, R32 ;  /* 0x0000000515207c10 */ /* 0x001fc4000fffe020 */
        /* <DEDUP_REMOVED lines=15> */
.L_x_1150:
[C---:B------:R-:W-:Y:S01]  /*436f0*/  VIADD R27, R33.reuse, 0x1 ;  /* 0x00000001211b7836 */ /* 0x040fe20000000000 */
[----:B------:R-:W-:-:S04]  /*43700*/  LOP3.LUT R35, R33, 0x1f, RZ, 0x3c, !PT ;  /* 0x0000001f21237812 */ /* 0x000fc800078e3cff */
[----:B------:R-:W-:Y:S02]  /*43710*/  SHF.R.U32.HI R27, RZ, R27, R26 ;  /* 0x0000001bff1b7219 */ /* 0x000fe4000001161a */
[----:B------:R-:W-:-:S04]  /*43720*/  SHF.L.U32 R35, R26, R35, RZ ;  /* 0x000000231a237219 */ /* 0x000fc800000006ff */
[----:B------:R-:W-:Y:S01]  /*43730*/  LOP3.LUT R32, R28, R27, R35, 0x1e, !PT ;  /* 0x0000001b1c207212 */ /* 0x000fe200078e1e23 */
[----:B------:R-:W-:Y:S06]  /*43740*/  BRA `(.L_x_1151) ;  /* 0x00000000003c7947 */ /* 0x000fec0003800000 */
.L_x_1149:
        /* <DEDUP_REMOVED lines=15> */
.L_x_1151:
[----:B------:R-:W-:Y:S05]  /*43840*/  BSYNC.RECONVERGENT B0 ;  /* 0x0000000000007941 */ /* 0x000fea0003800200 */
.L_x_1148:
        /* <DEDUP_REMOVED lines=24> */
.L_x_1153:
        /* <DEDUP_REMOVED lines=11> */
.L_x_1154:
[----:B------:R-:W-:Y:S05]  /*43a80*/  BSYNC.RECONVERGENT B0 ;  /* 0x0000000000007941 */ /* 0x000fea0003800200 */
.L_x_1152:
        /* <DEDUP_REMOVED lines=47> */
.L_x_1157:
[C---:B------:R-:W-:Y:S01]  /*43d80*/  VIADD R35, R33.reuse, 0x1 ;  /* 0x0000000121237836 */ /* 0x040fe20000000000 */
[----:B------:R-:W-:-:S04]  /*43d90*/  LOP3.LUT R37, R33, 0x1f, RZ, 0x3c, !PT ;  /* 0x0000001f21257812 */ /* 0x000fc800078e3cff */
[----:B------:R-:W-:Y:S02]  /*43da0*/  SHF.R.U32.HI R35, RZ, R35, R28 ;  /* 0x00000023ff237219 */ /* 0x000fe4000001161c */
[----:B------:R-:W-:-:S04]  /*43db0*/  SHF.L.U32 R37, R28, R37, RZ ;  /* 0x000000251c257219 */ /* 0x000fc800000006ff */
[----:B------:R-:W-:Y:S01]  /*43dc0*/  LOP3.LUT R26, R32, R35, R37, 0x1e, !PT ;  /* 0x00000023201a7212 */ /* 0x000fe200078e1e25 */
[----:B------:R-:W-:Y:S06]  /*43dd0*/  BRA `(.L_x_1158) ;  /* 0x00000000003c7947 */ /* 0x000fec0003800000 */
.L_x_1156:
        /* <DEDUP_REMOVED lines=15> */
.L_x_1158:
[----:B------:R-:W-:Y:S05]  /*43ed0*/  BSYNC.RECONVERGENT B0 ;  /* 0x0000000000007941 */ /* 0x000fea0003800200 */
.L_x_1155:
        /* <DEDUP_REMOVED lines=24> */
.L_x_1160:
        /* <DEDUP_REMOVED lines=11> */
.L_x_1161:
[----:B------:R-:W-:Y:S05]  /*44110*/  BSYNC.RECONVERGENT B0 ;  /* 0x0000000000007941 */ /* 0x000fea0003800200 */
.L_x_1159:
        /* <DEDUP_REMOVED lines=47> */
.L_x_1164:
[C---:B------:R-:W-:Y:S01]  /*44410*/  VIADD R28, R32.reuse, 0x1 ;  /* 0x00000001201c7836 */ /* 0x040fe20000000000 */
[----:B------:R-:W-:-:S04]  /*44420*/  LOP3.LUT R34, R32, 0x1f, RZ, 0x3c, !PT ;  /* 0x0000001f20227812 */ /* 0x000fc800078e3cff */
[----:B------:R-:W-:Y:S02]  /*44430*/  SHF.R.U32.HI R35, RZ, R28, R27 ;  /* 0x0000001cff237219 */ /* 0x000fe4000001161b */
[----:B------:R-:W-:-:S04]  /*44440*/  SHF.L.U32 R34, R27, R34, RZ ;  /* 0x000000221b227219 */ /* 0x000fc800000006ff */
[----:B------:R-:W-:Y:S01]  /*44450*/  LOP3.LUT R28, R26, R35, R34, 0x1e, !PT ;  /* 0x000000231a1c7212 */ /* 0x000fe200078e1e22 */
[----:B------:R-:W-:Y:S06]  /*44460*/  BRA `(.L_x_1165) ;  /* 0x00000000003c7947 */ /* 0x000fec0003800000 */
.L_x_1163:
        /* <DEDUP_REMOVED lines=15> */
.L_x_1165:
[----:B------:R-:W-:Y:S05]  /*44560*/  BSYNC.RECONVERGENT B0 ;  /* 0x0000000000007941 */ /* 0x000fea0003800200 */
.L_x_1162:
        /* <DEDUP_REMOVED lines=24> */
.L_x_1167:
        /* <DEDUP_REMOVED lines=11> */
.L_x_1168:
[----:B------:R-:W-:Y:S05]  /*447a0*/  BSYNC.RECONVERGENT B0 ;  /* 0x0000000000007941 */ /* 0x000fea0003800200 */
.L_x_1166:
        /* <DEDUP_REMOVED lines=48> */
.L_x_1171:
[C---:B------:R-:W-:Y:S01]  /*44ab0*/  VIADD R27, R37.reuse, 0x1 ;  /* 0x00000001251b7836 */ /* 0x040fe20000000000 */
[----:B------:R-:W-:-:S04]  /*44ac0*/  LOP3.LUT R33, R37, 0x1f, RZ, 0x3c, !PT ;  /* 0x0000001f25217812 */ /* 0x000fc800078e3cff */
[----:B------:R-:W-:Y:S02]  /*44ad0*/  SHF.R.U32.HI R27, RZ, R27, R26 ;  /* 0x0000001bff1b7219 */ /* 0x000fe4000001161a */
[----:B------:R-:W-:-:S04]  /*44ae0*/  SHF.L.U32 R33, R26, R33, RZ ;  /* 0x000000211a217219 */ /* 0x000fc800000006ff */
[----:B------:R-:W-:Y:S01]  /*44af0*/  LOP3.LUT R30, R28, R27, R33, 0x1e, !PT ;  /* 0x0000001b1c1e7212 */ /* 0x000fe200078e1e21 */
[----:B------:R-:W-:Y:S06]  /*44b00*/  BRA `(.L_x_1172) ;  /* 0x00000000003c7947 */ /* 0x000fec0003800000 */
.L_x_1170:
        /* <DEDUP_REMOVED lines=15> */
.L_x_1172:
[----:B------:R-:W-:Y:S05]  /*44c00*/  BSYNC.RECONVERGENT B0 ;  /* 0x0000000000007941 */ /* 0x000fea0003800200 */
.L_x_1169:
        /* <DEDUP_REMOVED lines=24> */
.L_x_1174:
        /* <DEDUP_REMOVED lines=11> */
.L_x_1175:
[----:B------:R-:W-:Y:S05]  /*44e40*/  BSYNC.RECONVERGENT B0 ;  /* 0x0000000000007941 */ /* 0x000fea0003800200 */
.L_x_1173:
        /* <DEDUP_REMOVED lines=47> */
.L_x_1178:
[C---:B------:R-:W-:Y:S01]  /*45140*/  VIADD R34, R32.reuse, 0x1 ;  /* 0x0000000120227836 */ /* 0x040fe20000000000 */
[----:B------:R-:W-:-:S04]  /*45150*/  LOP3.LUT R36, R32, 0x1f, RZ, 0x3c, !PT ;  /* 0x0000001f20247812 */ /* 0x000fc800078e3cff */
[----:B------:R-:W-:Y:S02]  /*45160*/  SHF.R.U32.HI R33, RZ, R34, R27 ;  /* 0x00000022ff217219 */ /* 0x000fe4000001161b */
[----:B------:R-:W-:-:S04]  /*45170*/  SHF.L.U32 R36, R27, R36, RZ ;  /* 0x000000241b247219 */ /* 0x000fc800000006ff */
[----:B------:R-:W-:Y:S01]  /*45180*/  LOP3.LUT R34, R30, R33, R36, 0x1e, !PT ;  /* 0x000000211e227212 */ /* 0x000fe200078e1e24 */
[----:B------:R-:W-:Y:S06]  /*45190*/  BRA `(.L_x_1179) ;  /* 0x00000000003c7947 */ /* 0x000fec0003800000 */
.L_x_1177:
        /* <DEDUP_REMOVED lines=15> */
.L_x_1179:
[----:B------:R-:W-:Y:S05]  /*45290*/  BSYNC.RECONVERGENT B0 ;  /* 0x0000000000007941 */ /* 0x000fea0003800200 */
.L_x_1176:
        /* <DEDUP_REMOVED lines=24> */
.L_x_1181:
        /* <DEDUP_REMOVED lines=11> */
.L_x_1182:
[----:B------:R-:W-:Y:S05]  /*454d0*/  BSYNC.RECONVERGENT B0 ;  /* 0x0000000000007941 */ /* 0x000fea0003800200 */
.L_x_1180:
[----:B------:R-:W-:Y:S01]  /*454e0*/  IMAD.IADD R28, R30, 0x1, R29 ;  /* 0x000000011e1c7824 */ /* 0x000fe200078e021d */
[----:B------:R-:W-:Y:S01]  /*454f0*/  BSSY.RECONVERGENT B0, `(.L_x_1183) ;  /* 0x000004a000007945 */ /* 0x000fe20003800200 */
[----:B------:R-:W-:Y:S02]  /*45500*/  IMAD.IADD R30, R13, 0x1, R22 ;  /* 0x000000010d1e7824 */ /* 0x000fe400078e0216 */
[----:B------:R-:W-:-:S03]  /*45510*/  IMAD.SHL.U32 R32, R27, 0x4, RZ ;  /* 0x000000041b207824 */ /* 0x000fc600078e00ff */
[----:B------:R-:W-:Y:S02]  /*45520*/  LOP3.LUT R28, R27, R28, R30, 0x96, !PT ;  /* 0x0000001c1b1c7212 */ /* 0x000fe400078e961e */
        /* <DEDUP_REMOVED lines=49> */
.L_x_1185:
[C---:B------:R-:W-:Y:S01]  /*45840*/  VIADD R27, R33.reuse, 0x1 ;  /* 0x00000001211b7836 */ /* 0x040fe20000000000 */
[----:B------:R-:W-:-:S04]  /*45850*/  LOP3.LUT R35, R33, 0x1f, RZ, 0x3c, !PT ;  /* 0x0000001f21237812 */ /* 0x000fc800078e3cff */
[----:B------:R-:W-:Y:S02]  /*45860*/  SHF.R.U32.HI R27, RZ, R27, R28 ;  /* 0x0000001bff1b7219 */ /* 0x000fe4000001161c */
[----:B------:R-:W-:-:S04]  /*45870*/  SHF.L.U32 R35, R28, R35, RZ ;  /* 0x000000231c237219 */ /* 0x000fc800000006ff */
[----:B------:R-:W-:Y:S01]  /*45880*/  LOP3.LUT R24, R34, R27, R35, 0x1e, !PT ;  /* 0x0000001b22187212 */ /* 0x000fe200078e1e23 */
[----:B------:R-:W-:Y:S06]  /*45890*/  BRA `(.L_x_1186) ;  /* 0x00000000003c7947 */ /* 0x000fec0003800000 */
.L_x_1184:
        /* <DEDUP_REMOVED lines=15> */
.L_x_1186:
[----:B------:R-:W-:Y:S05]  /*45990*/  BSYNC.RECONVERGENT B0 ;  /* 0x0000000000007941 */ /* 0x000fea0003800200 */
.L_x_1183:
        /* <DEDUP_REMOVED lines=24> */
.L_x_1188:
        /* <DEDUP_REMOVED lines=11> */
.L_x_1189:
[----:B------:R-:W-:Y:S05]  /*45bd0*/  BSYNC.RECONVERGENT B0 ;  /* 0x0000000000007941 */ /* 0x000fea0003800200 */
.L_x_1187:
        /* <DEDUP_REMOVED lines=32> */
.L_x_1192:
[C---:B------:R-:W-:Y:S01]  /*45de0*/  VIADD R33, R29.reuse, 0x1 ;  /* 0x000000011d217836 */ /* 0x040fe20000000000 */
[----:B------:R-:W-:-:S04]  /*45df0*/  LOP3.LUT R35, R29, 0x1f, RZ, 0x3c, !PT ;  /* 0x0000001f1d237812 */ /* 0x000fc800078e3cff */
[----:B------:R-:W-:Y:S02]  /*45e00*/  SHF.R.U32.HI R33, RZ, R33, R28 ;  /* 0x00000021ff217219 */ /* 0x000fe4000001161c */
[----:B------:R-:W-:-:S04]  /*45e10*/  SHF.L.U32 R35, R28, R35, RZ ;  /* 0x000000231c237219 */ /* 0x000fc800000006ff */
[----:B------:R-:W-:Y:S01]  /*45e20*/  LOP3.LUT R30, R24, R33, R35, 0x1e, !PT ;  /* 0x00000021181e7212 */ /* 0x000fe200078e1e23 */
[----:B------:R-:W-:Y:S06]  /*45e30*/  BRA `(.L_x_1193) ;  /* 0x00000000003c7947 */ /* 0x000fec0003800000 */
.L_x_1191:
        /* <DEDUP_REMOVED lines=15> */
.L_x_1193:
[----:B------:R-:W-:Y:S05]  /*45f30*/  BSYNC.RECONVERGENT B0 ;  /* 0x0000000000007941 */ /* 0x000fea0003800200 */
.L_x_1190:
        /* <DEDUP_REMOVED lines=24> */
.L_x_1195:
        /* <DEDUP_REMOVED lines=11> */
.L_x_1196:
[----:B------:R-:W-:Y:S05]  /*46170*/  BSYNC.RECONVERGENT B0 ;  /* 0x0000000000007941 */ /* 0x000fea0003800200 */
.L_x_1194:
        /* <DEDUP_REMOVED lines=47> */
.L_x_1199:
[C---:B------:R-:W-:Y:S01]  /*46470*/  VIADD R35, R27.reuse, 0x1 ;  /* 0x000000011b237836 */ /* 0x040fe20000000000 */
[----:B------:R-:W-:-:S04]  /*46480*/  LOP3.LUT R37, R27, 0x1f, RZ, 0x3c, !PT ;  /* 0x0000001f1b257812 */ /* 0x000fc800078e3cff */
[----:B------:R-:W-:Y:S02]  /*46490*/  SHF.R.U32.HI R35, RZ, R35, R24 ;  /* 0x00000023ff237219 */ /* 0x000fe40000011618 */
[----:B------:R-:W-:-:S04]  /*464a0*/  SHF.L.U32 R37, R24, R37, RZ ;  /* 0x0000002518257219 */ /* 0x000fc800000006ff */
[----:B------:R-:W-:Y:S01]  /*464b0*/  LOP3.LUT R28, R30, R35, R37, 0x1e, !PT ;  /* 0x000000231e1c7212 */ /* 0x000fe200078e1e25 */
[----:B------:R-:W-:Y:S06]  /*464c0*/  BRA `(.L_x_1200) ;  /* 0x00000000003c7947 */ /* 0x000fec0003800000 */
.L_x_1198:
        /* <DEDUP_REMOVED lines=15> */
.L_x_1200:
[----:B------:R-:W-:Y:S05]  /*465c0*/  BSYNC.RECONVERGENT B0 ;  /* 0x0000000000007941 */ /* 0x000fea0003800200 */
.L_x_1197:
        /* <DEDUP_REMOVED lines=24> */
.L_x_1202:
        /* <DEDUP_REMOVED lines=11> */
.L_x_1203:
[----:B------:R-:W-:Y:S05]  /*46800*/  BSYNC.RECONVERGENT B0 ;  /* 0x0000000000007941 */ /* 0x000fea0003800200 */
.L_x_1201:
        /* <DEDUP_REMOVED lines=48> */
.L_x_1206:
[C---:B------:R-:W-:Y:S01]  /*46b10*/  VIADD R33, R35.reuse, 0x1 ;  /* 0x0000000123217836 */ /* 0x040fe20000000000 */
[----:B------:R-:W-:-:S04]  /*46b20*/  LOP3.LUT R37, R35, 0x1f, RZ, 0x3c, !PT ;  /* 0x0000001f23257812 */ /* 0x000fc800078e3cff */
[----:B------:R-:W-:Y:S02]  /*46b30*/  SHF.R.U32.HI R33, RZ, R33, R26 ;  /* 0x00000021ff217219 */ /* 0x000fe4000001161a */
[----:B------:R-:W-:-:S04]  /*46b40*/  SHF.L.U32 R37, R26, R37, RZ ;  /* 0x000000251a257219 */ /* 0x000fc800000006ff */
[----:B------:R-:W-:Y:S01]  /*46b50*/  LOP3.LUT R30, R28, R33, R37, 0x1e, !PT ;  /* 0x000000211c1e7212 */ /* 0x000fe200078e1e25 */
[----:B------:R-:W-:Y:S06]  /*46b60*/  BRA `(.L_x_1207) ;  /* 0x00000000003c7947 */ /* 0x000fec0003800000 */
.L_x_1205:
        /* <DEDUP_REMOVED lines=15> */
.L_x_1207:
[----:B------:R-:W-:Y:S05]  /*46c60*/  BSYNC.RECONVERGENT B0 ;  /* 0x0000000000007941 */ /* 0x000fea0003800200 */
.L_x_1204:
        /* <DEDUP_REMOVED lines=24> */
.L_x_1209:
        /* <DEDUP_REMOVED lines=11> */
.L_x_1210:
[----:B------:R-:W-:Y:S05]  /*46ea0*/  BSYNC.RECONVERGENT B0 ;  /* 0x0000000000007941 */ /* 0x000fea0003800200 */
.L_x_1208:
        /* <DEDUP_REMOVED lines=10> */
[----:B------:R-:W-:Y:S02]  /*46f50*/  ISETP.EQ.AND P1, PT, R36, 0x4, PT ;  /* 0x000000042400780c */ /* 0x000fe40003f22270 */
[----:B------:R-:W-:Y:S02]  /*46f60*/  LOP3.LUT R32, R32, 0xf, RZ, 0xc0, !PT ;  /* 0x0000000f20207812 */ /* 0x000fe400078ec0ff */
[C---:B------:R-:W-:Y:S02]  /*46f70*/  ISETP.EQ.AND P2, PT, R36.reuse, 0x8, PT ;  /* 0x000000082400780c */ /* 0x040fe40003f42270 */
[----:B------:R-:W-:Y:S02]  /*46f80*/  SHF.R.W.U32 R34, R27, R32, R27 ;  /* 0x000000201b227219 */ /* 0x000fe40000001e1b */
[----:B------:R-:W-:-:S02]  /*46f90*/  ISETP.EQ.AND P3, PT, R36, 0xc, PT ;  /* 0x0000000c2400780c */ /* 0x000fc40003f62270 */
[----:B------:R-:W-:Y:S02]  /*46fa0*/  LOP3.LUT R31, R34, R31, RZ, 0x3c, !PT ;  /* 0x0000001f221f7212 */ /* 0x000fe400078e3cff */
[----:B------:R-:W-:Y:S02]  /*46fb0*/  SHF.L.W.U32 R35, R2, R33, RZ ;  /* 0x0000002102237219 */ /* 0x000fe40000000eff */
[----:B------:R-:W-:Y:S01]  /*46fc0*/  SHF.R.U32.HI R26, RZ, 0x10, R31 ;  /* 0x00000010ff1a7819 */ /* 0x000fe2000001161f */
[----:B------:R-:W0:Y:S01]  /*46fd0*/  LDC R33, c[0x3][0x44] ;  /* 0x00c01100ff217b82 */ /* 0x000e220000000800 */
[----:B------:R-:W-:Y:S02]  /*46fe0*/  LOP3.LUT R39, R20, R35, RZ, 0x30, !PT ;  /* 0x0000002314277212 */ /* 0x000fe400078e30ff */
[----:B------:R-:W-:Y:S01]  /*46ff0*/  LOP3.LUT R34, R26, R31, RZ, 0x3c, !PT ;  /* 0x0000001f1a227212 */ /* 0x000fe200078e3cff */
[----:B------:R-:W-:Y:S02]  /*47000*/  @P0 IMAD.MOV.U32 R26, RZ, RZ, R20 ;  /* 0x000000ffff1a0224 */ /* 0x000fe400078e0014 */
[----:B------:R-:W-:Y:S01]  /*47010*/  @P1 IMAD.MOV.U32 R26, RZ, RZ, R39 ;  /* 0x000000ffff1a1224 */ /* 0x000fe200078e0027 */
[----:B------:R-:W-:-:S02]  /*47020*/  SHF.R.U32.HI R36, RZ, 0xc, R34 ;  /* 0x0000000cff247819 */ /* 0x000fc40000011622 */
        /* <DEDUP_REMOVED lines=8> */
[----:B------:R-:W-:Y:S02]  /*470b0*/  SHF.R.U32.HI R36, RZ, 0x2, R37 ;  /* 0x00000002ff247819 */ /* 0x000fe40000011625 */
[----:B0-----:R-:W-:Y:S02]  /*470c0*/  IADD3 R22, PT, PT, R22, UR6, R33 ;  /* 0x0000000616167c10 */ /* 0x001fe4000fffe021 */
[----:B------:R-:W-:Y:S02]  /*470d0*/  LOP3.LUT R36, R36, 0x3, R37, 0x48, !PT ;  /* 0x0000000324247812 */ /* 0x000fe400078e4825 */
[--C-:B------:R-:W-:Y:S02]  /*470e0*/  SHF.L.W.U32.HI R34, R26, 0x1a, R26.reuse ;  /* 0x0000001a1a227819 */ /* 0x100fe40000010e1a */
[----:B------:R-:W-:Y:S02]  /*470f0*/  ISETP.GT.AND P0, PT, R36, 0x1, PT ;  /* 0x000000012400780c */ /* 0x000fe40003f04270 */
[----:B------:R-:W-:-:S02]  /*47100*/  SHF.L.W.U32.HI R35, R26, 0x15, R26 ;  /* 0x000000151a237819 */ /* 0x000fc40000010e1a */
        /* <DEDUP_REMOVED lines=16> */
.L_x_1213:
[C---:B------:R-:W-:Y:S01]  /*47210*/  VIADD R24, R32.reuse, 0x1 ;  /* 0x0000000120187836 */ /* 0x040fe20000000000 */
[----:B------:R-:W-:-:S04]  /*47220*/  LOP3.LUT R26, R32, 0x1f, RZ, 0x3c, !PT ;  /* 0x0000001f201a7812 */ /* 0x000fc800078e3cff */
[----:B------:R-:W-:Y:S02]  /*47230*/  SHF.R.U32.HI R33, RZ, R24, R27 ;  /* 0x00000018ff217219 */ /* 0x000fe4000001161b */
[----:B------:R-:W-:-:S04]  /*47240*/  SHF.L.U32 R26, R27, R26, RZ ;  /* 0x0000001a1b1a7219 */ /* 0x000fc800000006ff */
[----:B------:R-:W-:Y:S01]  /*47250*/  LOP3.LUT R26, R30, R33, R26, 0x1e, !PT ;  /* 0x000000211e1a7212 */ /* 0x000fe200078e1e1a */
[----:B------:R-:W-:Y:S06]  /*47260*/  BRA `(.L_x_1214) ;  /* 0x00000000003c7947 */ /* 0x000fec0003800000 */
.L_x_1212:
        /* <DEDUP_REMOVED lines=15> */
.L_x_1214:
[----:B------:R-:W-:Y:S05]  /*47360*/  BSYNC.RECONVERGENT B0 ;  /* 0x0000000000007941 */ /* 0x000fea0003800200 */
.L_x_1211:
        /* <DEDUP_REMOVED lines=24> */
.L_x_1216:
        /* <DEDUP_REMOVED lines=11> */
.L_x_1217:
[----:B------:R-:W-:Y:S05]  /*475a0*/  BSYNC.RECONVERGENT B0 ;  /* 0x0000000000007941 */ /* 0x000fea0003800200 */
.L_x_1215:
        /* <DEDUP_REMOVED lines=47> */
.L_x_1220:
[C---:B------:R-:W-:Y:S01]  /*478a0*/  VIADD R27, R35.reuse, 0x1 ;  /* 0x00000001231b7836 */ /* 0x040fe20000000000 */
[----:B------:R-:W-:-:S04]  /*478b0*/  LOP3.LUT R37, R35, 0x1f, RZ, 0x3c, !PT ;  /* 0x0000001f23257812 */ /* 0x000fc800078e3cff */
[----:B------:R-:W-:Y:S02]  /*478c0*/  SHF.R.U32.HI R27, RZ, R27, R28 ;  /* 0x0000001bff1b7219 */ /* 0x000fe4000001161c */
[----:B------:R-:W-:-:S04]  /*478d0*/  SHF.L.U32 R37, R28, R37, RZ ;  /* 0x000000251c257219 */ /* 0x000fc800000006ff */
[----:B------:R-:W-:Y:S01]  /*478e0*/  LOP3.LUT R30, R26, R27, R37, 0x1e, !PT ;  /* 0x0000001b1a1e7212 */ /* 0x000fe200078e1e25 */
[----:B------:R-:W-:Y:S06]  /*478f0*/  BRA `(.L_x_1221) ;  /* 0x00000000003c7947 */ /* 0x000fec0003800000 */
.L_x_1219:
        /* <DEDUP_REMOVED lines=15> */
.L_x_1221:
[----:B------:R-:W-:Y:S05]  /*479f0*/  BSYNC.RECONVERGENT B0 ;  /* 0x0000000000007941 */ /* 0x000fea0003800200 */
.L_x_1218:
        /* <DEDUP_REMOVED lines=24> */
.L_x_1223:
        /* <DEDUP_REMOVED lines=11> */
.L_x_1224:
[----:B------:R-:W-:Y:S05]  /*47c30*/  BSYNC.RECONVERGENT B0 ;  /* 0x0000000000007941 */ /* 0x000fea0003800200 */
.L_x_1222:
        /* <DEDUP_REMOVED lines=47> */
.L_x_1227:
[C---:B------:R-:W-:Y:S01]  /*47f30*/  VIADD R37, R33.reuse, 0x1 ;  /* 0x0000000121257836 */ /* 0x040fe20000000000 */
[----:B------:R-:W-:-:S04]  /*47f40*/  LOP3.LUT R39, R33, 0x1f, RZ, 0x3c, !PT ;  /* 0x0000001f21277812 */ /* 0x000fc800078e3cff */
[----:B------:R-:W-:Y:S02]  /*47f50*/  SHF.R.U32.HI R37, RZ, R37, R26 ;  /* 0x00000025ff257219 */ /* 0x000fe4000001161a */
[----:B------:R-:W-:-:S04]  /*47f60*/  SHF.L.U32 R39, R26, R39, RZ ;  /* 0x000000271a277219 */ /* 0x000fc800000006ff */
[----:B------:R-:W-:Y:S01]  /*47f70*/  LOP3.LUT R28, R30, R37, R39, 0x1e, !PT ;  /* 0x000000251e1c7212 */ /* 0x000fe200078e1e27 */
[----:B------:R-:W-:Y:S06]  /*47f80*/  BRA `(.L_x_1228) ;  /* 0x00000000003c7947 */ /* 0x000fec0003800000 */
.L_x_1226:
        /* <DEDUP_REMOVED lines=15> */
.L_x_1228:
[----:B------:R-:W-:Y:S05]  /*48080*/  BSYNC.RECONVERGENT B0 ;  /* 0x0000000000007941 */ /* 0x000fea0003800200 */
.L_x_1225:
        /* <DEDUP_REMOVED lines=24> */
.L_x_1230:
        /* <DEDUP_REMOVED lines=11> */
.L_x_1231:
[----:B------:R-:W-:Y:S05]  /*482c0*/  BSYNC.RECONVERGENT B0 ;  /* 0x0000000000007941 */ /* 0x000fea0003800200 */
.L_x_1229:
[----:B------:R-:W-:Y:S01]  /*482d0*/  IMAD.IADD R27, R30, 0x1, R29 ;  /* 0x000000011e1b7824 */ /* 0x000fe200078e021d */
[----:B------:R-:W-:Y:S04]  /*482e0*/  BSSY.RECONVERGENT B0, `(.L_x_1232) ;  /* 0x0000044000007945 */ /* 0x000fe80003800200 */
[----:B------:R-:W-:-:S04]  /*482f0*/  LOP3.LUT R30, R26, R27, RZ, 0x3c, !PT ;  /* 0x0000001b1a1e7212 */ /* 0x000fc800078e3cff */
[----:B------:R-:W-:-:S04]  /*48300*/  SHF.R.U32.HI R27, RZ, 0x4, R30 ;  /* 0x00000004ff1b7819 */ /* 0x000fc8000001161e */
[----:B------:R-:W-:Y:S01]  /*48310*/  LOP3.LUT R32, R27, R30, RZ, 0x3c, !PT ;  /* 0x0000001e1b207212 */ /* 0x000fe200078e3cff */
[----:B------:R-:W-:-:S03]  /*48320*/  IMAD.SHL.U32 R27, R26, 0x4, RZ ;  /* 0x000000041a1b7824 */ /* 0x000fc600078e00ff */
[----:B------:R-:W-:Y:S02]  /*48330*/  SHF.R.U32.HI R33, RZ, 0x18, R32 ;  /* 0x00000018ff217819 */ /* 0x000fe40000011620 */
[----:B------:R-:W-:Y:S02]  /*48340*/  LOP3.LUT R39, R27, 0xc, RZ, 0xc0, !PT ;  /* 0x0000000c1b277812 */ /* 0x000fe400078ec0ff */
[----:B------:R-:W-:Y:S02]  /*48350*/  LOP3.LUT R33, R33, 0xf, RZ, 0xc0, !PT ;  /* 0x0000000f21217812 */ /* 0x000fe400078ec0ff */
[----:B------:R-:W-:Y:S02]  /*48360*/  ISETP.EQ.AND P0, PT, R39, RZ, PT ;  /* 0x000000ff2700720c */ /* 0x000fe40003f02270 */
[----:B------:R-:W-:Y:S02]  /*48370*/  SHF.R.W.U32 R34, R30, R33, R30 ;  /* 0x000000211e227219 */ /* 0x000fe40000001e1e */
[----:B------:R-:W-:-:S02]  /*48380*/  SHF.R.U32.HI R27, RZ, 0x8, R26 ;  /* 0x00000008ff1b7819 */ /* 0x000fc4000001161a */
[----:B------:R-:W-:Y:S02]  /*48390*/  LOP3.LUT R31, R34, R31, RZ, 0x3c, !PT ;  /* 0x0000001f221f7212 */ /* 0x000fe400078e3cff */
[C---:B------:R-:W-:Y:S02]  /*483a0*/  ISETP.EQ.AND P1, PT, R39.reuse, 0x4, PT ;  /* 0x000000042700780c */ /* 0x040fe40003f22270 */
[----:B------:R-:W-:Y:S02]  /*483b0*/  SHF.R.U32.HI R34, RZ, 0x10, R31 ;  /* 0x00000010ff227819 */ /* 0x000fe4000001161f */
[----:B------:R-:W-:Y:S01]  /*483c0*/  SHF.L.W.U32 R26, R2, R27, RZ ;  /* 0x0000001b021a7219 */ /* 0x000fe20000000eff */
[----:B------:R-:W-:Y:S01]  /*483d0*/  @P0 IMAD.MOV.U32 R27, RZ, RZ, R21 ;  /* 0x000000ffff1b0224 */ /* 0x000fe200078e0015 */
[----:B------:R-:W-:Y:S02]  /*483e0*/  LOP3.LUT R34, R34, R31, RZ, 0x3c, !PT ;  /* 0x0000001f22227212 */ /* 0x000fe400078e3cff */
[----:B------:R-:W-:-:S02]  /*483f0*/  ISETP.EQ.AND P2, PT, R39, 0x8, PT ;  /* 0x000000082700780c */ /* 0x000fc40003f42270 */
[--C-:B------:R-:W-:Y:S02]  /*48400*/  SHF.R.U32.HI R36, RZ, 0xc, R34.reuse ;  /* 0x0000000cff247819 */ /* 0x100fe40000011622 */
[--C-:B------:R-:W-:Y:S02]  /*48410*/  SHF.R.U32.HI R37, RZ, 0x4, R34.reuse ;  /* 0x00000004ff257819 */ /* 0x100fe40000011622 */
[----:B------:R-:W-:Y:S02]  /*48420*/  SHF.R.U32.HI R38, RZ, 0x8, R34 ;  /* 0x00000008ff267819 */ /* 0x000fe40000011622 */
[----:B------:R-:W-:Y:S02]  /*48430*/  ISETP.EQ.AND P3, PT, R39, 0xc, PT ;  /* 0x0000000c2700780c */ /* 0x000fe40003f62270 */
[----:B------:R-:W-:Y:S02]  /*48440*/  LOP3.LUT R37, R38, R37, R36, 0x96, !PT ;  /* 0x0000002526257212 */ /* 0x000fe400078e9624 */
[----:B------:R-:W-:-:S02]  /*48450*/  LOP3.LUT R36, R21, R26, RZ, 0x30, !PT ;  /* 0x0000001a15247212 */ /* 0x000fc400078e30ff */
        /* <DEDUP_REMOVED lines=23> */
.L_x_1234:
[C---:B------:R-:W-:Y:S01]  /*485d0*/  VIADD R35, R33.reuse, 0x1 ;  /* 0x0000000121237836 */ /* 0x040fe20000000000 */
[----:B------:R-:W-:-:S04]  /*485e0*/  LOP3.LUT R37, R33, 0x1f, RZ, 0x3c, !PT ;  /* 0x0000001f21257812 */ /* 0x000fc800078e3cff */
[----:B------:R-:W-:Y:S02]  /*485f0*/  SHF.R.U32.HI R35, RZ, R35, R30 ;  /* 0x00000023ff237219 */ /* 0x000fe4000001161e */
[----:B------:R-:W-:-:S04]  /*48600*/  SHF.L.U32 R37, R30, R37, RZ ;  /* 0x000000251e257219 */ /* 0x000fc800000006ff */
[----:B------:R-:W-:Y:S01]  /*48610*/  LOP3.LUT R24, R28, R35, R37, 0x1e, !PT ;  /* 0x000000231c187212 */ /* 0x000fe200078e1e25 */
[----:B------:R-:W-:Y:S06]  /*48620*/  BRA `(.L_x_1235) ;  /* 0x00000000003c7947 */ /* 0x000fec0003800000 */
.L_x_1233:
        /* <DEDUP_REMOVED lines=15> */
.L_x_1235:
[----:B------:R-:W-:Y:S05]  /*48720*/  BSYNC.RECONVERGENT B0 ;  /* 0x0000000000007941 */ /* 0x000fea0003800200 */
.L_x_1232:
        /* <DEDUP_REMOVED lines=24> */
.L_x_1237:
        /* <DEDUP_REMOVED lines=11> */
.L_x_1238:
[----:B------:R-:W-:Y:S05]  /*48960*/  BSYNC.RECONVERGENT B0 ;  /* 0x0000000000007941 */ /* 0x000fea0003800200 */
.L_x_1236:
        /* <DEDUP_REMOVED lines=47> */
.L_x_1241:
[C---:B------:R-:W-:Y:S01]  /*48c60*/  VIADD R35, R29.reuse, 0x1 ;  /* 0x000000011d237836 */ /* 0x040fe20000000000 */
[----:B------:R-:W-:-:S04]  /*48c70*/  LOP3.LUT R37, R29, 0x1f, RZ, 0x3c, !PT ;  /* 0x0000001f1d257812 */ /* 0x000fc800078e3cff */
[----:B------:R-:W-:Y:S02]  /*48c80*/  SHF.R.U32.HI R35, RZ, R35, R26 ;  /* 0x00000023ff237219 */ /* 0x000fe4000001161a */
[----:B------:R-:W-:-:S04]  /*48c90*/  SHF.L.U32 R37, R26, R37, RZ ;  /* 0x000000251a257219 */ /* 0x000fc800000006ff */
[----:B------:R-:W-:Y:S01]  /*48ca0*/  LOP3.LUT R32, R24, R35, R37, 0x1e, !PT ;  /* 0x0000002318207212 */ /* 0x000fe200078e1e25 */
[----:B------:R-:W-:Y:S06]  /*48cb0*/  BRA `(.L_x_1242) ;  /* 0x00000000003c7947 */ /* 0x000fec0003800000 */
.L_x_1240:
        /* <DEDUP_REMOVED lines=15> */
.L_x_1242:
[----:B------:R-:W-:Y:S05]  /*48db0*/  BSYNC.RECONVERGENT B0 ;  /* 0x0000000000007941 */ /* 0x000fea0003800200 */
.L_x_1239:
        /* <DEDUP_REMOVED lines=24> */
.L_x_1244:
        /* <DEDUP_REMOVED lines=11> */
.L_x_1245:
[----:B------:R-:W-:Y:S05]  /*48ff0*/  BSYNC.RECONVERGENT B0 ;  /* 0x0000000000007941 */ /* 0x000fea0003800200 */
.L_x_1243:
[----:B------:R-:W-:Y:S01]  /*49000*/  IMAD.IADD R33, R24, 0x1, R29 ;  /* 0x0000000118217824 */ /* 0x000fe200078e021d */
[----:B------:R-:W-:Y:S01]  /*49010*/  SHF.R.U32.HI R35, RZ, 0x8, R26 ;  /* 0x00000008ff237819 */ /* 0x000fe2000001161a */
[----:B------:R-:W-:Y:S01]  /*49020*/  IMAD.IADD R24, R14, 0x1, R23 ;  /* 0x000000010e187824 */ /* 0x000fe200078e0217 */
[----:B------:R-:W-:Y:S01]  /*49030*/  BSSY.RECONVERGENT B0, `(.L_x_1246) ;  /* 0x0000048000007945 */ /* 0x000fe20003800200 */
[----:B------:R-:W-:Y:S01]  /*49040*/  IMAD.SHL.U32 R34, R26, 0x4, RZ ;  /* 0x000000041a227824 */ /* 0x000fe200078e00ff */
[----:B------:R-:W-:Y:S02]  /*49050*/  SHF.L.W.U32 R35, R2, R35, RZ ;  /* 0x0000002302237219 */ /* 0x000fe40000000eff */
[----:B------:R-:W-:Y:S02]  /*49060*/  LOP3.LUT R24, R26, R33, R24, 0x96, !PT ;  /* 0x000000211a187212 */ /* 0x000fe400078e9618 */
[----:B------:R-:W-:Y:S02]  /*49070*/  LOP3.LUT R38, R34, 0xc, RZ, 0xc0, !PT ;  /* 0x0000000c22267812 */ /* 0x000fe400078ec0ff */
[----:B------:R-:W-:-:S02]  /*49080*/  SHF.R.U32.HI R33, RZ, 0x4, R24 ;  /* 0x00000004ff217819 */ /* 0x000fc40000011618 */
[C---:B------:R-:W-:Y:S02]  /*49090*/  ISETP.EQ.AND P0, PT, R38.reuse, RZ, PT ;  /* 0x000000ff2600720c */ /* 0x040fe40003f02270 */
[----:B------:R-:W-:Y:S02]  /*490a0*/  LOP3.LUT R28, R33, R24, RZ, 0x3c, !PT ;  /* 0x00000018211c7212 */ /* 0x000fe400078e3cff */
[C---:B------:R-:W-:Y:S02]  /*490b0*/  ISETP.EQ.AND P1, PT, R38.reuse, 0x4, PT ;  /* 0x000000042600780c */ /* 0x040fe40003f22270 */
[----:B------:R-:W-:Y:S02]  /*490c0*/  SHF.R.U32.HI R33, RZ, 0x18, R28 ;  /* 0x00000018ff217819 */ /* 0x000fe4000001161c */
[----:B------:R-:W-:Y:S02]  /*490d0*/  ISETP.EQ.AND P2, PT, R38, 0x8, PT ;  /* 0x000000082600780c */ /* 0x000fe40003f42270 */
[----:B------:R-:W-:-:S02]  /*490e0*/  LOP3.LUT R33, R33, 0xf, RZ, 0xc0, !PT ;  /* 0x0000000f21217812 */ /* 0x000fc400078ec0ff */
[----:B------:R-:W-:Y:S02]  /*490f0*/  ISETP.EQ.AND P3, PT, R38, 0xc, PT ;  /* 0x0000000c2600780c */ /* 0x000fe40003f62270 */
        /* <DEDUP_REMOVED lines=38> */
.L_x_1248:
[C---:B------:R-:W-:Y:S01]  /*49360*/  VIADD R27, R33.reuse, 0x1 ;  /* 0x00000001211b7836 */ /* 0x040fe20000000000 */
[----:B------:R-:W-:-:S04]  /*49370*/  LOP3.LUT R35, R33, 0x1f, RZ, 0x3c, !PT ;  /* 0x0000001f21237812 */ /* 0x000fc800078e3cff */
[----:B------:R-:W-:Y:S02]  /*49380*/  SHF.R.U32.HI R27, RZ, R27, R24 ;  /* 0x0000001bff1b7219 */ /* 0x000fe40000011618 */
[----:B------:R-:W-:-:S04]  /*49390*/  SHF.L.U32 R35, R24, R35, RZ ;  /* 0x0000002318237219 */ /* 0x000fc800000006ff */
[----:B------:R-:W-:Y:S01]  /*493a0*/  LOP3.LUT R26, R32, R27, R35, 0x1e, !PT ;  /* 0x0000001b201a7212 */ /* 0x000fe200078e1e23 */
[----:B------:R-:W-:Y:S06]  /*493b0*/  BRA `(.L_x_1249) ;  /* 0x00000000003c7947 */ /* 0x000fec0003800000 */
.L_x_1247:
        /* <DEDUP_REMOVED lines=15> */
.L_x_1249:
[----:B------:R-:W-:Y:S05]  /*494b0*/  BSYNC.RECONVERGENT B0 ;  /* 0x0000000000007941 */ /* 0x000fea0003800200 */
.L_x_1246:
        /* <DEDUP_REMOVED lines=24> */
.L_x_1251:
        /* <DEDUP_REMOVED lines=11> */
.L_x_1252:
[----:B------:R-:W-:Y:S05]  /*496f0*/  BSYNC.RECONVERGENT B0 ;  /* 0x0000000000007941 */ /* 0x000fea0003800200 */
.L_x_1250:
        /* <DEDUP_REMOVED lines=32> */
.L_x_1255:
[C---:B------:R-:W-:Y:S01]  /*49900*/  VIADD R33, R29.reuse, 0x1 ;  /* 0x000000011d217836 */ /* 0x040fe20000000000 */
[----:B------:R-:W-:-:S04]  /*49910*/  LOP3.LUT R35, R29, 0x1f, RZ, 0x3c, !PT ;  /* 0x0000001f1d237812 */ /* 0x000fc800078e3cff */
[----:B------:R-:W-:Y:S02]  /*49920*/  SHF.R.U32.HI R33, RZ, R33, R24 ;  /* 0x00000021ff217219 */ /* 0x000fe40000011618 */
[----:B------:R-:W-:-:S04]  /*49930*/  SHF.L.U32 R35, R24, R35, RZ ;  /* 0x0000002318237219 */ /* 0x000fc800000006ff */
[----:B------:R-:W-:Y:S01]  /*49940*/  LOP3.LUT R30, R26, R33, R35, 0x1e, !PT ;  /* 0x000000211a1e7212 */ /* 0x000fe200078e1e23 */
[----:B------:R-:W-:Y:S06]  /*49950*/  BRA `(.L_x_1256) ;  /* 0x00000000003c7947 */ /* 0x000fec0003800000 */
.L_x_1254:
        /* <DEDUP_REMOVED lines=15> */
.L_x_1256:
[----:B------:R-:W-:Y:S05]  /*49a50*/  BSYNC.RECONVERGENT B0 ;  /* 0x0000000000007941 */ /* 0x000fea0003800200 */
.L_x_1253:
        /* <DEDUP_REMOVED lines=24> */
.L_x_1258:
        /* <DEDUP_REMOVED lines=11> */
.L_x_1259:
[----:B------:R-:W-:Y:S05]  /*49c90*/  BSYNC.RECONVERGENT B0 ;  /* 0x0000000000007941 */ /* 0x000fea0003800200 */
.L_x_1257:
        /* <DEDUP_REMOVED lines=47> */
.L_x_1262:
[C---:B------:R-:W-:Y:S01]  /*49f90*/  VIADD R33, R29.reuse, 0x1 ;  /* 0x000000011d217836 */ /* 0x040fe20000000000 */
[----:B------:R-:W-:-:S04]  /*49fa0*/  LOP3.LUT R35, R29, 0x1f, RZ, 0x3c, !PT ;  /* 0x0000001f1d237812 */ /* 0x000fc800078e3cff */
[----:B------:R-:W-:Y:S02]  /*49fb0*/  SHF.R.U32.HI R33, RZ, R33, R26 ;  /* 0x00000021ff217219 */ /* 0x000fe4000001161a */
[----:B------:R-:W-:-:S04]  /*49fc0*/  SHF.L.U32 R35, R26, R35, RZ ;  /* 0x000000231a237219 */ /* 0x000fc800000006ff */
[----:B------:R-:W-:Y:S01]  /*49fd0*/  LOP3.LUT R32, R30, R33, R35, 0x1e, !PT ;  /* 0x000000211e207212 */ /* 0x000fe200078e1e23 */
[----:B------:R-:W-:Y:S06]  /*49fe0*/  BRA `(.L_x_1263) ;  /* 0x00000000003c7947 */ /* 0x000fec0003800000 */
.L_x_1261:
        /* <DEDUP_REMOVED lines=15> */
.L_x_1263:
[----:B------:R-:W-:Y:S05]  /*4a0e0*/  BSYNC.RECONVERGENT B0 ;  /* 0x0000000000007941 */ /* 0x000fea0003800200 */
.L_x_1260:
        /* <DEDUP_REMOVED lines=24> */
.L_x_1265:
        /* <DEDUP_REMOVED lines=11> */
.L_x_1266:
[----:B------:R-:W-:Y:S05]  /*4a320*/  BSYNC.RECONVERGENT B0 ;  /* 0x0000000000007941 */ /* 0x000fea0003800200 */
.L_x_1264:
        /* <DEDUP_REMOVED lines=12> */
[----:B------:R-:W-:Y:S02]  /*4a3f0*/  SHF.L.W.U32 R33, R2, R33, RZ ;  /* 0x0000002102217219 */ /* 0x000fe40000000eff */
        /* <DEDUP_REMOVED lines=35> */
.L_x_1269:
[C---:B------:R-:W-:Y:S01]  /*4a630*/  VIADD R26, R30.reuse, 0x1 ;  /* 0x000000011e1a7836 */ /* 0x040fe20000000000 */
[----:B------:R-:W-:-:S04]  /*4a640*/  LOP3.LUT R34, R30, 0x1f, RZ, 0x3c, !PT ;  /* 0x0000001f1e227812 */ /* 0x000fc800078e3cff */
[----:B------:R-:W-:Y:S02]  /*4a650*/  SHF.R.U32.HI R33, RZ, R26, R27 ;  /* 0x0000001aff217219 */ /* 0x000fe4000001161b */
[----:B------:R-:W-:-:S04]  /*4a660*/  SHF.L.U32 R34, R27, R34, RZ ;  /* 0x000000221b227219 */ /* 0x000fc800000006ff */
[----:B------:R-:W-:Y:S01]  /*4a670*/  LOP3.LUT R26, R32, R33, R34, 0x1e, !PT ;  /* 0x00000021201a7212 */ /* 0x000fe200078e1e22 */
[----:B------:R-:W-:Y:S06]  /*4a680*/  BRA `(.L_x_1270) ;  /* 0x00000000003c7947 */ /* 0x000fec0003800000 */
.L_x_1268:
        /* <DEDUP_REMOVED lines=15> */
.L_x_1270:
[----:B------:R-:W-:Y:S05]  /*4a780*/  BSYNC.RECONVERGENT B0 ;  /* 0x0000000000007941 */ /* 0x000fea0003800200 */
.L_x_1267:
        /* <DEDUP_REMOVED lines=24> */
.L_x_1272:
        /* <DEDUP_REMOVED lines=11> */
.L_x_1273:
[----:B------:R-:W-:Y:S05]  /*4a9c0*/  BSYNC.RECONVERGENT B0 ;  /* 0x0000000000007941 */ /* 0x000fea0003800200 */
.L_x_1271:
        /* <DEDUP_REMOVED lines=54> */
.L_x_1276:
[C---:B------:R-:W-:Y:S01]  /*4ad30*/  VIADD R27, R35.reuse, 0x1 ;  /* 0x00000001231b7836 */ /* 0x040fe20000000000 */
[----:B------:R-:W-:-:S04]  /*4ad40*/  LOP3.LUT R37, R35, 0x1f, RZ, 0x3c, !PT ;  /* 0x0000001f23257812 */ /* 0x000fc800078e3cff */
[----:B------:R-:W-:Y:S02]  /*4ad50*/  SHF.R.U32.HI R27, RZ, R27, R28 ;  /* 0x0000001bff1b7219 */ /* 0x000fe4000001161c */
[----:B------:R-:W-:-:S04]  /*4ad60*/  SHF.L.U32 R37, R28, R37, RZ ;  /* 0x000000251c257219 */ /* 0x000fc800000006ff */
[----:B------:R-:W-:Y:S01]  /*4ad70*/  LOP3.LUT R30, R26, R27, R37, 0x1e, !PT ;  /* 0x0000001b1a1e7212 */ /* 0x000fe200078e1e25 */
[----:B------:R-:W-:Y:S06]  /*4ad80*/  BRA `(.L_x_1277) ;  /* 0x00000000003c7947 */ /* 0x000fec0003800000 */
.L_x_1275:
        /* <DEDUP_REMOVED lines=15> */
.L_x_1277:
[----:B------:R-:W-:Y:S05]  /*4ae80*/  BSYNC.RECONVERGENT B0 ;  /* 0x0000000000007941 */ /* 0x000fea0003800200 */
.L_x_1274:
        /* <DEDUP_REMOVED lines=24> */
.L_x_1279:
        /* <DEDUP_REMOVED lines=11> */
.L_x_1280:
[----:B------:R-:W-:Y:S05]  /*4b0c0*/  BSYNC.RECONVERGENT B0 ;  /* 0x0000000000007941 */ /* 0x000fea0003800200 */
.L_x_1278:
        /* <DEDUP_REMOVED lines=47> */
.L_x_1283:
[C---:B------:R-:W-:Y:S01]  /*4b3c0*/  VIADD R35, R33.reuse, 0x1 ;  /* 0x0000000121237836 */ /* 0x040fe20000000000 */
[----:B------:R-:W-:-:S04]  /*4b3d0*/  LOP3.LUT R37, R33, 0x1f, RZ, 0x3c, !PT ;  /* 0x0000001f21257812 */ /* 0x000fc800078e3cff */
[----:B------:R-:W-:Y:S02]  /*4b3e0*/  SHF.R.U32.HI R35, RZ, R35, R26 ;  /* 0x00000023ff237219 */ /* 0x000fe4000001161a */
[----:B------:R-:W-:-:S04]  /*4b3f0*/  SHF.L.U32 R37, R26, R37, RZ ;  /* 0x000000251a257219 */ /* 0x000fc800000006ff */
[----:B------:R-:W-:Y:S01]  /*4b400*/  LOP3.LUT R28, R30, R35, R37, 0x1e, !PT ;  /* 0x000000231e1c7212 */ /* 0x000fe200078e1e25 */
[----:B------:R-:W-:Y:S06]  /*4b410*/  BRA `(.L_x_1284) ;  /* 0x00000000003c7947 */ /* 0x000fec0003800000 */
.L_x_1282:
        /* <DEDUP_REMOVED lines=15> */
.L_x_1284:
[----:B------:R-:W-:Y:S05]  /*4b510*/  BSYNC.RECONVERGENT B0 ;  /* 0x0000000000007941 */ /* 0x000fea0003800200 */
.L_x_1281:
        /* <DEDUP_REMOVED lines=24> */
.L_x_1286:
        /* <DEDUP_REMOVED lines=11> */
.L_x_1287:
[----:B------:R-:W-:Y:S05]  /*4b750*/  BSYNC.RECONVERGENT B0 ;  /* 0x0000000000007941 */ /* 0x000fea0003800200 */
.L_x_1285:
        /* <DEDUP_REMOVED lines=12> */
[C---:B------:R-:W-:Y:S01]  /*4b820*/  ISETP.EQ.AND P1, PT, R38.reuse, 0x4, PT ;  /* 0x000000042600780c */ /* 0x040fe20003f22270 */
        /* <DEDUP_REMOVED lines=34> */
.L_x_1290:
[C---:B------:R-:W-:Y:S01]  /*4ba50*/  VIADD R26, R32.reuse, 0x1 ;  /* 0x00000001201a7836 */ /* 0x040fe20000000000 */
[----:B------:R-:W-:-:S04]  /*4ba60*/  LOP3.LUT R34, R32, 0x1f, RZ, 0x3c, !PT ;  /* 0x0000001f20227812 */ /* 0x000fc800078e3cff */
[----:B------:R-:W-:Y:S02]  /*4ba70*/  SHF.R.U32.HI R35, RZ, R26, R27 ;  /* 0x0000001aff237219 */ /* 0x000fe4000001161b */
[----:B------:R-:W-:-:S04]  /*4ba80*/  SHF.L.U32 R34, R27, R34, RZ ;  /* 0x000000221b227219 */ /* 0x000fc800000006ff */
[----:B------:R-:W-:Y:S01]  /*4ba90*/  LOP3.LUT R26, R28, R35, R34, 0x1e, !PT ;  /* 0x000000231c1a7212 */ /* 0x000fe200078e1e22 */
[----:B------:R-:W-:Y:S06]  /*4baa0*/  BRA `(.L_x_1291) ;  /* 0x00000000003c7947 */ /* 0x000fec0003800000 */
.L_x_1289:
        /* <DEDUP_REMOVED lines=15> */
.L_x_1291:
[----:B------:R-:W-:Y:S05]  /*4bba0*/  BSYNC.RECONVERGENT B0 ;  /* 0x0000000000007941 */ /* 0x000fea0003800200 */
.L_x_1288:
        /* <DEDUP_REMOVED lines=24> */
.L_x_1293:
        /* <DEDUP_REMOVED lines=11> */
.L_x_1294:
[----:B------:R-:W-:Y:S05]  /*4bde0*/  BSYNC.RECONVERGENT B0 ;  /* 0x0000000000007941 */ /* 0x000fea0003800200 */
.L_x_1292:
        /* <DEDUP_REMOVED lines=48> */
.L_x_1297:
[C---:B------:R-:W-:Y:S01]  /*4c0f0*/  VIADD R27, R37.reuse, 0x1 ;  /* 0x00000001251b7836 */ /* 0x040fe20000000000 */
[----:B------:R-:W-:-:S04]  /*4c100*/  LOP3.LUT R33, R37, 0x1f, RZ, 0x3c, !PT ;  /* 0x0000001f25217812 */ /* 0x000fc800078e3cff */
[----:B------:R-:W-:Y:S02]  /*4c110*/  SHF.R.U32.HI R27, RZ, R27, R28 ;  /* 0x0000001bff1b7219 */ /* 0x000fe4000001161c */
[----:B------:R-:W-:-:S04]  /*4c120*/  SHF.L.U32 R33, R28, R33, RZ ;  /* 0x000000211c217219 */ /* 0x000fc800000006ff */
[----:B------:R-:W-:Y:S01]  /*4c130*/  LOP3.LUT R30, R26, R27, R33, 0x1e, !PT ;  /* 0x0000001b1a1e7212 */ /* 0x000fe200078e1e21 */
[----:B------:R-:W-:Y:S06]  /*4c140*/  BRA `(.L_x_1298) ;  /* 0x00000000003c7947 */ /* 0x000fec0003800000 */
.L_x_1296:
        /* <DEDUP_REMOVED lines=15> */
.L_x_1298:
[----:B------:R-:W-:Y:S05]  /*4c240*/  BSYNC.RECONVERGENT B0 ;  /* 0x0000000000007941 */ /* 0x000fea0003800200 */
.L_x_1295:
        /* <DEDUP_REMOVED lines=24> */
.L_x_1300:
        /* <DEDUP_REMOVED lines=11> */
.L_x_1301:
[----:B------:R-:W-:Y:S05]  /*4c480*/  BSYNC.RECONVERGENT B0 ;  /* 0x0000000000007941 */ /* 0x000fea0003800200 */
.L_x_1299:
        /* <DEDUP_REMOVED lines=47> */
.L_x_1304:
[C---:B------:R-:W-:Y:S01]  /*4c780*/  VIADD R35, R33.reuse, 0x1 ;  /* 0x0000000121237836 */ /* 0x040fe20000000000 */
[----:B------:R-:W-:-:S04]  /*4c790*/  LOP3.LUT R37, R33, 0x1f, RZ, 0x3c, !PT ;  /* 0x0000001f21257812 */ /* 0x000fc800078e3cff */
[----:B------:R-:W-:Y:S02]  /*4c7a0*/  SHF.R.U32.HI R35, RZ, R35, R26 ;  /* 0x00000023ff237219 */ /* 0x000fe4000001161a */
[----:B------:R-:W-:-:S04]  /*4c7b0*/  SHF.L.U32 R37, R26, R37, RZ ;  /* 0x000000251a257219 */ /* 0x000fc800000006ff */
[----:B------:R-:W-:Y:S01]  /*4c7c0*/  LOP3.LUT R32, R30, R35, R37, 0x1e, !PT ;  /* 0x000000231e207212 */ /* 0x000fe200078e1e25 */
[----:B------:R-:W-:Y:S06]  /*4c7d0*/  BRA `(.L_x_1305) ;  /* 0x00000000003c7947 */ /* 0x000fec0003800000 */
.L_x_1303:
        /* <DEDUP_REMOVED lines=15> */
.L_x_1305:
[----:B------:R-:W-:Y:S05]  /*4c8d0*/  BSYNC.RECONVERGENT B0 ;  /* 0x0000000000007941 */ /* 0x000fea0003800200 */
.L_x_1302:
        /* <DEDUP_REMOVED lines=24> */
.L_x_1307:
        /* <DEDUP_REMOVED lines=11> */
.L_x_1308:
[----:B------:R-:W-:Y:S05]  /*4cb10*/  BSYNC.RECONVERGENT B0 ;  /* 0x0000000000007941 */ /* 0x000fea0003800200 */
.L_x_1306:
        /* <DEDUP_REMOVED lines=54> */
.L_x_1311:
[C---:B------:R-:W-:Y:S01]  /*4ce80*/  VIADD R24, R34.reuse, 0x1 ;  /* 0x0000000122187836 */ /* 0x040fe20000000000 */
[----:B------:R-:W-:-:S04]  /*4ce90*/  LOP3.LUT R26, R34, 0x1f, RZ, 0x3c, !PT ;  /* 0x0000001f221a7812 */ /* 0x000fc800078e3cff */
[----:B------:R-:W-:Y:S02]  /*4cea0*/  SHF.R.U32.HI R33, RZ, R24, R27 ;  /* 0x00000018ff217219 */ /* 0x000fe4000001161b */
[----:B------:R-:W-:-:S04]  /*4ceb0*/  SHF.L.U32 R26, R27, R26, RZ ;  /* 0x0000001a1b1a7219 */ /* 0x000fc800000006ff */
[----:B------:R-:W-:Y:S01]  /*4cec0*/  LOP3.LUT R24, R32, R33, R26, 0x1e, !PT ;  /* 0x0000002120187212 */ /* 0x000fe200078e1e1a */
[----:B------:R-:W-:Y:S06]  /*4ced0*/  BRA `(.L_x_1312) ;  /* 0x00000000003c7947 */ /* 0x000fec0003800000 */
.L_x_1310:
        /* <DEDUP_REMOVED lines=15> */
.L_x_1312:
[----:B------:R-:W-:Y:S05]  /*4cfd0*/  BSYNC.RECONVERGENT B0 ;  /* 0x0000000000007941 */ /* 0x000fea0003800200 */
.L_x_1309:
        /* <DEDUP_REMOVED lines=24> */
.L_x_1314:
        /* <DEDUP_REMOVED lines=11> */
.L_x_1315:
[----:B------:R-:W-:Y:S05]  /*4d210*/  BSYNC.RECONVERGENT B0 ;  /* 0x0000000000007941 */ /* 0x000fea0003800200 */
.L_x_1313:
        /* <DEDUP_REMOVED lines=32> */
.L_x_1318:
[C---:B------:R-:W-:Y:S01]  /*4d420*/  VIADD R30, R28.reuse, 0x1 ;  /* 0x000000011c1e7836 */ /* 0x040fe20000000000 */
[----:B------:R-:W-:-:S04]  /*4d430*/  LOP3.LUT R32, R28, 0x1f, RZ, 0x3c, !PT ;  /* 0x0000001f1c207812 */ /* 0x000fc800078e3cff */
[----:B------:R-:W-:Y:S02]  /*4d440*/  SHF.R.U32.HI R29, RZ, R30, R27 ;  /* 0x0000001eff1d7219 */ /* 0x000fe4000001161b */
[----:B------:R-:W-:-:S04]  /*4d450*/  SHF.L.U32 R32, R27, R32, RZ ;  /* 0x000000201b207219 */ /* 0x000fc800000006ff */
[----:B------:R-:W-:Y:S01]  /*4d460*/  LOP3.LUT R30, R24, R29, R32, 0x1e, !PT ;  /* 0x0000001d181e7212 */ /* 0x000fe200078e1e20 */
[----:B------:R-:W-:Y:S06]  /*4d470*/  BRA `(.L_x_1319) ;  /* 0x00000000003c7947 */ /* 0x000fec0003800000 */
.L_x_1317:
        /* <DEDUP_REMOVED lines=15> */
.L_x_1319:
[----:B------:R-:W-:Y:S05]  /*4d570*/  BSYNC.RECONVERGENT B0 ;  /* 0x0000000000007941 */ /* 0x000fea0003800200 */
.L_x_1316:
        /* <DEDUP_REMOVED lines=24> */
.L_x_1321:
        /* <DEDUP_REMOVED lines=11> */
.L_x_1322:
[----:B------:R-:W-:Y:S05]  /*4d7b0*/  BSYNC.RECONVERGENT B0 ;  /* 0x0000000000007941 */ /* 0x000fea0003800200 */
.L_x_1320:
        /* <DEDUP_REMOVED lines=47> */
.L_x_1325:
[C---:B------:R-:W-:Y:S01]  /*4dab0*/  VIADD R35, R33.reuse, 0x1 ;  /* 0x0000000121237836 */ /* 0x040fe20000000000 */
[----:B------:R-:W-:-:S04]  /*4dac0*/  LOP3.LUT R37, R33, 0x1f, RZ, 0x3c, !PT ;  /* 0x0000001f21257812 */ /* 0x000fc800078e3cff */
[----:B------:R-:W-:Y:S02]  /*4dad0*/  SHF.R.U32.HI R35, RZ, R35, R24 ;  /* 0x00000023ff237219 */ /* 0x000fe40000011618 */
[----:B------:R-:W-:-:S04]  /*4dae0*/  SHF.L.U32 R37, R24, R37, RZ ;  /* 0x0000002518257219 */ /* 0x000fc800000006ff */
[----:B------:R-:W-:Y:S01]  /*4daf0*/  LOP3.LUT R28, R30, R35, R37, 0x1e, !PT ;  /* 0x000000231e1c7212 */ /* 0x000fe200078e1e25 */
[----:B------:R-:W-:Y:S06]  /*4db00*/  BRA `(.L_x_1326) ;  /* 0x00000000003c7947 */ /* 0x000fec0003800000 */
.L_x_1324:
        /* <DEDUP_REMOVED lines=15> */
.L_x_1326:
[----:B------:R-:W-:Y:S05]  /*4dc00*/  BSYNC.RECONVERGENT B0 ;  /* 0x0000000000007941 */ /* 0x000fea0003800200 */
.L_x_1323:
        /* <DEDUP_REMOVED lines=24> */
.L_x_1328:
        /* <DEDUP_REMOVED lines=11> */
.L_x_1329:
[----:B------:R-:W-:Y:S05]  /*4de40*/  BSYNC.RECONVERGENT B0 ;  /* 0x0000000000007941 */ /* 0x000fea0003800200 */
.L_x_1327:
        /* <DEDUP_REMOVED lines=48> */
.L_x_1332:
[C---:B------:R-:W-:Y:S01]  /*4e150*/  VIADD R27, R35.reuse, 0x1 ;  /* 0x00000001231b7836 */ /* 0x040fe20000000000 */
[----:B------:R-:W-:-:S04]  /*4e160*/  LOP3.LUT R37, R35, 0x1f, RZ, 0x3c, !PT ;  /* 0x0000001f23257812 */ /* 0x000fc800078e3cff */
[----:B------:R-:W-:Y:S02]  /*4e170*/  SHF.R.U32.HI R27, RZ, R27, R26 ;  /* 0x0000001bff1b7219 */ /* 0x000fe4000001161a */
[----:B------:R-:W-:-:S04]  /*4e180*/  SHF.L.U32 R37, R26, R37, RZ ;  /* 0x000000251a257219 */ /* 0x000fc800000006ff */
[----:B------:R-:W-:Y:S01]  /*4e190*/  LOP3.LUT R30, R28, R27, R37, 0x1e, !PT ;  /* 0x0000001b1c1e7212 */ /* 0x000fe200078e1e25 */
[----:B------:R-:W-:Y:S06]  /*4e1a0*/  BRA `(.L_x_1333) ;  /* 0x00000000003c7947 */ /* 0x000fec0003800000 */
.L_x_1331:
        /* <DEDUP_REMOVED lines=15> */
.L_x_1333:
[----:B------:R-:W-:Y:S05]  /*4e2a0*/  BSYNC.RECONVERGENT B0 ;  /* 0x0000000000007941 */ /* 0x000fea0003800200 */
.L_x_1330:
        /* <DEDUP_REMOVED lines=24> */
.L_x_1335:
        /* <DEDUP_REMOVED lines=11> */
.L_x_1336:
[----:B------:R-:W-:Y:S05]  /*4e4e0*/  BSYNC.RECONVERGENT B0 ;  /* 0x0000000000007941 */ /* 0x000fea0003800200 */
.L_x_1334:
[----:B------:R-:W-:Y:S01]  /*4e4f0*/  IMAD.IADD R27, R27, 0x1, R28 ;  /* 0x000000011b1b7824 */ /* 0x000fe200078e021c */
[----:B------:R-:W0:Y:S01]  /*4e500*/  LDCU UR4, c[0x3][0x4c] ;  /* 0x00c00980ff0477ac */ /* 0x000e220008000800 */
        /* <DEDUP_REMOVED lines=19> */
[----:B------:R-:W-:Y:S01]  /*4e640*/  @P0 IMAD.MOV.U32 R26, RZ, RZ, R14 ;  /* 0x000000ffff1a0224 */ /* 0x000fe200078e000e */
[----:B0-----:R-:W-:Y:S01]  /*4e650*/  IADD3 R25, PT, PT, R25, UR4, R12 ;  /* 0x0000000419197c10 */ /* 0x001fe2000fffe00c */
        /* <DEDUP_REMOVED lines=31> */
.L_x_1339:
[C---:B------:R-:W-:Y:S01]  /*4e850*/  VIADD R26, R32.reuse, 0x1 ;  /* 0x00000001201a7836 */ /* 0x040fe20000000000 */
[----:B------:R-:W-:-:S04]  /*4e860*/  LOP3.LUT R34, R32, 0x1f, RZ, 0x3c, !PT ;  /* 0x0000001f20227812 */ /* 0x000fc800078e3cff */
[----:B------:R-:W-:Y:S02]  /*4e870*/  SHF.R.U32.HI R25, RZ, R26, R27 ;  /* 0x0000001aff197219 */ /* 0x000fe4000001161b */
[----:B------:R-:W-:-:S04]  /*4e880*/  SHF.L.U32 R34, R27, R34, RZ ;  /* 0x000000221b227219 */ /* 0x000fc800000006ff */
[----:B------:R-:W-:Y:S01]  /*4e890*/  LOP3.LUT R26, R30, R25, R34, 0x1e, !PT ;  /* 0x000000191e1a7212 */ /* 0x000fe200078e1e22 */
[----:B------:R-:W-:Y:S06]  /*4e8a0*/  BRA `(.L_x_1340) ;  /* 0x00000000003c7947 */ /* 0x000fec0003800000 */
.L_x_1338:
        /* <DEDUP_REMOVED lines=15> */
.L_x_1340:
[----:B------:R-:W-:Y:S05]  /*4e9a0*/  BSYNC.RECONVERGENT B0 ;  /* 0x0000000000007941 */ /* 0x000fea0003800200 */
.L_x_1337:
        /* <DEDUP_REMOVED lines=24> */
.L_x_1342:
        /* <DEDUP_REMOVED lines=11> */
.L_x_1343:
[----:B------:R-:W-:Y:S05]  /*4ebe0*/  BSYNC.RECONVERGENT B0 ;  /* 0x0000000000007941 */ /* 0x000fea0003800200 */
.L_x_1341:
        /* <DEDUP_REMOVED lines=47> */
.L_x_1346:
[C---:B------:R-:W-:Y:S01]  /*4eee0*/  VIADD R27, R33.reuse, 0x1 ;  /* 0x00000001211b7836 */ /* 0x040fe20000000000 */
[----:B------:R-:W-:-:S04]  /*4eef0*/  LOP3.LUT R35, R33, 0x1f, RZ, 0x3c, !PT ;  /* 0x0000001f21237812 */ /* 0x000fc800078e3cff */
[----:B------:R-:W-:Y:S02]  /*4ef00*/  SHF.R.U32.HI R27, RZ, R27, R28 ;  /* 0x0000001bff1b7219 */ /* 0x000fe4000001161c */
[----:B------:R-:W-:-:S04]  /*4ef10*/  SHF.L.U32 R35, R28, R35, RZ ;  /* 0x000000231c237219 */ /* 0x000fc800000006ff */
[----:B------:R-:W-:Y:S01]  /*4ef20*/  LOP3.LUT R32, R26, R27, R35, 0x1e, !PT ;  /* 0x0000001b1a207212 */ /* 0x000fe200078e1e23 */
[----:B------:R-:W-:Y:S06]  /*4ef30*/  BRA `(.L_x_1347) ;  /* 0x00000000003c7947 */ /* 0x000fec0003800000 */
.L_x_1345:
        /* <DEDUP_REMOVED lines=15> */
.L_x_1347:
[----:B------:R-:W-:Y:S05]  /*4f030*/  BSYNC.RECONVERGENT B0 ;  /* 0x0000000000007941 */ /* 0x000fea0003800200 */
.L_x_1344:
        /* <DEDUP_REMOVED lines=24> */
.L_x_1349:
        /* <DEDUP_REMOVED lines=11> */
.L_x_1350:
[----:B------:R-:W-:Y:S05]  /*4f270*/  BSYNC.RECONVERGENT B0 ;  /* 0x0000000000007941 */ /* 0x000fea0003800200 */
.L_x_1348:
        /* <DEDUP_REMOVED lines=47> */
.L_x_1353:
[C---:B------:R-:W-:Y:S01]  /*4f570*/  VIADD R35, R33.reuse, 0x1 ;  /* 0x0000000121237836 */ /* 0x040fe20000000000 */
[----:B------:R-:W-:-:S04]  /*4f580*/  LOP3.LUT R37, R33, 0x1f, RZ, 0x3c, !PT ;  /* 0x0000001f21257812 */ /* 0x000fc800078e3cff */
[----:B------:R-:W-:Y:S02]  /*4f590*/  SHF.R.U32.HI R35, RZ, R35, R26 ;  /* 0x00000023ff237219 */ /* 0x000fe4000001161a */
[----:B------:R-:W-:-:S04]  /*4f5a0*/  SHF.L.U32 R37, R26, R37, RZ ;  /* 0x000000251a257219 */ /* 0x000fc800000006ff */
[----:B------:R-:W-:Y:S01]  /*4f5b0*/  LOP3.LUT R30, R32, R35, R37, 0x1e, !PT ;  /* 0x00000023201e7212 */ /* 0x000fe200078e1e25 */
[----:B------:R-:W-:Y:S06]  /*4f5c0*/  BRA `(.L_x_1354) ;  /* 0x00000000003c7947 */ /* 0x000fec0003800000 */
.L_x_1352:
        /* <DEDUP_REMOVED lines=15> */
.L_x_1354:
[----:B------:R-:W-:Y:S05]  /*4f6c0*/  BSYNC.RECONVERGENT B0 ;  /* 0x0000000000007941 */ /* 0x000fea0003800200 */
.L_x_1351:
        /* <DEDUP_REMOVED lines=24> */
.L_x_1356:
        /* <DEDUP_REMOVED lines=11> */
.L_x_1357:
[----:B------:R-:W-:Y:S05]  /*4f900*/  BSYNC.RECONVERGENT B0 ;  /* 0x0000000000007941 */ /* 0x000fea0003800200 */
.L_x_1355:
        /* <DEDUP_REMOVED lines=48> */
.L_x_1360:
[C---:B------:R-:W-:Y:S01]  /*4fc10*/  VIADD R26, R34.reuse, 0x1 ;  /* 0x00000001221a7836 */ /* 0x040fe20000000000 */
[----:B------:R-:W-:-:S04]  /*4fc20*/  LOP3.LUT R28, R34, 0x1f, RZ, 0x3c, !PT ;  /* 0x0000001f221c7812 */ /* 0x000fc800078e3cff */
[----:B------:R-:W-:Y:S02]  /*4fc30*/  SHF.R.U32.HI R33, RZ, R26, R27 ;  /* 0x0000001aff217219 */ /* 0x000fe4000001161b */
[----:B------:R-:W-:-:S04]  /*4fc40*/  SHF.L.U32 R28, R27, R28, RZ ;  /* 0x0000001c1b1c7219 */ /* 0x000fc800000006ff */
[----:B------:R-:W-:Y:S01]  /*4fc50*/  LOP3.LUT R26, R30, R33, R28, 0x1e, !PT ;  /* 0x000000211e1a7212 */ /* 0x000fe200078e1e1c */
[----:B------:R-:W-:Y:S06]  /*4fc60*/  BRA `(.L_x_1361) ;  /* 0x00000000003c7947 */ /* 0x000fec0003800000 */
.L_x_1359:
        /* <DEDUP_REMOVED lines=15> */
.L_x_1361:
[----:B------:R-:W-:Y:S05]  /*4fd60*/  BSYNC.RECONVERGENT B0 ;  /* 0x0000000000007941 */ /* 0x000fea0003800200 */
.L_x_1358:
        /* <DEDUP_REMOVED lines=24> */
.L_x_1363:
        /* <DEDUP_REMOVED lines=11> */
.L_x_1364:
[----:B------:R-:W-:Y:S05]  /*4ffa0*/  BSYNC.RECONVERGENT B0 ;  /* 0x0000000000007941 */ /* 0x000fea0003800200 */
.L_x_1362:
        /* <DEDUP_REMOVED lines=47> */
.L_x_1367:
[C---:B------:R-:W-:Y:S01]  /*502a0*/  VIADD R37, R35.reuse, 0x1 ;  /* 0x0000000123257836 */ /* 0x040fe20000000000 */
[----:B------:R-:W-:-:S04]  /*502b0*/  LOP3.LUT R39, R35, 0x1f, RZ, 0x3c, !PT ;  /* 0x0000001f23277812 */ /* 0x000fc800078e3cff */
[----:B------:R-:W-:Y:S02]  /*502c0*/  SHF.R.U32.HI R37, RZ, R37, R28 ;  /* 0x00000025ff257219 */ /* 0x000fe4000001161c */
[----:B------:R-:W-:-:S04]  /*502d0*/  SHF.L.U32 R39, R28, R39, RZ ;  /* 0x000000271c277219 */ /* 0x000fc800000006ff */
[----:B------:R-:W-:Y:S01]  /*502e0*/  LOP3.LUT R30, R26, R37, R39, 0x1e, !PT ;  /* 0x000000251a1e7212 */ /* 0x000fe200078e1e27 */
[----:B------:R-:W-:Y:S06]  /*502f0*/  BRA `(.L_x_1368) ;  /* 0x00000000003c7947 */ /* 0x000fec0003800000 */
.L_x_1366:
        /* <DEDUP_REMOVED lines=15> */
.L_x_1368:
[----:B------:R-:W-:Y:S05]  /*503f0*/  BSYNC.RECONVERGENT B0 ;  /* 0x0000000000007941 */ /* 0x000fea0003800200 */
.L_x_1365:
        /* <DEDUP_REMOVED lines=24> */
.L_x_1370:
        /* <DEDUP_REMOVED lines=11> */
.L_x_1371:
[----:B------:R-:W-:Y:S05]  /*50630*/  BSYNC.RECONVERGENT B0 ;  /* 0x0000000000007941 */ /* 0x000fea0003800200 */
.L_x_1369:
        /* <DEDUP_REMOVED lines=54> */
.L_x_1374:
[C---:B------:R-:W-:Y:S01]  /*509a0*/  VIADD R25, R33.reuse, 0x1 ;  /* 0x0000000121197836 */ /* 0x040fe20000000000 */
[----:B------:R-:W-:-:S04]  /*509b0*/  LOP3.LUT R27, R33, 0x1f, RZ, 0x3c, !PT ;  /* 0x0000001f211b7812 */ /* 0x000fc800078e3cff */
[----:B------:R-:W-:Y:S02]  /*509c0*/  SHF.R.U32.HI R25, RZ, R25, R26 ;  /* 0x00000019ff197219 */ /* 0x000fe4000001161a */
[----:B------:R-:W-:-:S04]  /*509d0*/  SHF.L.U32 R27, R26, R27, RZ ;  /* 0x0000001b1a1b7219 */ /* 0x000fc800000006ff */
[----:B------:R-:W-:Y:S01]  /*509e0*/  LOP3.LUT R28, R30, R25, R27, 0x1e, !PT ;  /* 0x000000191e1c7212 */ /* 0x000fe200078e1e1b */
[----:B------:R-:W-:Y:S06]  /*509f0*/  BRA `(.L_x_1375) ;  /* 0x00000000003c7947 */ /* 0x000fec0003800000 */
.L_x_1373:
        /* <DEDUP_REMOVED lines=15> */
.L_x_1375:
[----:B------:R-:W-:Y:S05]  /*50af0*/  BSYNC.RECONVERGENT B0 ;  /* 0x0000000000007941 */ /* 0x000fea0003800200 */
.L_x_1372:
        /* <DEDUP_REMOVED lines=24> */
.L_x_1377:
        /* <DEDUP_REMOVED lines=11> */
.L_x_1378:
[----:B------:R-:W-:Y:S05]  /*50d30*/  BSYNC.RECONVERGENT B0 ;  /* 0x0000000000007941 */ /* 0x000fea0003800200 */
.L_x_1376:
        /* <DEDUP_REMOVED lines=32> */
.L_x_1381:
[C---:B------:R-:W-:Y:S01]  /*50f40*/  VIADD R29, R27.reuse, 0x1 ;  /* 0x000000011b1d7836 */ /* 0x040fe20000000000 */
[----:B------:R-:W-:-:S04]  /*50f50*/  LOP3.LUT R33, R27, 0x1f, RZ, 0x3c, !PT ;  /* 0x0000001f1b217812 */ /* 0x000fc800078e3cff */
[----:B------:R-:W-:Y:S02]  /*50f60*/  SHF.R.U32.HI R29, RZ, R29, R26 ;  /* 0x0000001dff1d7219 */ /* 0x000fe4000001161a */
[----:B------:R-:W-:-:S04]  /*50f70*/  SHF.L.U32 R33, R26, R33, RZ ;  /* 0x000000211a217219 */ /* 0x000fc800000006ff */
[----:B------:R-:W-:Y:S01]  /*50f80*/  LOP3.LUT R32, R28, R29, R33, 0x1e, !PT ;  /* 0x0000001d1c207212 */ /* 0x000fe200078e1e21 */
[----:B------:R-:W-:Y:S06]  /*50f90*/  BRA `(.L_x_1382) ;  /* 0x00000000003c7947 */ /* 0x000fec0003800000 */
.L_x_1380:
        /* <DEDUP_REMOVED lines=15> */
.L_x_1382:
[----:B------:R-:W-:Y:S05]  /*51090*/  BSYNC.RECONVERGENT B0 ;  /* 0x0000000000007941 */ /* 0x000fea0003800200 */
.L_x_1379:
        /* <DEDUP_REMOVED lines=24> */
.L_x_1384:
        /* <DEDUP_REMOVED lines=11> */
.L_x_1385:
[----:B------:R-:W-:Y:S05]  /*512d0*/  BSYNC.RECONVERGENT B0 ;  /* 0x0000000000007941 */ /* 0x000fea0003800200 */
.L_x_1383:
        /* <DEDUP_REMOVED lines=47> */
.L_x_1388:
[C---:B------:R-:W-:Y:S01]  /*515d0*/  VIADD R34, R30.reuse, 0x1 ;  /* 0x000000011e227836 */ /* 0x040fe20000000000 */
[----:B------:R-:W-:-:S04]  /*515e0*/  LOP3.LUT R36, R30, 0x1f, RZ, 0x3c, !PT ;  /* 0x0000001f1e247812 */ /* 0x000fc800078e3cff */
[----:B------:R-:W-:Y:S02]  /*515f0*/  SHF.R.U32.HI R29, RZ, R34, R27 ;  /* 0x00000022ff1d7219 */ /* 0x000fe4000001161b */
[----:B------:R-:W-:-:S04]  /*51600*/  SHF.L.U32 R36, R27, R36, RZ ;  /* 0x000000241b247219 */ /* 0x000fc800000006ff */
[----:B------:R-:W-:Y:S01]  /*51610*/  LOP3.LUT R34, R32, R29, R36, 0x1e, !PT ;  /* 0x0000001d20227212 */ /* 0x000fe200078e1e24 */
[----:B------:R-:W-:Y:S06]  /*51620*/  BRA `(.L_x_1389) ;  /* 0x00000000003c7947 */ /* 0x000fec0003800000 */
.L_x_1387:
        /* <DEDUP_REMOVED lines=15> */
.L_x_1389:
[----:B------:R-:W-:Y:S05]  /*51720*/  BSYNC.RECONVERGENT B0 ;  /* 0x0000000000007941 */ /* 0x000fea0003800200 */
.L_x_1386:
        /* <DEDUP_REMOVED lines=24> */
.L_x_1391:
        /* <DEDUP_REMOVED lines=11> */
.L_x_1392:
[----:B------:R-:W-:Y:S05]  /*51960*/  BSYNC.RECONVERGENT B0 ;  /* 0x0000000000007941 */ /* 0x000fea0003800200 */
.L_x_1390:
        /* <DEDUP_REMOVED lines=48> */
.L_x_1395:
[C---:B------:R-:W-:Y:S01]  /*51c70*/  VIADD R32, R30.reuse, 0x1 ;  /* 0x000000011e207836 */ /* 0x040fe20000000000 */
[----:B------:R-:W-:-:S04]  /*51c80*/  LOP3.LUT R36, R30, 0x1f, RZ, 0x3c, !PT ;  /* 0x0000001f1e247812 */ /* 0x000fc800078e3cff */
[----:B------:R-:W-:Y:S02]  /*51c90*/  SHF.R.U32.HI R27, RZ, R32, R25 ;  /* 0x00000020ff1b7219 */ /* 0x000fe40000011619 */
[----:B------:R-:W-:-:S04]  /*51ca0*/  SHF.L.U32 R36, R25, R36, RZ ;  /* 0x0000002419247219 */ /* 0x000fc800000006ff */
[----:B------:R-:W-:Y:S01]  /*51cb0*/  LOP3.LUT R32, R34, R27, R36, 0x1e, !PT ;  /* 0x0000001b22207212 */ /* 0x000fe200078e1e24 */
[----:B------:R-:W-:Y:S06]  /*51cc0*/  BRA `(.L_x_1396) ;  /* 0x00000000003c7947 */ /* 0x000fec0003800000 */
.L_x_1394:
        /* <DEDUP_REMOVED lines=15> */
.L_x_1396:
[----:B------:R-:W-:Y:S05]  /*51dc0*/  BSYNC.RECONVERGENT B0 ;  /* 0x0000000000007941 */ /* 0x000fea0003800200 */
.L_x_1393:
        /* <DEDUP_REMOVED lines=24> */
.L_x_1398:
        /* <DEDUP_REMOVED lines=11> */
.L_x_1399:
[----:B------:R-:W-:Y:S05]  /*52000*/  BSYNC.RECONVERGENT B0 ;  /* 0x0000000000007941 */ /* 0x000fea0003800200 */
.L_x_1397:
        /* <DEDUP_REMOVED lines=21> */
[----:B------:R-:W-:Y:S02]  /*52160*/  LOP3.LUT R38, R38, R31, RZ, 0x3c, !PT ;  /* 0x0000001f26267212 */ /* 0x000fe400078e3cff */
        /* <DEDUP_REMOVED lines=32> */
.L_x_1402:
[C---:B------:R-:W-:Y:S01]  /*52370*/  VIADD R26, R34.reuse, 0x1 ;  /* 0x00000001221a7836 */ /* 0x040fe20000000000 */
[----:B------:R-:W-:-:S04]  /*52380*/  LOP3.LUT R36, R34, 0x1f, RZ, 0x3c, !PT ;  /* 0x0000001f22247812 */ /* 0x000fc800078e3cff */
[----:B------:R-:W-:Y:S02]  /*52390*/  SHF.R.U32.HI R25, RZ, R26, R27 ;  /* 0x0000001aff197219 */ /* 0x000fe4000001161b */
[----:B------:R-:W-:-:S04]  /*523a0*/  SHF.L.U32 R36, R27, R36, RZ ;  /* 0x000000241b247219 */ /* 0x000fc800000006ff */
[----:B------:R-:W-:Y:S01]  /*523b0*/  LOP3.LUT R26, R32, R25, R36, 0x1e, !PT ;  /* 0x00000019201a7212 */ /* 0x000fe200078e1e24 */
[----:B------:R-:W-:Y:S06]  /*523c0*/  BRA `(.L_x_1403) ;  /* 0x00000000003c7947 */ /* 0x000fec0003800000 */
.L_x_1401:
        /* <DEDUP_REMOVED lines=15> */
.L_x_1403:
[----:B------:R-:W-:Y:S05]  /*524c0*/  BSYNC.RECONVERGENT B0 ;  /* 0x0000000000007941 */ /* 0x000fea0003800200 */
.L_x_1400:
        /* <DEDUP_REMOVED lines=24> */
.L_x_1405:
        /* <DEDUP_REMOVED lines=11> */
.L_x_1406:
[----:B------:R-:W-:Y:S05]  /*52700*/  BSYNC.RECONVERGENT B0 ;  /* 0x0000000000007941 */ /* 0x000fea0003800200 */
.L_x_1404:
        /* <DEDUP_REMOVED lines=47> */
.L_x_1409:
[C---:B------:R-:W-:Y:S01]  /*52a00*/  VIADD R34, R32.reuse, 0x1 ;  /* 0x0000000120227836 */ /* 0x040fe20000000000 */
[----:B------:R-:W-:-:S04]  /*52a10*/  LOP3.LUT R36, R32, 0x1f, RZ, 0x3c, !PT ;  /* 0x0000001f20247812 */ /* 0x000fc800078e3cff */
[----:B------:R-:W-:Y:S02]  /*52a20*/  SHF.R.U32.HI R27, RZ, R34, R29 ;  /* 0x00000022ff1b7219 */ /* 0x000fe4000001161d */
[----:B------:R-:W-:-:S04]  /*52a30*/  SHF.L.U32 R36, R29, R36, RZ ;  /* 0x000000241d247219 */ /* 0x000fc800000006ff */
[----:B------:R-:W-:Y:S01]  /*52a40*/  LOP3.LUT R34, R26, R27, R36, 0x1e, !PT ;  /* 0x0000001b1a227212 */ /* 0x000fe200078e1e24 */
[----:B------:R-:W-:Y:S06]  /*52a50*/  BRA `(.L_x_1410) ;  /* 0x00000000003c7947 */ /* 0x000fec0003800000 */
.L_x_1408:
        /* <DEDUP_REMOVED lines=15> */
.L_x_1410:
[----:B------:R-:W-:Y:S05]  /*52b50*/  BSYNC.RECONVERGENT B0 ;  /* 0x0000000000007941 */ /* 0x000fea0003800200 */
.L_x_1407:
        /* <DEDUP_REMOVED lines=24> */
.L_x_1412:
        /* <DEDUP_REMOVED lines=11> */
.L_x_1413:
[----:B------:R-:W-:Y:S05]  /*52d90*/  BSYNC.RECONVERGENT B0 ;  /* 0x0000000000007941 */ /* 0x000fea0003800200 */
.L_x_1411:
        /* <DEDUP_REMOVED lines=47> */
.L_x_1416:
[C---:B------:R-:W-:Y:S01]  /*53090*/  VIADD R29, R33.reuse, 0x1 ;  /* 0x00000001211d7836 */ /* 0x040fe20000000000 */
[----:B------:R-:W-:-:S04]  /*530a0*/  LOP3.LUT R35, R33, 0x1f, RZ, 0x3c, !PT ;  /* 0x0000001f21237812 */ /* 0x000fc800078e3cff */
[----:B------:R-:W-:Y:S02]  /*530b0*/  SHF.R.U32.HI R29, RZ, R29, R26 ;  /* 0x0000001dff1d7219 */ /* 0x000fe4000001161a */
[----:B------:R-:W-:-:S04]  /*530c0*/  SHF.L.U32 R35, R26, R35, RZ ;  /* 0x000000231a237219 */ /* 0x000fc800000006ff */
[----:B------:R-:W-:Y:S01]  /*530d0*/  LOP3.LUT R32, R34, R29, R35, 0x1e, !PT ;  /* 0x0000001d22207212 */ /* 0x000fe200078e1e23 */
[----:B------:R-:W-:Y:S06]  /*530e0*/  BRA `(.L_x_1417) ;  /* 0x00000000003c7947 */ /* 0x000fec0003800000 */
.L_x_1415:
        /* <DEDUP_REMOVED lines=15> */
.L_x_1417:
[----:B------:R-:W-:Y:S05]  /*531e0*/  BSYNC.RECONVERGENT B0 ;  /* 0x0000000000007941 */ /* 0x000fea0003800200 */
.L_x_1414:
        /* <DEDUP_REMOVED lines=24> */
.L_x_1419:
        /* <DEDUP_REMOVED lines=11> */
.L_x_1420:
[----:B------:R-:W-:Y:S05]  /*53420*/  BSYNC.RECONVERGENT B0 ;  /* 0x0000000000007941 */ /* 0x000fea0003800200 */
.L_x_1418:
        /* <DEDUP_REMOVED lines=48> */
.L_x_1423:
[C---:B------:R-:W-:Y:S01]  /*53730*/  VIADD R26, R34.reuse, 0x1 ;  /* 0x00000001221a7836 */ /* 0x040fe20000000000 */
[----:B------:R-:W-:-:S04]  /*53740*/  LOP3.LUT R30, R34, 0x1f, RZ, 0x3c, !PT ;  /* 0x0000001f221e7812 */ /* 0x000fc800078e3cff */
[----:B------:R-:W-:Y:S02]  /*53750*/  SHF.R.U32.HI R33, RZ, R26, R27 ;  /* 0x0000001aff217219 */ /* 0x000fe4000001161b */
[----:B------:R-:W-:-:S04]  /*53760*/  SHF.L.U32 R30, R27, R30, RZ ;  /* 0x0000001e1b1e7219 */ /* 0x000fc800000006ff */
[----:B------:R-:W-:Y:S01]  /*53770*/  LOP3.LUT R26, R32, R33, R30, 0x1e, !PT ;  /* 0x00000021201a7212 */ /* 0x000fe200078e1e1e */
[----:B------:R-:W-:Y:S06]  /*53780*/  BRA `(.L_x_1424) ;  /* 0x00000000003c7947 */ /* 0x000fec0003800000 */
.L_x_1422:
        /* <DEDUP_REMOVED lines=15> */
.L_x_1424:
[----:B------:R-:W-:Y:S05]  /*53880*/  BSYNC.RECONVERGENT B0 ;  /* 0x0000000000007941 */ /* 0x000fea0003800200 */
.L_x_1421:
        /* <DEDUP_REMOVED lines=24> */
.L_x_1426:
        /* <DEDUP_REMOVED lines=11> */
.L_x_1427:
[----:B------:R-:W-:Y:S05]  /*53ac0*/  BSYNC.RECONVERGENT B0 ;  /* 0x0000000000007941 */ /* 0x000fea0003800200 */
.L_x_1425:
        /* <DEDUP_REMOVED lines=47> */
.L_x_1430:
[C---:B------:R-:W-:Y:S01]  /*53dc0*/  VIADD R35, R33.reuse, 0x1 ;  /* 0x0000000121237836 */ /* 0x040fe20000000000 */
[----:B------:R-:W-:-:S04]  /*53dd0*/  LOP3.LUT R37, R33, 0x1f, RZ, 0x3c, !PT ;  /* 0x0000001f21257812 */ /* 0x000fc800078e3cff */
[----:B------:R-:W-:Y:S02]  /*53de0*/  SHF.R.U32.HI R35, RZ, R35, R28 ;  /* 0x00000023ff237219 */ /* 0x000fe4000001161c */
[----:B------:R-:W-:-:S04]  /*53df0*/  SHF.L.U32 R37, R28, R37, RZ ;  /* 0x000000251c257219 */ /* 0x000fc800000006ff */
[----:B------:R-:W-:Y:S01]  /*53e00*/  LOP3.LUT R32, R26, R35, R37, 0x1e, !PT ;  /* 0x000000231a207212 */ /* 0x000fe200078e1e25 */
[----:B------:R-:W-:Y:S06]  /*53e10*/  BRA `(.L_x_1431) ;  /* 0x00000000003c7947 */ /* 0x000fec0003800000 */
.L_x_1429:
        /* <DEDUP_REMOVED lines=15> */
.L_x_1431:
[----:B------:R-:W-:Y:S05]  /*53f10*/  BSYNC.RECONVERGENT B0 ;  /* 0x0000000000007941 */ /* 0x000fea0003800200 */
.L_x_1428:
        /* <DEDUP_REMOVED lines=24> */
.L_x_1433:
        /* <DEDUP_REMOVED lines=11> */
.L_x_1434:
[----:B------:R-:W-:Y:S05]  /*54150*/  BSYNC.RECONVERGENT B0 ;  /* 0x0000000000007941 */ /* 0x000fea0003800200 */
.L_x_1432:
        /* <DEDUP_REMOVED lines=54> */
.L_x_1437:
[C---:B------:R-:W-:Y:S01]  /*544c0*/  VIADD R25, R35.reuse, 0x1 ;  /* 0x0000000123197836 */ /* 0x040fe20000000000 */
[----:B------:R-:W-:-:S04]  /*544d0*/  LOP3.LUT R27, R35, 0x1f, RZ, 0x3c, !PT ;  /* 0x0000001f231b7812 */ /* 0x000fc800078e3cff */
[----:B------:R-:W-:Y:S02]  /*544e0*/  SHF.R.U32.HI R25, RZ, R25, R26 ;  /* 0x00000019ff197219 */ /* 0x000fe4000001161a */
[----:B------:R-:W-:-:S04]  /*544f0*/  SHF.L.U32 R27, R26, R27, RZ ;  /* 0x0000001b1a1b7219 */ /* 0x000fc800000006ff */
[----:B------:R-:W-:Y:S01]  /*54500*/  LOP3.LUT R28, R32, R25, R27, 0x1e, !PT ;  /* 0x00000019201c7212 */ /* 0x000fe200078e1e1b */
[----:B------:R-:W-:Y:S06]  /*54510*/  BRA `(.L_x_1438) ;  /* 0x00000000003c7947 */ /* 0x000fec0003800000 */
.L_x_1436:
        /* <DEDUP_REMOVED lines=15> */
.L_x_1438:
[----:B------:R-:W-:Y:S05]  /*54610*/  BSYNC.RECONVERGENT B0 ;  /* 0x0000000000007941 */ /* 0x000fea0003800200 */
.L_x_1435:
        /* <DEDUP_REMOVED lines=24> */
.L_x_1440:
        /* <DEDUP_REMOVED lines=11> */
.L_x_1441:
[----:B------:R-:W-:Y:S05]  /*54850*/  BSYNC.RECONVERGENT B0 ;  /* 0x0000000000007941 */ /* 0x000fea0003800200 */
.L_x_1439:
        /* <DEDUP_REMOVED lines=32> */
.L_x_1444:
[C---:B------:R-:W-:Y:S01]  /*54a60*/  VIADD R29, R27.reuse, 0x1 ;  /* 0x000000011b1d7836 */ /* 0x040fe20000000000 */
[----:B------:R-:W-:-:S04]  /*54a70*/  LOP3.LUT R33, R27, 0x1f, RZ, 0x3c, !PT ;  /* 0x0000001f1b217812 */ /* 0x000fc800078e3cff */
[----:B------:R-:W-:Y:S02]  /*54a80*/  SHF.R.U32.HI R29, RZ, R29, R26 ;  /* 0x0000001dff1d7219 */ /* 0x000fe4000001161a */
[----:B------:R-:W-:-:S04]  /*54a90*/  SHF.L.U32 R33, R26, R33, RZ ;  /* 0x000000211a217219 */ /* 0x000fc800000006ff */
[----:B------:R-:W-:Y:S01]  /*54aa0*/  LOP3.LUT R32, R28, R29, R33, 0x1e, !PT ;  /* 0x0000001d1c207212 */ /* 0x000fe200078e1e21 */
[----:B------:R-:W-:Y:S06]  /*54ab0*/  BRA `(.L_x_1445) ;  /* 0x00000000003c7947 */ /* 0x000fec0003800000 */
.L_x_1443:
        /* <DEDUP_REMOVED lines=15> */
.L_x_1445:
[----:B------:R-:W-:Y:S05]  /*54bb0*/  BSYNC.RECONVERGENT B0 ;  /* 0x0000000000007941 */ /* 0x000fea0003800200 */
.L_x_1442:
        /* <DEDUP_REMOVED lines=24> */
.L_x_1447:
        /* <DEDUP_REMOVED lines=11> */
.L_x_1448:
[----:B------:R-:W-:Y:S05]  /*54df0*/  BSYNC.RECONVERGENT B0 ;  /* 0x0000000000007941 */ /* 0x000fea0003800200 */
.L_x_1446:
        /* <DEDUP_REMOVED lines=47> */
.L_x_1451:
[C---:B------:R-:W-:Y:S01]  /*550f0*/  VIADD R34, R30.reuse, 0x1 ;  /* 0x000000011e227836 */ /* 0x040fe20000000000 */
[----:B------:R-:W-:-:S04]  /*55100*/  LOP3.LUT R36, R30, 0x1f, RZ, 0x3c, !PT ;  /* 0x0000001f1e247812 */ /* 0x000fc800078e3cff */
[----:B------:R-:W-:Y:S02]  /*55110*/  SHF.R.U32.HI R29, RZ, R34, R27 ;  /* 0x00000022ff1d7219 */ /* 0x000fe4000001161b */
[----:B------:R-:W-:-:S04]  /*55120*/  SHF.L.U32 R36, R27, R36, RZ ;  /* 0x000000241b247219 */ /* 0x000fc800000006ff */
[----:B------:R-:W-:Y:S01]  /*55130*/  LOP3.LUT R34, R32, R29, R36, 0x1e, !PT ;  /* 0x0000001d20227212 */ /* 0x000fe200078e1e24 */
[----:B------:R-:W-:Y:S06]  /*55140*/  BRA `(.L_x_1452) ;  /* 0x00000000003c7947 */ /* 0x000fec0003800000 */
.L_x_1450:
        /* <DEDUP_REMOVED lines=15> */
.L_x_1452:
[----:B------:R-:W-:Y:S05]  /*55240*/  BSYNC.RECONVERGENT B0 ;  /* 0x0000000000007941 */ /* 0x000fea0003800200 */
.L_x_1449:
        /* <DEDUP_REMOVED lines=24> */
.L_x_1454:
        /* <DEDUP_REMOVED lines=11> */
.L_x_1455:
[----:B------:R-:W-:Y:S05]  /*55480*/  BSYNC.RECONVERGENT B0 ;  /* 0x0000000000007941 */ /* 0x000fea0003800200 */
.L_x_1453:
        /* <DEDUP_REMOVED lines=48> */
.L_x_1458:
[C---:B------:R-:W-:Y:S01]  /*55790*/  VIADD R32, R30.reuse, 0x1 ;  /* 0x000000011e207836 */ /* 0x040fe20000000000 */
[----:B------:R-:W-:-:S04]  /*557a0*/  LOP3.LUT R36, R30, 0x1f, RZ, 0x3c, !PT ;  /* 0x0000001f1e247812 */ /* 0x000fc800078e3cff */
[----:B------:R-:W-:Y:S02]  /*557b0*/  SHF.R.U32.HI R27, RZ, R32, R25 ;  /* 0x00000020ff1b7219 */ /* 0x000fe40000011619 */
[----:B------:R-:W-:-:S04]  /*557c0*/  SHF.L.U32 R36, R25, R36, RZ ;  /* 0x0000002419247219 */ /* 0x000fc800000006ff */
[----:B------:R-:W-:Y:S01]  /*557d0*/  LOP3.LUT R32, R34, R27, R36, 0x1e, !PT ;  /* 0x0000001b22207212 */ /* 0x000fe200078e1e24 */
[----:B------:R-:W-:Y:S06]  /*557e0*/  BRA `(.L_x_1459) ;  /* 0x00000000003c7947 */ /* 0x000fec0003800000 */
.L_x_1457:
        /* <DEDUP_REMOVED lines=15> */
.L_x_1459:
[----:B------:R-:W-:Y:S05]  /*558e0*/  BSYNC.RECONVERGENT B0 ;  /* 0x0000000000007941 */ /* 0x000fea0003800200 */
.L_x_1456:
        /* <DEDUP_REMOVED lines=24> */
.L_x_1461:
        /* <DEDUP_REMOVED lines=11> */
.L_x_1462:
[----:B------:R-:W-:Y:S05]  /*55b20*/  BSYNC.RECONVERGENT B0 ;  /* 0x0000000000007941 */ /* 0x000fea0003800200 */
.L_x_1460:
        /* <DEDUP_REMOVED lines=54> */
.L_x_1465:
[C---:B------:R-:W-:Y:S01]  /*55e90*/  VIADD R26, R34.reuse, 0x1 ;  /* 0x00000001221a7836 */ /* 0x040fe20000000000 */
[----:B------:R-:W-:-:S04]  /*55ea0*/  LOP3.LUT R36, R34, 0x1f, RZ, 0x3c, !PT ;  /* 0x0000001f22247812 */ /* 0x000fc800078e3cff */
[----:B------:R-:W-:Y:S02]  /*55eb0*/  SHF.R.U32.HI R25, RZ, R26, R27 ;  /* 0x0000001aff197219 */ /* 0x000fe4000001161b */
[----:B------:R-:W-:-:S04]  /*55ec0*/  SHF.L.U32 R36, R27, R36, RZ ;  /* 0x000000241b247219 */ /* 0x000fc800000006ff */
[----:B------:R-:W-:Y:S01]  /*55ed0*/  LOP3.LUT R26, R32, R25, R36, 0x1e, !PT ;  /* 0x00000019201a7212 */ /* 0x000fe200078e1e24 */
[----:B------:R-:W-:Y:S06]  /*55ee0*/  BRA `(.L_x_1466) ;  /* 0x00000000003c7947 */ /* 0x000fec0003800000 */
.L_x_1464:
        /* <DEDUP_REMOVED lines=15> */
.L_x_1466:
[----:B------:R-:W-:Y:S05]  /*55fe0*/  BSYNC.RECONVERGENT B0 ;  /* 0x0000000000007941 */ /* 0x000fea0003800200 */
.L_x_1463:
        /* <DEDUP_REMOVED lines=24> */
.L_x_1468:
        /* <DEDUP_REMOVED lines=11> */
.L_x_1469:
[----:B------:R-:W-:Y:S05]  /*56220*/  BSYNC.RECONVERGENT B0 ;  /* 0x0000000000007941 */ /* 0x000fea0003800200 */
.L_x_1467:
        /* <DEDUP_REMOVED lines=47> */
.L_x_1472:
[C---:B------:R-:W-:Y:S01]  /*56520*/  VIADD R34, R32.reuse, 0x1 ;  /* 0x0000000120227836 */ /* 0x040fe20000000000 */
[----:B------:R-:W-:-:S04]  /*56530*/  LOP3.LUT R36, R32, 0x1f, RZ, 0x3c, !PT ;  /* 0x0000001f20247812 */ /* 0x000fc800078e3cff */
[----:B------:R-:W-:Y:S02]  /*56540*/  SHF.R.U32.HI R27, RZ, R34, R29 ;  /* 0x00000022ff1b7219 */ /* 0x000fe4000001161d */
[----:B------:R-:W-:-:S04]  /*56550*/  SHF.L.U32 R36, R29, R36, RZ ;  /* 0x000000241d247219 */ /* 0x000fc800000006ff */
[----:B------:R-:W-:Y:S01]  /*56560*/  LOP3.LUT R34, R26, R27, R36, 0x1e, !PT ;  /* 0x0000001b1a227212 */ /* 0x000fe200078e1e24 */
[----:B------:R-:W-:Y:S06]  /*56570*/  BRA `(.L_x_1473) ;  /* 0x00000000003c7947 */ /* 0x000fec0003800000 */
.L_x_1471:
        /* <DEDUP_REMOVED lines=15> */
.L_x_1473:
[----:B------:R-:W-:Y:S05]  /*56670*/  BSYNC.RECONVERGENT B0 ;  /* 0x0000000000007941 */ /* 0x000fea0003800200 */
.L_x_1470:
        /* <DEDUP_REMOVED lines=24> */
.L_x_1475:
        /* <DEDUP_REMOVED lines=11> */
.L_x_1476:
[----:B------:R-:W-:Y:S05]  /*568b0*/  BSYNC.RECONVERGENT B0 ;  /* 0x0000000000007941 */ /* 0x000fea0003800200 */
.L_x_1474:
        /* <DEDUP_REMOVED lines=47> */
.L_x_1479:
[C---:B------:R-:W-:Y:S01]  /*56bb0*/  VIADD R29, R33.reuse, 0x1 ;  /* 0x00000001211d7836 */ /* 0x040fe20000000000 */
[----:B------:R-:W-:-:S04]  /*56bc0*/  LOP3.LUT R35, R33, 0x1f, RZ, 0x3c, !PT ;  /* 0x0000001f21237812 */ /* 0x000fc800078e3cff */
[----:B------:R-:W-:Y:S02]  /*56bd0*/  SHF.R.U32.HI R29, RZ, R29, R26 ;  /* 0x0000001dff1d7219 */ /* 0x000fe4000001161a */
[----:B------:R-:W-:-:S04]  /*56be0*/  SHF.L.U32 R35, R26, R35, RZ ;  /* 0x000000231a237219 */ /* 0x000fc800000006ff */
[----:B------:R-:W-:Y:S01]  /*56bf0*/  LOP3.LUT R32, R34, R29, R35, 0x1e, !PT ;  /* 0x0000001d22207212 */ /* 0x000fe200078e1e23 */
[----:B------:R-:W-:Y:S06]  /*56c00*/  BRA `(.L_x_1480) ;  /* 0x00000000003c7947 */ /* 0x000fec0003800000 */
.L_x_1478:
        /* <DEDUP_REMOVED lines=15> */
.L_x_1480:
[----:B------:R-:W-:Y:S05]  /*56d00*/  BSYNC.RECONVERGENT B0 ;  /* 0x0000000000007941 */ /* 0x000fea0003800200 */
.L_x_1477:
        /* <DEDUP_REMOVED lines=24> */
.L_x_1482:
        /* <DEDUP_REMOVED lines=11> */
.L_x_1483:
[----:B------:R-:W-:Y:S05]  /*56f40*/  BSYNC.RECONVERGENT B0 ;  /* 0x0000000000007941 */ /* 0x000fea0003800200 */
.L_x_1481:
        /* <DEDUP_REMOVED lines=48> */
.L_x_1486:
[C---:B------:R-:W-:Y:S01]  /*57250*/  VIADD R30, R34.reuse, 0x1 ;  /* 0x00000001221e7836 */ /* 0x040fe20000000000 */
[----:B------:R-:W-:-:S04]  /*57260*/  LOP3.LUT R36, R34, 0x1f, RZ, 0x3c, !PT ;  /* 0x0000001f22247812 */ /* 0x000fc800078e3cff */
[----:B------:R-:W-:Y:S02]  /*57270*/  SHF.R.U32.HI R25, RZ, R30, R27 ;  /* 0x0000001eff197219 */ /* 0x000fe4000001161b */
[----:B------:R-:W-:-:S04]  /*57280*/  SHF.L.U32 R36, R27, R36, RZ ;  /* 0x000000241b247219 */ /* 0x000fc800000006ff */
[----:B------:R-:W-:Y:S01]  /*57290*/  LOP3.LUT R30, R32, R25, R36, 0x1e, !PT ;  /* 0x00000019201e7212 */ /* 0x000fe200078e1e24 */
[----:B------:R-:W-:Y:S06]  /*572a0*/  BRA `(.L_x_1487) ;  /* 0x00000000003c7947 */ /* 0x000fec0003800000 */
.L_x_1485:
        /* <DEDUP_REMOVED lines=15> */
.L_x_1487:
[----:B------:R-:W-:Y:S05]  /*573a0*/  BSYNC.RECONVERGENT B0 ;  /* 0x0000000000007941 */ /* 0x000fea0003800200 */
.L_x_1484:
        /* <DEDUP_REMOVED lines=24> */
.L_x_1489:
        /* <DEDUP_REMOVED lines=11> */
.L_x_1490:
[----:B------:R-:W-:Y:S05]  /*575e0*/  BSYNC.RECONVERGENT B0 ;  /* 0x0000000000007941 */ /* 0x000fea0003800200 */
.L_x_1488:
        /* <DEDUP_REMOVED lines=47> */
.L_x_1493:
[C---:B------:R-:W-:Y:S01]  /*578e0*/  VIADD R36, R34.reuse, 0x1 ;  /* 0x0000000122247836 */ /* 0x040fe20000000000 */
[----:B------:R-:W-:-:S04]  /*578f0*/  LOP3.LUT R38, R34, 0x1f, RZ, 0x3c, !PT ;  /* 0x0000001f22267812 */ /* 0x000fc800078e3cff */
[----:B------:R-:W-:Y:S02]  /*57900*/  SHF.R.U32.HI R29, RZ, R36, R25 ;  /* 0x00000024ff1d7219 */ /* 0x000fe40000011619 */
[----:B------:R-:W-:-:S04]  /*57910*/  SHF.L.U32 R38, R25, R38, RZ ;  /* 0x0000002619267219 */ /* 0x000fc800000006ff */
[----:B------:R-:W-:Y:S01]  /*57920*/  LOP3.LUT R36, R30, R29, R38, 0x1e, !PT ;  /* 0x0000001d1e247212 */ /* 0x000fe200078e1e26 */
[----:B------:R-:W-:Y:S06]  /*57930*/  BRA `(.L_x_1494) ;  /* 0x00000000003c7947 */ /* 0x000fec0003800000 */
.L_x_1492:
        /* <DEDUP_REMOVED lines=15> */
.L_x_1494:
[----:B------:R-:W-:Y:S05]  /*57a30*/  BSYNC.RECONVERGENT B0 ;  /* 0x0000000000007941 */ /* 0x000fea0003800200 */
.L_x_1491:
        /* <DEDUP_REMOVED lines=24> */
.L_x_1496:
        /* <DEDUP_REMOVED lines=11> */
.L_x_1497:
[----:B------:R-:W-:Y:S05]  /*57c70*/  BSYNC.RECONVERGENT B0 ;  /* 0x0000000000007941 */ /* 0x000fea0003800200 */
.L_x_1495:
        /* <DEDUP_REMOVED lines=54> */
.L_x_1500:
[C---:B------:R-:W-:Y:S01]  /*57fe0*/  VIADD R26, R32.reuse, 0x1 ;  /* 0x00000001201a7836 */ /* 0x040fe20000000000 */
[----:B------:R-:W-:-:S04]  /*57ff0*/  LOP3.LUT R34, R32, 0x1f, RZ, 0x3c, !PT ;  /* 0x0000001f20227812 */ /* 0x000fc800078e3cff */
[----:B------:R-:W-:Y:S02]  /*58000*/  SHF.R.U32.HI R25, RZ, R26, R29 ;  /* 0x0000001aff197219 */ /* 0x000fe4000001161d */
[----:B------:R-:W-:-:S04]  /*58010*/  SHF.L.U32 R34, R29, R34, RZ ;  /* 0x000000221d227219 */ /* 0x000fc800000006ff */
[----:B------:R-:W-:Y:S01]  /*58020*/  LOP3.LUT R26, R36, R25, R34, 0x1e, !PT ;  /* 0x00000019241a7212 */ /* 0x000fe200078e1e22 */
[----:B------:R-:W-:Y:S06]  /*58030*/  BRA `(.L_x_1501) ;  /* 0x00000000003c7947 */ /* 0x000fec0003800000 */
.L_x_1499:
        /* <DEDUP_REMOVED lines=15> */
.L_x_1501:
[----:B------:R-:W-:Y:S05]  /*58130*/  BSYNC.RECONVERGENT B0 ;  /* 0x0000000000007941 */ /* 0x000fea0003800200 */
.L_x_1498:
        /* <DEDUP_REMOVED lines=24> */
.L_x_1503:
        /* <DEDUP_REMOVED lines=11> */
.L_x_1504:
[----:B------:R-:W-:Y:S05]  /*58370*/  BSYNC.RECONVERGENT B0 ;  /* 0x0000000000007941 */ /* 0x000fea0003800200 */
.L_x_1502:
        /* <DEDUP_REMOVED lines=32> */
.L_x_1507:
[C---:B------:R-:W-:Y:S01]  /*58580*/  VIADD R32, R28.reuse, 0x1 ;  /* 0x000000011c207836 */ /* 0x040fe20000000000 */
[----:B------:R-:W-:-:S04]  /*58590*/  LOP3.LUT R34, R28, 0x1f, RZ, 0x3c, !PT ;  /* 0x0000001f1c227812 */ /* 0x000fc800078e3cff */
[----:B------:R-:W-:Y:S02]  /*585a0*/  SHF.R.U32.HI R27, RZ, R32, R29 ;  /* 0x00000020ff1b7219 */ /* 0x000fe4000001161d */
[----:B------:R-:W-:-:S04]  /*585b0*/  SHF.L.U32 R34, R29, R34, RZ ;  /* 0x000000221d227219 */ /* 0x000fc800000006ff */
[----:B------:R-:W-:Y:S01]  /*585c0*/  LOP3.LUT R32, R26, R27, R34, 0x1e, !PT ;  /* 0x0000001b1a207212 */ /* 0x000fe200078e1e22 */
[----:B------:R-:W-:Y:S06]  /*585d0*/  BRA `(.L_x_1508) ;  /* 0x00000000003c7947 */ /* 0x000fec0003800000 */
.L_x_1506:
        /* <DEDUP_REMOVED lines=15> */
.L_x_1508:
[----:B------:R-:W-:Y:S05]  /*586d0*/  BSYNC.RECONVERGENT B0 ;  /* 0x0000000000007941 */ /* 0x000fea0003800200 */
.L_x_1505:
        /* <DEDUP_REMOVED lines=24> */
.L_x_1510:
        /* <DEDUP_REMOVED lines=11> */
.L_x_1511:
[----:B------:R-:W-:Y:S05]  /*58910*/  BSYNC.RECONVERGENT B0 ;  /* 0x0000000000007941 */ /* 0x000fea0003800200 */
.L_x_1509:
        /* <DEDUP_REMOVED lines=47> */
.L_x_1514:
[C---:B------:R-:W-:Y:S01]  /*58c10*/  VIADD R35, R33.reuse, 0x1 ;  /* 0x0000000121237836 */ /* 0x040fe20000000000 */
[----:B------:R-:W-:-:S04]  /*58c20*/  LOP3.LUT R37, R33, 0x1f, RZ, 0x3c, !PT ;  /* 0x0000001f21257812 */ /* 0x000fc800078e3cff */
[----:B------:R-:W-:Y:S02]  /*58c30*/  SHF.R.U32.HI R35, RZ, R35, R26 ;  /* 0x00000023ff237219 */ /* 0x000fe4000001161a */
[----:B------:R-:W-:-:S04]  /*58c40*/  SHF.L.U32 R37, R26, R37, RZ ;  /* 0x000000251a257219 */ /* 0x000fc800000006ff */
[----:B------:R-:W-:Y:S01]  /*58c50*/  LOP3.LUT R28, R32, R35, R37, 0x1e, !PT ;  /* 0x00000023201c7212 */ /* 0x000fe200078e1e25 */
[----:B------:R-:W-:Y:S06]  /*58c60*/  BRA `(.L_x_1515) ;  /* 0x00000000003c7947 */ /* 0x000fec0003800000 */
.L_x_1513:
        /* <DEDUP_REMOVED lines=15> */
.L_x_1515:
[----:B------:R-:W-:Y:S05]  /*58d60*/  BSYNC.RECONVERGENT B0 ;  /* 0x0000000000007941 */ /* 0x000fea0003800200 */
.L_x_1512:
        /* <DEDUP_REMOVED lines=24> */
.L_x_1517:
        /* <DEDUP_REMOVED lines=11> */
.L_x_1518:
[----:B------:R-:W-:Y:S05]  /*58fa0*/  BSYNC.RECONVERGENT B0 ;  /* 0x0000000000007941 */ /* 0x000fea0003800200 */
.L_x_1516:
        /* <DEDUP_REMOVED lines=48> */
.L_x_1521:
[C---:B------:R-:W-:Y:S01]  /*592b0*/  VIADD R34, R32.reuse, 0x1 ;  /* 0x0000000120227836 */ /* 0x040fe20000000000 */
[----:B------:R-:W-:-:S04]  /*592c0*/  LOP3.LUT R36, R32, 0x1f, RZ, 0x3c, !PT ;  /* 0x0000001f20247812 */ /* 0x000fc800078e3cff */
[----:B------:R-:W-:Y:S02]  /*592d0*/  SHF.R.U32.HI R29, RZ, R34, R25 ;  /* 0x00000022ff1d7219 */ /* 0x000fe40000011619 */
[----:B------:R-:W-:-:S04]  /*592e0*/  SHF.L.U32 R36, R25, R36, RZ ;  /* 0x0000002419247219 */ /* 0x000fc800000006ff */
[----:B------:R-:W-:Y:S01]  /*592f0*/  LOP3.LUT R34, R28, R29, R36, 0x1e, !PT ;  /* 0x0000001d1c227212 */ /* 0x000fe200078e1e24 */
[----:B------:R-:W-:Y:S06]  /*59300*/  BRA `(.L_x_1522) ;  /* 0x00000000003c7947 */ /* 0x000fec0003800000 */
.L_x_1520:
        /* <DEDUP_REMOVED lines=15> */
.L_x_1522:
[----:B------:R-:W-:Y:S05]  /*59400*/  BSYNC.RECONVERGENT B0 ;  /* 0x0000000000007941 */ /* 0x000fea0003800200 */
.L_x_1519:
        /* <DEDUP_REMOVED lines=24> */
.L_x_1524:
        /* <DEDUP_REMOVED lines=11> */
.L_x_1525:
[----:B------:R-:W-:Y:S05]  /*59640*/  BSYNC.RECONVERGENT B0 ;  /* 0x0000000000007941 */ /* 0x000fea0003800200 */
.L_x_1523:
        /* <DEDUP_REMOVED lines=54> */
.L_x_1528:
[C---:B------:R-:W-:Y:S01]  /*599b0*/  VIADD R26, R30.reuse, 0x1 ;  /* 0x000000011e1a7836 */ /* 0x040fe20000000000 */
[----:B------:R-:W-:-:S04]  /*599c0*/  LOP3.LUT R32, R30, 0x1f, RZ, 0x3c, !PT ;  /* 0x0000001f1e207812 */ /* 0x000fc800078e3cff */
[----:B------:R-:W-:Y:S02]  /*599d0*/  SHF.R.U32.HI R25, RZ, R26, R27 ;  /* 0x0000001aff197219 */ /* 0x000fe4000001161b */
[----:B------:R-:W-:-:S04]  /*599e0*/  SHF.L.U32 R32, R27, R32, RZ ;  /* 0x000000201b207219 */ /* 0x000fc800000006ff */
[----:B------:R-:W-:Y:S01]  /*599f0*/  LOP3.LUT R26, R34, R25, R32, 0x1e, !PT ;  /* 0x00000019221a7212 */ /* 0x000fe200078e1e20 */
[----:B------:R-:W-:Y:S06]  /*59a00*/  BRA `(.L_x_1529) ;  /* 0x00000000003c7947 */ /* 0x000fec0003800000 */
.L_x_1527:
        /* <DEDUP_REMOVED lines=15> */
.L_x_1529:
[----:B------:R-:W-:Y:S05]  /*59b00*/  BSYNC.RECONVERGENT B0 ;  /* 0x0000000000007941 */ /* 0x000fea0003800200 */
.L_x_1526:
        /* <DEDUP_REMOVED lines=24> */
.L_x_1531:
        /* <DEDUP_REMOVED lines=11> */
.L_x_1532:
[----:B------:R-:W-:Y:S05]  /*59d40*/  BSYNC.RECONVERGENT B0 ;  /* 0x0000000000007941 */ /* 0x000fea0003800200 */
.L_x_1530:
        /* <DEDUP_REMOVED lines=47> */
.L_x_1535:
[C---:B------:R-:W-:Y:S01]  /*5a040*/  VIADD R34, R32.reuse, 0x1 ;  /* 0x0000000120227836 */ /* 0x040fe20000000000 */
[----:B------:R-:W-:-:S04]  /*5a050*/  LOP3.LUT R36, R32, 0x1f, RZ, 0x3c, !PT ;  /* 0x0000001f20247812 */ /* 0x000fc800078e3cff */
[----:B------:R-:W-:Y:S02]  /*5a060*/  SHF.R.U32.HI R27, RZ, R34, R29 ;  /* 0x00000022ff1b7219 */ /* 0x000fe4000001161d */
[----:B------:R-:W-:-:S04]  /*5a070*/  SHF.L.U32 R36, R29, R36, RZ ;  /* 0x000000241d247219 */ /* 0x000fc800000006ff */
[----:B------:R-:W-:Y:S01]  /*5a080*/  LOP3.LUT R34, R26, R27, R36, 0x1e, !PT ;  /* 0x0000001b1a227212 */ /* 0x000fe200078e1e24 */
[----:B------:R-:W-:Y:S06]  /*5a090*/  BRA `(.L_x_1536) ;  /* 0x00000000003c7947 */ /* 0x000fec0003800000 */
.L_x_1534:
        /* <DEDUP_REMOVED lines=15> */
.L_x_1536:
[----:B------:R-:W-:Y:S05]  /*5a190*/  BSYNC.RECONVERGENT B0 ;  /* 0x0000000000007941 */ /* 0x000fea0003800200 */
.L_x_1533:
        /* <DEDUP_REMOVED lines=24> */
.L_x_1538:
        /* <DEDUP_REMOVED lines=11> */
.L_x_1539:
[----:B------:R-:W-:Y:S05]  /*5a3d0*/  BSYNC.RECONVERGENT B0 ;  /* 0x0000000000007941 */ /* 0x000fea0003800200 */
.L_x_1537:
        /* <DEDUP_REMOVED lines=47> */
.L_x_1542:
[C---:B------:R-:W-:Y:S01]  /*5a6d0*/  VIADD R29, R33.reuse, 0x1 ;  /* 0x00000001211d7836 */ /* 0x040fe20000000000 */
[----:B------:R-:W-:-:S04]  /*5a6e0*/  LOP3.LUT R35, R33, 0x1f, RZ, 0x3c, !PT ;  /* 0x0000001f21237812 */ /* 0x000fc800078e3cff */
[----:B------:R-:W-:Y:S02]  /*5a6f0*/  SHF.R.U32.HI R29, RZ, R29, R26 ;  /* 0x0000001dff1d7219 */ /* 0x000fe4000001161a */
[----:B------:R-:W-:-:S04]  /*5a700*/  SHF.L.U32 R35, R26, R35, RZ ;  /* 0x000000231a237219 */ /* 0x000fc800000006ff */
[----:B------:R-:W-:Y:S01]  /*5a710*/  LOP3.LUT R32, R34, R29, R35, 0x1e, !PT ;  /* 0x0000001d22207212 */ /* 0x000fe200078e1e23 */
[----:B------:R-:W-:Y:S06]  /*5a720*/  BRA `(.L_x_1543) ;  /* 0x00000000003c7947 */ /* 0x000fec0003800000 */
.L_x_1541:
        /* <DEDUP_REMOVED lines=15> */
.L_x_1543:
[----:B------:R-:W-:Y:S05]  /*5a820*/  BSYNC.RECONVERGENT B0 ;  /* 0x0000000000007941 */ /* 0x000fea0003800200 */
.L_x_1540:
        /* <DEDUP_REMOVED lines=24> */
.L_x_1545:
        /* <DEDUP_REMOVED lines=11> */
.L_x_1546:
[----:B------:R-:W-:Y:S05]  /*5aa60*/  BSYNC.RECONVERGENT B0 ;  /* 0x0000000000007941 */ /* 0x000fea0003800200 */
.L_x_1544:
        /* <DEDUP_REMOVED lines=48> */
.L_x_1549:
[C---:B------:R-:W-:Y:S01]  /*5ad70*/  VIADD R26, R34.reuse, 0x1 ;  /* 0x00000001221a7836 */ /* 0x040fe20000000000 */
[----:B------:R-:W-:-:S04]  /*5ad80*/  LOP3.LUT R30, R34, 0x1f, RZ, 0x3c, !PT ;  /* 0x0000001f221e7812 */ /* 0x000fc800078e3cff */
[----:B------:R-:W-:Y:S02]  /*5ad90*/  SHF.R.U32.HI R33, RZ, R26, R27 ;  /* 0x0000001aff217219 */ /* 0x000fe4000001161b */
[----:B------:R-:W-:-:S04]  /*5ada0*/  SHF.L.U32 R30, R27, R30, RZ ;  /* 0x0000001e1b1e7219 */ /* 0x000fc800000006ff */
[----:B------:R-:W-:Y:S01]  /*5adb0*/  LOP3.LUT R26, R32, R33, R30, 0x1e, !PT ;  /* 0x00000021201a7212 */ /* 0x000fe200078e1e1e */
[----:B------:R-:W-:Y:S06]  /*5adc0*/  BRA `(.L_x_1550) ;  /* 0x00000000003c7947 */ /* 0x000fec0003800000 */
.L_x_1548:
        /* <DEDUP_REMOVED lines=15> */
.L_x_1550:
[----:B------:R-:W-:Y:S05]  /*5aec0*/  BSYNC.RECONVERGENT B0 ;  /* 0x0000000000007941 */ /* 0x000fea0003800200 */
.L_x_1547:
        /* <DEDUP_REMOVED lines=24> */
.L_x_1552:
        /* <DEDUP_REMOVED lines=11> */
.L_x_1553:
[----:B------:R-:W-:Y:S05]  /*5b100*/  BSYNC.RECONVERGENT B0 ;  /* 0x0000000000007941 */ /* 0x000fea0003800200 */
.L_x_1551:
        /* <DEDUP_REMOVED lines=47> */
.L_x_1556:
[C---:B------:R-:W-:Y:S01]  /*5b400*/  VIADD R35, R33.reuse, 0x1 ;  /* 0x0000000121237836 */ /* 0x040fe20000000000 */
[----:B------:R-:W-:-:S04]  /*5b410*/  LOP3.LUT R37, R33, 0x1f, RZ, 0x3c, !PT ;  /* 0x0000001f21257812 */ /* 0x000fc800078e3cff */
[----:B------:R-:W-:Y:S02]  /*5b420*/  SHF.R.U32.HI R35, RZ, R35, R28 ;  /* 0x00000023ff237219 */ /* 0x000fe4000001161c */
[----:B------:R-:W-:-:S04]  /*5b430*/  SHF.L.U32 R37, R28, R37, RZ ;  /* 0x000000251c257219 */ /* 0x000fc800000006ff */
[----:B------:R-:W-:Y:S01]  /*5b440*/  LOP3.LUT R32, R26, R35, R37, 0x1e, !PT ;  /* 0x000000231a207212 */ /* 0x000fe200078e1e25 */
[----:B------:R-:W-:Y:S06]  /*5b450*/  BRA `(.L_x_1557) ;  /* 0x00000000003c7947 */ /* 0x000fec0003800000 */
.L_x_1555:
        /* <DEDUP_REMOVED lines=15> */
.L_x_1557:
[----:B------:R-:W-:Y:S05]  /*5b550*/  BSYNC.RECONVERGENT B0 ;  /* 0x0000000000007941 */ /* 0x000fea0003800200 */
.L_x_1554:
        /* <DEDUP_REMOVED lines=24> */
.L_x_1559:
        /* <DEDUP_REMOVED lines=11> */
.L_x_1560:
[----:B------:R-:W-:Y:S05]  /*5b790*/  BSYNC.RECONVERGENT B0 ;  /* 0x0000000000007941 */ /* 0x000fea0003800200 */
.L_x_1558:
        /* <DEDUP_REMOVED lines=54> */
.L_x_1563:
[C---:B------:R-:W-:Y:S01]  /*5bb00*/  VIADD R25, R35.reuse, 0x1 ;  /* 0x0000000123197836 */ /* 0x040fe20000000000 */
[----:B------:R-:W-:-:S04]  /*5bb10*/  LOP3.LUT R27, R35, 0x1f, RZ, 0x3c, !PT ;  /* 0x0000001f231b7812 */ /* 0x000fc800078e3cff */
[----:B------:R-:W-:Y:S02]  /*5bb20*/  SHF.R.U32.HI R25, RZ, R25, R26 ;  /* 0x00000019ff197219 */ /* 0x000fe4000001161a */
[----:B------:R-:W-:-:S04]  /*5bb30*/  SHF.L.U32 R27, R26, R27, RZ ;  /* 0x0000001b1a1b7219 */ /* 0x000fc800000006ff */
[----:B------:R-:W-:Y:S01]  /*5bb40*/  LOP3.LUT R28, R32, R25, R27, 0x1e, !PT ;  /* 0x00000019201c7212 */ /* 0x000fe200078e1e1b */
[----:B------:R-:W-:Y:S06]  /*5bb50*/  BRA `(.L_x_1564) ;  /* 0x00000000003c7947 */ /* 0x000fec0003800000 */
.L_x_1562:
        /* <DEDUP_REMOVED lines=15> */
.L_x_1564:
[----:B------:R-:W-:Y:S05]  /*5bc50*/  BSYNC.RECONVERGENT B0 ;  /* 0x0000000000007941 */ /* 0x000fea0003800200 */
.L_x_1561:
        /* <DEDUP_REMOVED lines=24> */
.L_x_1566:
        /* <DEDUP_REMOVED lines=11> */
.L_x_1567:
[----:B------:R-:W-:Y:S05]  /*5be90*/  BSYNC.RECONVERGENT B0 ;  /* 0x0000000000007941 */ /* 0x000fea0003800200 */
.L_x_1565:
        /* <DEDUP_REMOVED lines=32> */
.L_x_1570:
[C---:B------:R-:W-:Y:S01]  /*5c0a0*/  VIADD R29, R27.reuse, 0x1 ;  /* 0x000000011b1d7836 */ /* 0x040fe20000000000 */
[----:B------:R-:W-:-:S04]  /*5c0b0*/  LOP3.LUT R33, R27, 0x1f, RZ, 0x3c, !PT ;  /* 0x0000001f1b217812 */ /* 0x000fc800078e3cff */
[----:B------:R-:W-:Y:S02]  /*5c0c0*/  SHF.R.U32.HI R29, RZ, R29, R26 ;  /* 0x0000001dff1d7219 */ /* 0x000fe4000001161a */
[----:B------:R-:W-:-:S04]  /*5c0d0*/  SHF.L.U32 R33, R26, R33, RZ ;  /* 0x000000211a217219 */ /* 0x000fc800000006ff */
[----:B------:R-:W-:Y:S01]  /*5c0e0*/  LOP3.LUT R32, R28, R29, R33, 0x1e, !PT ;  /* 0x0000001d1c207212 */ /* 0x000fe200078e1e21 */
[----:B------:R-:W-:Y:S06]  /*5c0f0*/  BRA `(.L_x_1571) ;  /* 0x00000000003c7947 */ /* 0x000fec0003800000 */
.L_x_1569:
        /* <DEDUP_REMOVED lines=15> */
.L_x_1571:
[----:B------:R-:W-:Y:S05]  /*5c1f0*/  BSYNC.RECONVERGENT B0 ;  /* 0x0000000000007941 */ /* 0x000fea0003800200 */
.L_x_1568:
        /* <DEDUP_REMOVED lines=24> */
.L_x_1573:
        /* <DEDUP_REMOVED lines=11> */
.L_x_1574:
[----:B------:R-:W-:Y:S05]  /*5c430*/  BSYNC.RECONVERGENT B0 ;  /* 0x0000000000007941 */ /* 0x000fea0003800200 */
.L_x_1572:
        /* <DEDUP_REMOVED lines=47> */
.L_x_1577:
[C---:B------:R-:W-:Y:S01]  /*5c730*/  VIADD R34, R30.reuse, 0x1 ;  /* 0x000000011e227836 */ /* 0x040fe20000000000 */
[----:B------:R-:W-:-:S04]  /*5c740*/  LOP3.LUT R36, R30, 0x1f, RZ, 0x3c, !PT ;  /* 0x0000001f1e247812 */ /* 0x000fc800078e3cff */
[----:B------:R-:W-:Y:S02]  /*5c750*/  SHF.R.U32.HI R29, RZ, R34, R27 ;  /* 0x00000022ff1d7219 */ /* 0x000fe4000001161b */
[----:B------:R-:W-:-:S04]  /*5c760*/  SHF.L.U32 R36, R27, R36, RZ ;  /* 0x000000241b247219 */ /* 0x000fc800000006ff */
[----:B------:R-:W-:Y:S01]  /*5c770*/  LOP3.LUT R34, R32, R29, R36, 0x1e, !PT ;  /* 0x0000001d20227212 */ /* 0x000fe200078e1e24 */
[----:B------:R-:W-:Y:S06]  /*5c780*/  BRA `(.L_x_1578) ;  /* 0x00000000003c7947 */ /* 0x000fec0003800000 */
.L_x_1576:
        /* <DEDUP_REMOVED lines=15> */
.L_x_1578:
[----:B------:R-:W-:Y:S05]  /*5c880*/  BSYNC.RECONVERGENT B0 ;  /* 0x0000000000007941 */ /* 0x000fea0003800200 */
.L_x_1575:
        /* <DEDUP_REMOVED lines=24> */
.L_x_1580:
        /* <DEDUP_REMOVED lines=11> */
.L_x_1581:
[----:B------:R-:W-:Y:S05]  /*5cac0*/  BSYNC.RECONVERGENT B0 ;  /* 0x0000000000007941 */ /* 0x000fea0003800200 */
.L_x_1579:
        /* <DEDUP_REMOVED lines=48> */
.L_x_1584:
[C---:B------:R-:W-:Y:S01]  /*5cdd0*/  VIADD R32, R30.reuse, 0x1 ;  /* 0x000000011e207836 */ /* 0x040fe20000000000 */
[----:B------:R-:W-:-:S04]  /*5cde0*/  LOP3.LUT R36, R30, 0x1f, RZ, 0x3c, !PT ;  /* 0x0000001f1e247812 */ /* 0x000fc800078e3cff */
[----:B------:R-:W-:Y:S02]  /*5cdf0*/  SHF.R.U32.HI R27, RZ, R32, R25 ;  /* 0x00000020ff1b7219 */ /* 0x000fe40000011619 */
[----:B------:R-:W-:-:S04]  /*5ce00*/  SHF.L.U32 R36, R25, R36, RZ ;  /* 0x0000002419247219 */ /* 0x000fc800000006ff */
[----:B------:R-:W-:Y:S01]  /*5ce10*/  LOP3.LUT R32, R34, R27, R36, 0x1e, !PT ;  /* 0x0000001b22207212 */ /* 0x000fe200078e1e24 */
[----:B------:R-:W-:Y:S06]  /*5ce20*/  BRA `(.L_x_1585) ;  /* 0x00000000003c7947 */ /* 0x000fec0003800000 */
.L_x_1583:
        /* <DEDUP_REMOVED lines=15> */
.L_x_1585:
[----:B------:R-:W-:Y:S05]  /*5cf20*/  BSYNC.RECONVERGENT B0 ;  /* 0x0000000000007941 */ /* 0x000fea0003800200 */
.L_x_1582:
        /* <DEDUP_REMOVED lines=24> */
.L_x_1587:
        /* <DEDUP_REMOVED lines=11> */
.L_x_1588:
[----:B------:R-:W-:Y:S05]  /*5d160*/  BSYNC.RECONVERGENT B0 ;  /* 0x0000000000007941 */ /* 0x000fea0003800200 */
.L_x_1586:
        /* <DEDUP_REMOVED lines=54> */
.L_x_1591:
[C---:B------:R-:W-:Y:S01]  /*5d4d0*/  VIADD R26, R34.reuse, 0x1 ;  /* 0x00000001221a7836 */ /* 0x040fe20000000000 */
[----:B------:R-:W-:-:S04]  /*5d4e0*/  LOP3.LUT R36, R34, 0x1f, RZ, 0x3c, !PT ;  /* 0x0000001f22247812 */ /* 0x000fc800078e3cff */
[----:B------:R-:W-:Y:S02]  /*5d4f0*/  SHF.R.U32.HI R25, RZ, R26, R27 ;  /* 0x0000001aff197219 */ /* 0x000fe4000001161b */
[----:B------:R-:W-:-:S04]  /*5d500*/  SHF.L.U32 R36, R27, R36, RZ ;  /* 0x000000241b247219 */ /* 0x000fc800000006ff */
[----:B------:R-:W-:Y:S01]  /*5d510*/  LOP3.LUT R26, R32, R25, R36, 0x1e, !PT ;  /* 0x00000019201a7212 */ /* 0x000fe200078e1e24 */
[----:B------:R-:W-:Y:S06]  /*5d520*/  BRA `(.L_x_1592) ;  /* 0x00000000003c7947 */ /* 0x000fec0003800000 */
.L_x_1590:
        /* <DEDUP_REMOVED lines=15> */
.L_x_1592:
[----:B------:R-:W-:Y:S05]  /*5d620*/  BSYNC.RECONVERGENT B0 ;  /* 0x0000000000007941 */ /* 0x000fea0003800200 */
.L_x_1589:
        /* <DEDUP_REMOVED lines=24> */
.L_x_1594:
        /* <DEDUP_REMOVED lines=11> */
.L_x_1595:
[----:B------:R-:W-:Y:S05]  /*5d860*/  BSYNC.RECONVERGENT B0 ;  /* 0x0000000000007941 */ /* 0x000fea0003800200 */
.L_x_1593:
        /* <DEDUP_REMOVED lines=47> */
.L_x_1598:
[C---:B------:R-:W-:Y:S01]  /*5db60*/  VIADD R34, R32.reuse, 0x1 ;  /* 0x0000000120227836 */ /* 0x040fe20000000000 */
[----:B------:R-:W-:-:S04]  /*5db70*/  LOP3.LUT R36, R32, 0x1f, RZ, 0x3c, !PT ;  /* 0x0000001f20247812 */ /* 0x000fc800078e3cff */
[----:B------:R-:W-:Y:S02]  /*5db80*/  SHF.R.U32.HI R27, RZ, R34, R29 ;  /* 0x00000022ff1b7219 */ /* 0x000fe4000001161d */
[----:B------:R-:W-:-:S04]  /*5db90*/  SHF.L.U32 R36, R29, R36, RZ ;  /* 0x000000241d247219 */ /* 0x000fc800000006ff */
[----:B------:R-:W-:Y:S01]  /*5dba0*/  LOP3.LUT R34, R26, R27, R36, 0x1e, !PT ;  /* 0x0000001b1a227212 */ /* 0x000fe200078e1e24 */
[----:B------:R-:W-:Y:S06]  /*5dbb0*/  BRA `(.L_x_1599) ;  /* 0x00000000003c7947 */ /* 0x000fec0003800000 */
.L_x_1597:
        /* <DEDUP_REMOVED lines=15> */
.L_x_1599:
[----:B------:R-:W-:Y:S05]  /*5dcb0*/  BSYNC.RECONVERGENT B0 ;  /* 0x0000000000007941 */ /* 0x000fea0003800200 */
.L_x_1596:
        /* <DEDUP_REMOVED lines=24> */
.L_x_1601:
        /* <DEDUP_REMOVED lines=11> */
.L_x_1602:
[----:B------:R-:W-:Y:S05]  /*5def0*/  BSYNC.RECONVERGENT B0 ;  /* 0x0000000000007941 */ /* 0x000fea0003800200 */
.L_x_1600:
        /* <DEDUP_REMOVED lines=47> */
.L_x_1605:
[C---:B------:R-:W-:Y:S01]  /*5e1f0*/  VIADD R29, R33.reuse, 0x1 ;  /* 0x00000001211d7836 */ /* 0x040fe20000000000 */
[----:B------:R-:W-:-:S04]  /*5e200*/  LOP3.LUT R35, R33, 0x1f, RZ, 0x3c, !PT ;  /* 0x0000001f21237812 */ /* 0x000fc800078e3cff */
[----:B------:R-:W-:Y:S02]  /*5e210*/  SHF.R.U32.HI R29, RZ, R29, R26 ;  /* 0x0000001dff1d7219 */ /* 0x000fe4000001161a */
[----:B------:R-:W-:-:S04]  /*5e220*/  SHF.L.U32 R35, R26, R35, RZ ;  /* 0x000000231a237219 */ /* 0x000fc800000006ff */
[----:B------:R-:W-:Y:S01]  /*5e230*/  LOP3.LUT R32, R34, R29, R35, 0x1e, !PT ;  /* 0x0000001d22207212 */ /* 0x000fe200078e1e23 */
[----:B------:R-:W-:Y:S06]  /*5e240*/  BRA `(.L_x_1606) ;  /* 0x00000000003c7947 */ /* 0x000fec0003800000 */
.L_x_1604:
        /* <DEDUP_REMOVED lines=15> */
.L_x_1606:
[----:B------:R-:W-:Y:S05]  /*5e340*/  BSYNC.RECONVERGENT B0 ;  /* 0x0000000000007941 */ /* 0x000fea0003800200 */
.L_x_1603:
        /* <DEDUP_REMOVED lines=24> */
.L_x_1608:
        /* <DEDUP_REMOVED lines=11> */
.L_x_1609:
[----:B------:R-:W-:Y:S05]  /*5e580*/  BSYNC.RECONVERGENT B0 ;  /* 0x0000000000007941 */ /* 0x000fea0003800200 */
.L_x_1607:
        /* <DEDUP_REMOVED lines=48> */
.L_x_1612:
[C---:B------:R-:W-:Y:S01]  /*5e890*/  VIADD R30, R34.reuse, 0x1 ;  /* 0x00000001221e7836 */ /* 0x040fe20000000000 */
[----:B------:R-:W-:-:S04]  /*5e8a0*/  LOP3.LUT R36, R34, 0x1f, RZ, 0x3c, !PT ;  /* 0x0000001f22247812 */ /* 0x000fc800078e3cff */
[----:B------:R-:W-:Y:S02]  /*5e8b0*/  SHF.R.U32.HI R25, RZ, R30, R27 ;  /* 0x0000001eff197219 */ /* 0x000fe4000001161b */
[----:B------:R-:W-:-:S04]  /*5e8c0*/  SHF.L.U32 R36, R27, R36, RZ ;  /* 0x000000241b247219 */ /* 0x000fc800000006ff */
[----:B------:R-:W-:Y:S01]  /*5e8d0*/  LOP3.LUT R30, R32, R25, R36, 0x1e, !PT ;  /* 0x00000019201e7212 */ /* 0x000fe200078e1e24 */
[----:B------:R-:W-:Y:S06]  /*5e8e0*/  BRA `(.L_x_1613) ;  /* 0x00000000003c7947 */ /* 0x000fec0003800000 */
.L_x_1611:
        /* <DEDUP_REMOVED lines=15> */
.L_x_1613:
[----:B------:R-:W-:Y:S05]  /*5e9e0*/  BSYNC.RECONVERGENT B0 ;  /* 0x0000000000007941 */ /* 0x000fea0003800200 */
.L_x_1610:
        /* <DEDUP_REMOVED lines=24> */
.L_x_1615:
        /* <DEDUP_REMOVED lines=11> */
.L_x_1616:
[----:B------:R-:W-:Y:S05]  /*5ec20*/  BSYNC.RECONVERGENT B0 ;  /* 0x0000000000007941 */ /* 0x000fea0003800200 */
.L_x_1614:
        /* <DEDUP_REMOVED lines=47> */
.L_x_1619:
[C---:B------:R-:W-:Y:S01]  /*5ef20*/  VIADD R36, R34.reuse, 0x1 ;  /* 0x0000000122247836 */ /* 0x040fe20000000000 */
[----:B------:R-:W-:-:S04]  /*5ef30*/  LOP3.LUT R38, R34, 0x1f, RZ, 0x3c, !PT ;  /* 0x0000001f22267812 */ /* 0x000fc800078e3cff */
[----:B------:R-:W-:Y:S02]  /*5ef40*/  SHF.R.U32.HI R29, RZ, R36, R25 ;  /* 0x00000024ff1d7219 */ /* 0x000fe40000011619 */
[----:B------:R-:W-:-:S04]  /*5ef50*/  SHF.L.U32 R38, R25, R38, RZ ;  /* 0x0000002619267219 */ /* 0x000fc800000006ff */
[----:B------:R-:W-:Y:S01]  /*5ef60*/  LOP3.LUT R36, R30, R29, R38, 0x1e, !PT ;  /* 0x0000001d1e247212 */ /* 0x000fe200078e1e26 */
[----:B------:R-:W-:Y:S06]  /*5ef70*/  BRA `(.L_x_1620) ;  /* 0x00000000003c7947 */ /* 0x000fec0003800000 */
.L_x_1618:
        /* <DEDUP_REMOVED lines=15> */
.L_x_1620:
[----:B------:R-:W-:Y:S05]  /*5f070*/  BSYNC.RECONVERGENT B0 ;  /* 0x0000000000007941 */ /* 0x000fea0003800200 */
.L_x_1617:
        /* <DEDUP_REMOVED lines=24> */
.L_x_1622:
        /* <DEDUP_REMOVED lines=11> */
.L_x_1623:
[----:B------:R-:W-:Y:S05]  /*5f2b0*/  BSYNC.RECONVERGENT B0 ;  /* 0x0000000000007941 */ /* 0x000fea0003800200 */
.L_x_1621:
        /* <DEDUP_REMOVED lines=54> */
.L_x_1626:
[C---:B------:R-:W-:Y:S01]  /*5f620*/  VIADD R26, R32.reuse, 0x1 ;  /* 0x00000001201a7836 */ /* 0x040fe20000000000 */
[----:B------:R-:W-:-:S04]  /*5f630*/  LOP3.LUT R34, R32, 0x1f, RZ, 0x3c, !PT ;  /* 0x0000001f20227812 */ /* 0x000fc800078e3cff */
[----:B------:R-:W-:Y:S02]  /*5f640*/  SHF.R.U32.HI R25, RZ, R26, R29 ;  /* 0x0000001aff197219 */ /* 0x000fe4000001161d */
[----:B------:R-:W-:-:S04]  /*5f650*/  SHF.L.U32 R34, R29, R34, RZ ;  /* 0x000000221d227219 */ /* 0x000fc800000006ff */
[----:B------:R-:W-:Y:S01]  /*5f660*/  LOP3.LUT R26, R36, R25, R34, 0x1e, !PT ;  /* 0x00000019241a7212 */ /* 0x000fe200078e1e22 */
[----:B------:R-:W-:Y:S06]  /*5f670*/  BRA `(.L_x_1627) ;  /* 0x00000000003c7947 */ /* 0x000fec0003800000 */
.L_x_1625:
        /* <DEDUP_REMOVED lines=15> */
.L_x_1627:
[----:B------:R-:W-:Y:S05]  /*5f770*/  BSYNC.RECONVERGENT B0 ;  /* 0x0000000000007941 */ /* 0x000fea0003800200 */
.L_x_1624:
        /* <DEDUP_REMOVED lines=24> */
.L_x_1629:
        /* <DEDUP_REMOVED lines=11> */
.L_x_1630:
[----:B------:R-:W-:Y:S05]  /*5f9b0*/  BSYNC.RECONVERGENT B0 ;  /* 0x0000000000007941 */ /* 0x000fea0003800200 */
.L_x_1628:
        /* <DEDUP_REMOVED lines=32> */
.L_x_1633:
[C---:B------:R-:W-:Y:S01]  /*5fbc0*/  VIADD R32, R28.reuse, 0x1 ;  /* 0x000000011c207836 */ /* 0x040fe20000000000 */
[----:B------:R-:W-:-:S04]  /*5fbd0*/  LOP3.LUT R34, R28, 0x1f, RZ, 0x3c, !PT ;  /* 0x0000001f1c227812 */ /* 0x000fc800078e3cff */
[----:B------:R-:W-:Y:S02]  /*5fbe0*/  SHF.R.U32.HI R27, RZ, R32, R29 ;  /* 0x00000020ff1b7219 */ /* 0x000fe4000001161d */
[----:B------:R-:W-:-:S04]  /*5fbf0*/  SHF.L.U32 R34, R29, R34, RZ ;  /* 0x000000221d227219 */ /* 0x000fc800000006ff */
[----:B------:R-:W-:Y:S01]  /*5fc00*/  LOP3.LUT R32, R26, R27, R34, 0x1e, !PT ;  /* 0x0000001b1a207212 */ /* 0x000fe200078e1e22 */
[----:B------:R-:W-:Y:S06]  /*5fc10*/  BRA `(.L_x_1634) ;  /* 0x00000000003c7947 */ /* 0x000fec0003800000 */
.L_x_1632:
        /* <DEDUP_REMOVED lines=15> */
.L_x_1634:
[----:B------:R-:W-:Y:S05]  /*5fd10*/  BSYNC.RECONVERGENT B0 ;  /* 0x0000000000007941 */ /* 0x000fea0003800200 */
.L_x_1631:
        /* <DEDUP_REMOVED lines=24> */
.L_x_1636:
        /* <DEDUP_REMOVED lines=11> */
.L_x_1637:
[----:B------:R-:W-:Y:S05]  /*5ff50*/  BSYNC.RECONVERGENT B0 ;  /* 0x0000000000007941 */ /* 0x000fea0003800200 */
.L_x_1635:
        /* <DEDUP_REMOVED lines=47> */
.L_x_1640:
[C---:B------:R-:W-:Y:S01]  /*60250*/  VIADD R35, R33.reuse, 0x1 ;  /* 0x0000000121237836 */ /* 0x040fe20000000000 */
[----:B------:R-:W-:-:S04]  /*60260*/  LOP3.LUT R37, R33, 0x1f, RZ, 0x3c, !PT ;  /* 0x0000001f21257812 */ /* 0x000fc800078e3cff */
[----:B------:R-:W-:Y:S02]  /*60270*/  SHF.R.U32.HI R35, RZ, R35, R26 ;  /* 0x00000023ff237219 */ /* 0x000fe4000001161a */
[----:B------:R-:W-:-:S04]  /*60280*/  SHF.L.U32 R37, R26, R37, RZ ;  /* 0x000000251a257219 */ /* 0x000fc800000006ff */
[----:B------:R-:W-:Y:S01]  /*60290*/  LOP3.LUT R28, R32, R35, R37, 0x1e, !PT ;  /* 0x00000023201c7212 */ /* 0x000fe200078e1e25 */
[----:B------:R-:W-:Y:S06]  /*602a0*/  BRA `(.L_x_1641) ;  /* 0x00000000003c7947 */ /* 0x000fec0003800000 */
.L_x_1639:
        /* <DEDUP_REMOVED lines=15> */
.L_x_1641:
[----:B------:R-:W-:Y:S05]  /*603a0*/  BSYNC.RECONVERGENT B0 ;  /* 0x0000000000007941 */ /* 0x000fea0003800200 */
.L_x_1638:
        /* <DEDUP_REMOVED lines=24> */
.L_x_1643:
        /* <DEDUP_REMOVED lines=11> */
.L_x_1644:
[----:B------:R-:W-:Y:S05]  /*605e0*/  BSYNC.RECONVERGENT B0 ;  /* 0x0000000000007941 */ /* 0x000fea0003800200 */
.L_x_1642:
        /* <DEDUP_REMOVED lines=48> */
.L_x_1647:
[C---:B------:R-:W-:Y:S01]  /*608f0*/  VIADD R34, R32.reuse, 0x1 ;  /* 0x0000000120227836 */ /* 0x040fe20000000000 */
[----:B------:R-:W-:-:S04]  /*60900*/  LOP3.LUT R36, R32, 0x1f, RZ, 0x3c, !PT ;  /* 0x0000001f20247812 */ /* 0x000fc800078e3cff */
[----:B------:R-:W-:Y:S02]  /*60910*/  SHF.R.U32.HI R29, RZ, R34, R25 ;  /* 0x00000022ff1d7219 */ /* 0x000fe40000011619 */
[----:B------:R-:W-:-:S04]  /*60920*/  SHF.L.U32 R36, R25, R36, RZ ;  /* 0x0000002419247219 */ /* 0x000fc800000006ff */
[----:B------:R-:W-:Y:S01]  /*60930*/  LOP3.LUT R34, R28, R29, R36, 0x1e, !PT ;  /* 0x0000001d1c227212 */ /* 0x000fe200078e1e24 */
[----:B------:R-:W-:Y:S06]  /*60940*/  BRA `(.L_x_1648) ;  /* 0x00000000003c7947 */ /* 0x000fec0003800000 */
.L_x_1646:
        /* <DEDUP_REMOVED lines=15> */
.L_x_1648:
[----:B------:R-:W-:Y:S05]  /*60a40*/  BSYNC.RECONVERGENT B0 ;  /* 0x0000000000007941 */ /* 0x000fea0003800200 */
.L_x_1645:
        /* <DEDUP_REMOVED lines=24> */
.L_x_1650:
        /* <DEDUP_REMOVED lines=11> */
.L_x_1651:
[----:B------:R-:W-:Y:S05]  /*60c80*/  BSYNC.RECONVERGENT B0 ;  /* 0x0000000000007941 */ /* 0x000fea0003800200 */
.L_x_1649:
        /* <DEDUP_REMOVED lines=54> */
.L_x_1654:
[C---:B------:R-:W-:Y:S01]  /*60ff0*/  VIADD R26, R30.reuse, 0x1 ;  /* 0x000000011e1a7836 */ /* 0x040fe20000000000 */
[----:B------:R-:W-:-:S04]  /*61000*/  LOP3.LUT R32, R30, 0x1f, RZ, 0x3c, !PT ;  /* 0x0000001f1e207812 */ /* 0x000fc800078e3cff */
[----:B------:R-:W-:Y:S02]  /*61010*/  SHF.R.U32.HI R25, RZ, R26, R27 ;  /* 0x0000001aff197219 */ /* 0x000fe4000001161b */
[----:B------:R-:W-:-:S04]  /*61020*/  SHF.L.U32 R32, R27, R32, RZ ;  /* 0x000000201b207219 */ /* 0x000fc800000006ff */
[----:B------:R-:W-:Y:S01]  /*61030*/  LOP3.LUT R26, R34, R25, R32, 0x1e, !PT ;  /* 0x00000019221a7212 */ /* 0x000fe200078e1e20 */
[----:B------:R-:W-:Y:S06]  /*61040*/  BRA `(.L_x_1655) ;  /* 0x00000000003c7947 */ /* 0x000fec0003800000 */
.L_x_1653:
        /* <DEDUP_REMOVED lines=15> */
.L_x_1655:
[----:B------:R-:W-:Y:S05]  /*61140*/  BSYNC.RECONVERGENT B0 ;  /* 0x0000000000007941 */ /* 0x000fea0003800200 */
.L_x_1652:
        /* <DEDUP_REMOVED lines=24> */
.L_x_1657:
        /* <DEDUP_REMOVED lines=11> */
.L_x_1658:
[----:B------:R-:W-:Y:S05]  /*61380*/  BSYNC.RECONVERGENT B0 ;  /* 0x0000000000007941 */ /* 0x000fea0003800200 */
.L_x_1656:
        /* <DEDUP_REMOVED lines=47> */
.L_x_1661:
[C---:B------:R-:W-:Y:S01]  /*61680*/  VIADD R34, R32.reuse, 0x1 ;  /* 0x0000000120227836 */ /* 0x040fe20000000000 */
[----:B------:R-:W-:-:S04]  /*61690*/  LOP3.LUT R36, R32, 0x1f, RZ, 0x3c, !PT ;  /* 0x0000001f20247812 */ /* 0x000fc800078e3cff */
[----:B------:R-:W-:Y:S02]  /*616a0*/  SHF.R.U32.HI R27, RZ, R34, R29 ;  /* 0x00000022ff1b7219 */ /* 0x000fe4000001161d */
[----:B------:R-:W-:-:S04]  /*616b0*/  SHF.L.U32 R36, R29, R36, RZ ;  /* 0x000000241d247219 */ /* 0x000fc800000006ff */
[----:B------:R-:W-:Y:S01]  /*616c0*/  LOP3.LUT R34, R26, R27, R36, 0x1e, !PT ;  /* 0x0000001b1a227212 */ /* 0x000fe200078e1e24 */
[----:B------:R-:W-:Y:S06]  /*616d0*/  BRA `(.L_x_1662) ;  /* 0x00000000003c7947 */ /* 0x000fec0003800000 */
.L_x_1660:
        /* <DEDUP_REMOVED lines=15> */
.L_x_1662:
[----:B------:R-:W-:Y:S05]  /*617d0*/  BSYNC.RECONVERGENT B0 ;  /* 0x0000000000007941 */ /* 0x000fea0003800200 */
.L_x_1659:
        /* <DEDUP_REMOVED lines=24> */
.L_x_1664:
        /* <DEDUP_REMOVED lines=11> */
.L_x_1665:
[----:B------:R-:W-:Y:S05]  /*61a10*/  BSYNC.RECONVERGENT B0 ;  /* 0x0000000000007941 */ /* 0x000fea0003800200 */
.L_x_1663:
        /* <DEDUP_REMOVED lines=47> */
.L_x_1668:
[C---:B------:R-:W-:Y:S01]  /*61d10*/  VIADD R29, R33.reuse, 0x1 ;  /* 0x00000001211d7836 */ /* 0x040fe20000000000 */
[----:B------:R-:W-:-:S04]  /*61d20*/  LOP3.LUT R35, R33, 0x1f, RZ, 0x3c, !PT ;  /* 0x0000001f21237812 */ /* 0x000fc800078e3cff */
[----:B------:R-:W-:Y:S02]  /*61d30*/  SHF.R.U32.HI R29, RZ, R29, R26 ;  /* 0x0000001dff1d7219 */ /* 0x000fe4000001161a */
[----:B------:R-:W-:-:S04]  /*61d40*/  SHF.L.U32 R35, R26, R35, RZ ;  /* 0x000000231a237219 */ /* 0x000fc800000006ff */
[----:B------:R-:W-:Y:S01]  /*61d50*/  LOP3.LUT R32, R34, R29, R35, 0x1e, !PT ;  /* 0x0000001d22207212 */ /* 0x000fe200078e1e23 */
[----:B------:R-:W-:Y:S06]  /*61d60*/  BRA `(.L_x_1669) ;  /* 0x00000000003c7947 */ /* 0x000fec0003800000 */
.L_x_1667:
        /* <DEDUP_REMOVED lines=15> */
.L_x_1669:
[----:B------:R-:W-:Y:S05]  /*61e60*/  BSYNC.RECONVERGENT B0 ;  /* 0x0000000000007941 */ /* 0x000fea0003800200 */
.L_x_1666:
        /* <DEDUP_REMOVED lines=24> */
.L_x_1671:
        /* <DEDUP_REMOVED lines=11> */
.L_x_1672:
[----:B------:R-:W-:Y:S05]  /*620a0*/  BSYNC.RECONVERGENT B0 ;  /* 0x0000000000007941 */ /* 0x000fea0003800200 */
.L_x_1670:
        /* <DEDUP_REMOVED lines=48> */
.L_x_1675:
[C---:B------:R-:W-:Y:S01]  /*623b0*/  VIADD R30, R34.reuse, 0x1 ;  /* 0x00000001221e7836 */ /* 0x040fe20000000000 */
[----:B------:R-:W-:-:S04]  /*623c0*/  LOP3.LUT R36, R34, 0x1f, RZ, 0x3c, !PT ;  /* 0x0000001f22247812 */ /* 0x000fc800078e3cff */
[----:B------:R-:W-:Y:S02]  /*623d0*/  SHF.R.U32.HI R25, RZ, R30, R27 ;  /* 0x0000001eff197219 */ /* 0x000fe4000001161b */
[----:B------:R-:W-:-:S04]  /*623e0*/  SHF.L.U32 R36, R27, R36, RZ ;  /* 0x000000241b247219 */ /* 0x000fc800000006ff */
[----:B------:R-:W-:Y:S01]  /*623f0*/  LOP3.LUT R30, R32, R25, R36, 0x1e, !PT ;  /* 0x00000019201e7212 */ /* 0x000fe200078e1e24 */
[----:B------:R-:W-:Y:S06]  /*62400*/  BRA `(.L_x_1676) ;  /* 0x00000000003c7947 */ /* 0x000fec0003800000 */
.L_x_1674:
        /* <DEDUP_REMOVED lines=15> */
.L_x_1676:
[----:B------:R-:W-:Y:S05]  /*62500*/  BSYNC.RECONVERGENT B0 ;  /* 0x0000000000007941 */ /* 0x000fea0003800200 */
.L_x_1673:
        /* <DEDUP_REMOVED lines=24> */
.L_x_1678:
        /* <DEDUP_REMOVED lines=11> */
.L_x_1679:
[----:B------:R-:W-:Y:S05]  /*62740*/  BSYNC.RECONVERGENT B0 ;  /* 0x0000000000007941 */ /* 0x000fea0003800200 */
.L_x_1677:
        /* <DEDUP_REMOVED lines=47> */
.L_x_1682:
[C---:B------:R-:W-:Y:S01]  /*62a40*/  VIADD R36, R34.reuse, 0x1 ;  /* 0x0000000122247836 */ /* 0x040fe20000000000 */
[----:B------:R-:W-:-:S04]  /*62a50*/  LOP3.LUT R38, R34, 0x1f, RZ, 0x3c, !PT ;  /* 0x0000001f22267812 */ /* 0x000fc800078e3cff */
[----:B------:R-:W-:Y:S02]  /*62a60*/  SHF.R.U32.HI R29, RZ, R36, R25 ;  /* 0x00000024ff1d7219 */ /* 0x000fe40000011619 */
[----:B------:R-:W-:-:S04]  /*62a70*/  SHF.L.U32 R38, R25, R38, RZ ;  /* 0x0000002619267219 */ /* 0x000fc800000006ff */
[----:B------:R-:W-:Y:S01]  /*62a80*/  LOP3.LUT R36, R30, R29, R38, 0x1e, !PT ;  /* 0x0000001d1e247212 */ /* 0x000fe200078e1e26 */
[----:B------:R-:W-:Y:S06]  /*62a90*/  BRA `(.L_x_1683) ;  /* 0x00000000003c7947 */ /* 0x000fec0003800000 */
.L_x_1681:
        /* <DEDUP_REMOVED lines=15> */
.L_x_1683:
[----:B------:R-:W-:Y:S05]  /*62b90*/  BSYNC.RECONVERGENT B0 ;  /* 0x0000000000007941 */ /* 0x000fea0003800200 */
.L_x_1680:
        /* <DEDUP_REMOVED lines=24> */
.L_x_1685:
        /* <DEDUP_REMOVED lines=11> */
.L_x_1686:
[----:B------:R-:W-:Y:S05]  /*62dd0*/  BSYNC.RECONVERGENT B0 ;  /* 0x0000000000007941 */ /* 0x000fea0003800200 */
.L_x_1684:
        /* <DEDUP_REMOVED lines=54> */
.L_x_1689:
[C---:B------:R-:W-:Y:S01]  /*63140*/  VIADD R26, R32.reuse, 0x1 ;  /* 0x00000001201a7836 */ /* 0x040fe20000000000 */
[----:B------:R-:W-:-:S04]  /*63150*/  LOP3.LUT R34, R32, 0x1f, RZ, 0x3c, !PT ;  /* 0x0000001f20227812 */ /* 0x000fc800078e3cff */
[----:B------:R-:W-:Y:S02]  /*63160*/  SHF.R.U32.HI R25, RZ, R26, R29 ;  /* 0x0000001aff197219 */ /* 0x000fe4000001161d */
[----:B------:R-:W-:-:S04]  /*63170*/  SHF.L.U32 R34, R29, R34, RZ ;  /* 0x000000221d227219 */ /* 0x000fc800000006ff */
[----:B------:R-:W-:Y:S01]  /*63180*/  LOP3.LUT R26, R36, R25, R34, 0x1e, !PT ;  /* 0x00000019241a7212 */ /* 0x000fe200078e1e22 */
[----:B------:R-:W-:Y:S06]  /*63190*/  BRA `(.L_x_1690) ;  /* 0x00000000003c7947 */ /* 0x000fec0003800000 */
.L_x_1688:
        /* <DEDUP_REMOVED lines=15> */
.L_x_1690:
[----:B------:R-:W-:Y:S05]  /*63290*/  BSYNC.RECONVERGENT B0 ;  /* 0x0000000000007941 */ /* 0x000fea0003800200 */
.L_x_1687:
        /* <DEDUP_REMOVED lines=24> */
.L_x_1692:
        /* <DEDUP_REMOVED lines=11> */
.L_x_1693:
[----:B------:R-:W-:Y:S05]  /*634d0*/  BSYNC.RECONVERGENT B0 ;  /* 0x0000000000007941 */ /* 0x000fea0003800200 */
.L_x_1691:
        /* <DEDUP_REMOVED lines=32> */
.L_x_1696:
[C---:B------:R-:W-:Y:S01]  /*636e0*/  VIADD R32, R28.reuse, 0x1 ;  /* 0x000000011c207836 */ /* 0x040fe20000000000 */
[----:B------:R-:W-:-:S04]  /*636f0*/  LOP3.LUT R34, R28, 0x1f, RZ, 0x3c, !PT ;  /* 0x0000001f1c227812 */ /* 0x000fc800078e3cff */
[----:B------:R-:W-:Y:S02]  /*63700*/  SHF.R.U32.HI R27, RZ, R32, R29 ;  /* 0x00000020ff1b7219 */ /* 0x000fe4000001161d */
[----:B------:R-:W-:-:S04]  /*63710*/  SHF.L.U32 R34, R29, R34, RZ ;  /* 0x000000221d227219 */ /* 0x000fc800000006ff */
[----:B------:R-:W-:Y:S01]  /*63720*/  LOP3.LUT R32, R26, R27, R34, 0x1e, !PT ;  /* 0x0000001b1a207212 */ /* 0x000fe200078e1e22 */
[----:B------:R-:W-:Y:S06]  /*63730*/  BRA `(.L_x_1697) ;  /* 0x00000000003c7947 */ /* 0x000fec0003800000 */
.L_x_1695:
        /* <DEDUP_REMOVED lines=15> */
.L_x_1697:
[----:B------:R-:W-:Y:S05]  /*63830*/  BSYNC.RECONVERGENT B0 ;  /* 0x0000000000007941 */ /* 0x000fea0003800200 */
.L_x_1694:
        /* <DEDUP_REMOVED lines=24> */
.L_x_1699:
        /* <DEDUP_REMOVED lines=11> */
.L_x_1700:
[----:B------:R-:W-:Y:S05]  /*63a70*/  BSYNC.RECONVERGENT B0 ;  /* 0x0000000000007941 */ /* 0x000fea0003800200 */
.L_x_1698:
        /* <DEDUP_REMOVED lines=47> */
.L_x_1703:
[C---:B------:R-:W-:Y:S01]  /*63d70*/  VIADD R35, R33.reuse, 0x1 ;  /* 0x0000000121237836 */ /* 0x040fe20000000000 */
[----:B------:R-:W-:-:S04]  /*63d80*/  LOP3.LUT R37, R33, 0x1f, RZ, 0x3c, !PT ;  /* 0x0000001f21257812 */ /* 0x000fc800078e3cff */
[----:B------:R-:W-:Y:S02]  /*63d90*/  SHF.R.U32.HI R35, RZ, R35, R26 ;  /* 0x00000023ff237219 */ /* 0x000fe4000001161a */
[----:B------:R-:W-:-:S04]  /*63da0*/  SHF.L.U32 R37, R26, R37, RZ ;  /* 0x000000251a257219 */ /* 0x000fc800000006ff */
[----:B------:R-:W-:Y:S01]  /*63db0*/  LOP3.LUT R28, R32, R35, R37, 0x1e, !PT ;  /* 0x00000023201c7212 */ /* 0x000fe200078e1e25 */
[----:B------:R-:W-:Y:S06]  /*63dc0*/  BRA `(.L_x_1704) ;  /* 0x00000000003c7947 */ /* 0x000fec0003800000 */
.L_x_1702:
        /* <DEDUP_REMOVED lines=15> */
.L_x_1704:
[----:B------:R-:W-:Y:S05]  /*63ec0*/  BSYNC.RECONVERGENT B0 ;  /* 0x0000000000007941 */ /* 0x000fea0003800200 */
.L_x_1701:
        /* <DEDUP_REMOVED lines=24> */
.L_x_1706:
        /* <DEDUP_REMOVED lines=11> */
.L_x_1707:
[----:B------:R-:W-:Y:S05]  /*64100*/  BSYNC.RECONVERGENT B0 ;  /* 0x0000000000007941 */ /* 0x000fea0003800200 */
.L_x_1705:
        /* <DEDUP_REMOVED lines=48> */
.L_x_1710:
[C---:B------:R-:W-:Y:S01]  /*64410*/  VIADD R34, R32.reuse, 0x1 ;  /* 0x0000000120227836 */ /* 0x040fe20000000000 */
[----:B------:R-:W-:-:S04]  /*64420*/  LOP3.LUT R36, R32, 0x1f, RZ, 0x3c, !PT ;  /* 0x0000001f20247812 */ /* 0x000fc800078e3cff */
[----:B------:R-:W-:Y:S02]  /*64430*/  SHF.R.U32.HI R29, RZ, R34, R25 ;  /* 0x00000022ff1d7219 */ /* 0x000fe40000011619 */
[----:B------:R-:W-:-:S04]  /*64440*/  SHF.L.U32 R36, R25, R36, RZ ;  /* 0x0000002419247219 */ /* 0x000fc800000006ff */
[----:B------:R-:W-:Y:S01]  /*64450*/  LOP3.LUT R34, R28, R29, R36, 0x1e, !PT ;  /* 0x0000001d1c227212 */ /* 0x000fe200078e1e24 */
[----:B------:R-:W-:Y:S06]  /*64460*/  BRA `(.L_x_1711) ;  /* 0x00000000003c7947 */ /* 0x000fec0003800000 */
.L_x_1709:
        /* <DEDUP_REMOVED lines=15> */
.L_x_1711:
[----:B------:R-:W-:Y:S05]  /*64560*/  BSYNC.RECONVERGENT B0 ;  /* 0x0000000000007941 */ /* 0x000fea0003800200 */
.L_x_1708:
        /* <DEDUP_REMOVED lines=24> */
.L_x_1713:
        /* <DEDUP_REMOVED lines=11> */
.L_x_1714:
[----:B------:R-:W-:Y:S05]  /*647a0*/  BSYNC.RECONVERGENT B0 ;  /* 0x0000000000007941 */ /* 0x000fea0003800200 */
.L_x_1712:
        /* <DEDUP_REMOVED lines=54> */
.L_x_1717:
[C---:B------:R-:W-:Y:S01]  /*64b10*/  VIADD R26, R30.reuse, 0x1 ;  /* 0x000000011e1a7836 */ /* 0x040fe20000000000 */
[----:B------:R-:W-:-:S04]  /*64b20*/  LOP3.LUT R32, R30, 0x1f, RZ, 0x3c, !PT ;  /* 0x0000001f1e207812 */ /* 0x000fc800078e3cff */
[----:B------:R-:W-:Y:S02]  /*64b30*/  SHF.R.U32.HI R25, RZ, R26, R27 ;  /* 0x0000001aff197219 */ /* 0x000fe4000001161b */
[----:B------:R-:W-:-:S04]  /*64b40*/  SHF.L.U32 R32, R27, R32, RZ ;  /* 0x000000201b207219 */ /* 0x000fc800000006ff */
[----:B------:R-:W-:Y:S01]  /*64b50*/  LOP3.LUT R26, R34, R25, R32, 0x1e, !PT ;  /* 0x00000019221a7212 */ /* 0x000fe200078e1e20 */
[----:B------:R-:W-:Y:S06]  /*64b60*/  BRA `(.L_x_1718) ;  /* 0x00000000003c7947 */ /* 0x000fec0003800000 */
.L_x_1716:
        /* <DEDUP_REMOVED lines=15> */
.L_x_1718:
[----:B------:R-:W-:Y:S05]  /*64c60*/  BSYNC.RECONVERGENT B0 ;  /* 0x0000000000007941 */ /* 0x000fea0003800200 */
.L_x_1715:
        /* <DEDUP_REMOVED lines=24> */
.L_x_1720:
        /* <DEDUP_REMOVED lines=11> */
.L_x_1721:
[----:B------:R-:W-:Y:S05]  /*64ea0*/  BSYNC.RECONVERGENT B0 ;  /* 0x0000000000007941 */ /* 0x000fea0003800200 */
.L_x_1719:
        /* <DEDUP_REMOVED lines=47> */
.L_x_1724:
[C---:B------:R-:W-:Y:S01]  /*651a0*/  VIADD R34, R32.reuse, 0x1 ;  /* 0x0000000120227836 */ /* 0x040fe20000000000 */
[----:B------:R-:W-:-:S04]  /*651b0*/  LOP3.LUT R36, R32, 0x1f, RZ, 0x3c, !PT ;  /* 0x0000001f20247812 */ /* 0x000fc800078e3cff */
[----:B------:R-:W-:Y:S02]  /*651c0*/  SHF.R.U32.HI R27, RZ, R34, R29 ;  /* 0x00000022ff1b7219 */ /* 0x000fe4000001161d */
[----:B------:R-:W-:-:S04]  /*651d0*/  SHF.L.U32 R36, R29, R36, RZ ;  /* 0x000000241d247219 */ /* 0x000fc800000006ff */
[----:B------:R-:W-:Y:S01]  /*651e0*/  LOP3.LUT R34, R26, R27, R36, 0x1e, !PT ;  /* 0x0000001b1a227212 */ /* 0x000fe200078e1e24 */
[----:B------:R-:W-:Y:S06]  /*651f0*/  BRA `(.L_x_1725) ;  /* 0x00000000003c7947 */ /* 0x000fec0003800000 */
.L_x_1723:
        /* <DEDUP_REMOVED lines=15> */
.L_x_1725:
[----:B------:R-:W-:Y:S05]  /*652f0*/  BSYNC.RECONVERGENT B0 ;  /* 0x0000000000007941 */ /* 0x000fea0003800200 */
.L_x_1722:
        /* <DEDUP_REMOVED lines=24> */
.L_x_1727:
        /* <DEDUP_REMOVED lines=11> */
.L_x_1728:
[----:B------:R-:W-:Y:S05]  /*65530*/  BSYNC.RECONVERGENT B0 ;  /* 0x0000000000007941 */ /* 0x000fea0003800200 */
.L_x_1726:
        /* <DEDUP_REMOVED lines=47> */
.L_x_1731:
[C---:B------:R-:W-:Y:S01]  /*65830*/  VIADD R29, R33.reuse, 0x1 ;  /* 0x00000001211d7836 */ /* 0x040fe20000000000 */
[----:B------:R-:W-:-:S04]  /*65840*/  LOP3.LUT R35, R33, 0x1f, RZ, 0x3c, !PT ;  /* 0x0000001f21237812 */ /* 0x000fc800078e3cff */
[----:B------:R-:W-:Y:S02]  /*65850*/  SHF.R.U32.HI R29, RZ, R29, R26 ;  /* 0x0000001dff1d7219 */ /* 0x000fe4000001161a */
[----:B------:R-:W-:-:S04]  /*65860*/  SHF.L.U32 R35, R26, R35, RZ ;  /* 0x000000231a237219 */ /* 0x000fc800000006ff */
[----:B------:R-:W-:Y:S01]  /*65870*/  LOP3.LUT R32, R34, R29, R35, 0x1e, !PT ;  /* 0x0000001d22207212 */ /* 0x000fe200078e1e23 */
[----:B------:R-:W-:Y:S06]  /*65880*/  BRA `(.L_x_1732) ;  /* 0x00000000003c7947 */ /* 0x000fec0003800000 */
.L_x_1730:
        /* <DEDUP_REMOVED lines=15> */
.L_x_1732:
[----:B------:R-:W-:Y:S05]  /*65980*/  BSYNC.RECONVERGENT B0 ;  /* 0x0000000000007941 */ /* 0x000fea0003800200 */
.L_x_1729:
        /* <DEDUP_REMOVED lines=24> */
.L_x_1734:
        /* <DEDUP_REMOVED lines=11> */
.L_x_1735:
[----:B------:R-:W-:Y:S05]  /*65bc0*/  BSYNC.RECONVERGENT B0 ;  /* 0x0000000000007941 */ /* 0x000fea0003800200 */
.L_x_1733:
        /* <DEDUP_REMOVED lines=48> */
.L_x_1738:
[C---:B------:R-:W-:Y:S01]  /*65ed0*/  VIADD R26, R34.reuse, 0x1 ;  /* 0x00000001221a7836 */ /* 0x040fe20000000000 */
[----:B------:R-:W-:-:S04]  /*65ee0*/  LOP3.LUT R30, R34, 0x1f, RZ, 0x3c, !PT ;  /* 0x0000001f221e7812 */ /* 0x000fc800078e3cff */
[----:B------:R-:W-:Y:S02]  /*65ef0*/  SHF.R.U32.HI R33, RZ, R26, R27 ;  /* 0x0000001aff217219 */ /* 0x000fe4000001161b */
[----:B------:R-:W-:-:S04]  /*65f00*/  SHF.L.U32 R30, R27, R30, RZ ;  /* 0x0000001e1b1e7219 */ /* 0x000fc800000006ff */
[----:B------:R-:W-:Y:S01]  /*65f10*/  LOP3.LUT R26, R32, R33, R30, 0x1e, !PT ;  /* 0x00000021201a7212 */ /* 0x000fe200078e1e1e */
[----:B------:R-:W-:Y:S06]  /*65f20*/  BRA `(.L_x_1739) ;  /* 0x00000000003c7947 */ /* 0x000fec0003800000 */
.L_x_1737:
        /* <DEDUP_REMOVED lines=15> */
.L_x_1739:
[----:B------:R-:W-:Y:S05]  /*66020*/  BSYNC.RECONVERGENT B0 ;  /* 0x0000000000007941 */ /* 0x000fea0003800200 */
.L_x_1736:
        /* <DEDUP_REMOVED lines=24> */
.L_x_1741:
        /* <DEDUP_REMOVED lines=11> */
.L_x_1742:
[----:B------:R-:W-:Y:S05]  /*66260*/  BSYNC.RECONVERGENT B0 ;  /* 0x0000000000007941 */ /* 0x000fea0003800200 */
.L_x_1740:
        /* <DEDUP_REMOVED lines=47> */
.L_x_1745:
[C---:B------:R-:W-:Y:S01]  /*66560*/  VIADD R35, R33.reuse, 0x1 ;  /* 0x0000000121237836 */ /* 0x040fe20000000000 */
[----:B------:R-:W-:-:S04]  /*66570*/  LOP3.LUT R37, R33, 0x1f, RZ, 0x3c, !PT ;  /* 0x0000001f21257812 */ /* 0x000fc800078e3cff */
[----:B------:R-:W-:Y:S02]  /*66580*/  SHF.R.U32.HI R35, RZ, R35, R28 ;  /* 0x00000023ff237219 */ /* 0x000fe4000001161c */
[----:B------:R-:W-:-:S04]  /*66590*/  SHF.L.U32 R37, R28, R37, RZ ;  /* 0x000000251c257219 */ /* 0x000fc800000006ff */
[----:B------:R-:W-:Y:S01]  /*665a0*/  LOP3.LUT R32, R26, R35, R37, 0x1e, !PT ;  /* 0x000000231a207212 */ /* 0x000fe200078e1e25 */
[----:B------:R-:W-:Y:S06]  /*665b0*/  BRA `(.L_x_1746) ;  /* 0x00000000003c7947 */ /* 0x000fec0003800000 */
.L_x_1744:
        /* <DEDUP_REMOVED lines=15> */
.L_x_1746:
[----:B------:R-:W-:Y:S05]  /*666b0*/  BSYNC.RECONVERGENT B0 ;  /* 0x0000000000007941 */ /* 0x000fea0003800200 */
.L_x_1743:
        /* <DEDUP_REMOVED lines=24> */
.L_x_1748:
        /* <DEDUP_REMOVED lines=11> */
.L_x_1749:
[----:B------:R-:W-:Y:S05]  /*668f0*/  BSYNC.RECONVERGENT B0 ;  /* 0x0000000000007941 */ /* 0x000fea0003800200 */
.L_x_1747:
        /* <DEDUP_REMOVED lines=54> */
.L_x_1752:
[C---:B------:R-:W-:Y:S01]  /*66c60*/  VIADD R27, R35.reuse, 0x1 ;  /* 0x00000001231b7836 */ /* 0x040fe20000000000 */
[----:B------:R-:W-:-:S04]  /*66c70*/  LOP3.LUT R37, R35, 0x1f, RZ, 0x3c, !PT ;  /* 0x0000001f23257812 */ /* 0x000fc800078e3cff */
[----:B------:R-:W-:Y:S02]  /*66c80*/  SHF.R.U32.HI R27, RZ, R27, R26 ;  /* 0x0000001bff1b7219 */ /* 0x000fe4000001161a */
[----:B------:R-:W-:-:S04]  /*66c90*/  SHF.L.U32 R37, R26, R37, RZ ;  /* 0x000000251a257219 */ /* 0x000fc800000006ff */
[----:B------:R-:W-:Y:S01]  /*66ca0*/  LOP3.LUT R22, R32, R27, R37, 0x1e, !PT ;  /* 0x0000001b20167212 */ /* 0x000fe200078e1e25 */
[----:B------:R-:W-:Y:S06]  /*66cb0*/  BRA `(.L_x_1753) ;  /* 0x00000000003c7947 */ /* 0x000fec0003800000 */
.L_x_1751:
        /* <DEDUP_REMOVED lines=15> */
.L_x_1753:
[----:B------:R-:W-:Y:S05]  /*66db0*/  BSYNC.RECONVERGENT B0 ;  /* 0x0000000000007941 */ /* 0x000fea0003800200 */
.L_x_1750:
        /* <DEDUP_REMOVED lines=24> */
.L_x_1755:
        /* <DEDUP_REMOVED lines=11> */
.L_x_1756:
[----:B------:R-:W-:Y:S05]  /*66ff0*/  BSYNC.RECONVERGENT B0 ;  /* 0x0000000000007941 */ /* 0x000fea0003800200 */
.L_x_1754:
        /* <DEDUP_REMOVED lines=32> */
.L_x_1759:
[C---:B------:R-:W-:Y:S01]  /*67200*/  VIADD R33, R29.reuse, 0x1 ;  /* 0x000000011d217836 */ /* 0x040fe20000000000 */
[----:B------:R-:W-:-:S04]  /*67210*/  LOP3.LUT R35, R29, 0x1f, RZ, 0x3c, !PT ;  /* 0x0000001f1d237812 */ /* 0x000fc800078e3cff */
[----:B------:R-:W-:Y:S02]  /*67220*/  SHF.R.U32.HI R33, RZ, R33, R26 ;  /* 0x00000021ff217219 */ /* 0x000fe4000001161a */
[----:B------:R-:W-:-:S04]  /*67230*/  SHF.L.U32 R35, R26, R35, RZ ;  /* 0x000000231a237219 */ /* 0x000fc800000006ff */
[----:B------:R-:W-:Y:S01]  /*67240*/  LOP3.LUT R30, R22, R33, R35, 0x1e, !PT ;  /* 0x00000021161e7212 */ /* 0x000fe200078e1e23 */
[----:B------:R-:W-:Y:S06]  /*67250*/  BRA `(.L_x_1760) ;  /* 0x00000000003c7947 */ /* 0x000fec0003800000 */
.L_x_1758:
        /* <DEDUP_REMOVED lines=15> */
.L_x_1760:
[----:B------:R-:W-:Y:S05]  /*67350*/  BSYNC.RECONVERGENT B0 ;  /* 0x0000000000007941 */ /* 0x000fea0003800200 */
.L_x_1757:
        /* <DEDUP_REMOVED lines=24> */
.L_x_1762:
        /* <DEDUP_REMOVED lines=11> */
.L_x_1763:
[----:B------:R-:W-:Y:S05]  /*67590*/  BSYNC.RECONVERGENT B0 ;  /* 0x0000000000007941 */ /* 0x000fea0003800200 */
.L_x_1761:
        /* <DEDUP_REMOVED lines=47> */
.L_x_1766:
[C---:B------:R-:W-:Y:S01]  /*67890*/  VIADD R33, R29.reuse, 0x1 ;  /* 0x000000011d217836 */ /* 0x040fe20000000000 */
[----:B------:R-:W-:-:S04]  /*678a0*/  LOP3.LUT R35, R29, 0x1f, RZ, 0x3c, !PT ;  /* 0x0000001f1d237812 */ /* 0x000fc800078e3cff */
[----:B------:R-:W-:Y:S02]  /*678b0*/  SHF.R.U32.HI R33, RZ, R33, R22 ;  /* 0x00000021ff217219 */ /* 0x000fe40000011616 */
[----:B------:R-:W-:-:S04]  /*678c0*/  SHF.L.U32 R35, R22, R35, RZ ;  /* 0x0000002316237219 */ /* 0x000fc800000006ff */
[----:B------:R-:W-:Y:S01]  /*678d0*/  LOP3.LUT R32, R30, R33, R35, 0x1e, !PT ;  /* 0x000000211e207212 */ /* 0x000fe200078e1e23 */
[----:B------:R-:W-:Y:S06]  /*678e0*/  BRA `(.L_x_1767) ;  /* 0x00000000003c7947 */ /* 0x000fec0003800000 */
.L_x_1765:
        /* <DEDUP_REMOVED lines=15> */
.L_x_1767:
[----:B------:R-:W-:Y:S05]  /*679e0*/  BSYNC.RECONVERGENT B0 ;  /* 0x0000000000007941 */ /* 0x000fea0003800200 */
.L_x_1764:
        /* <DEDUP_REMOVED lines=24> */
.L_x_1769:
        /* <DEDUP_REMOVED lines=11> */
.L_x_1770:
[----:B------:R-:W-:Y:S05]  /*67c20*/  BSYNC.RECONVERGENT B0 ;  /* 0x0000000000007941 */ /* 0x000fea0003800200 */
.L_x_1768:
        /* <DEDUP_REMOVED lines=48> */
.L_x_1773:
[C---:B------:R-:W-:Y:S01]  /*67f30*/  VIADD R26, R30.reuse, 0x1 ;  /* 0x000000011e1a7836 */ /* 0x040fe20000000000 */
[----:B------:R-:W-:-:S04]  /*67f40*/  LOP3.LUT R34, R30, 0x1f, RZ, 0x3c, !PT ;  /* 0x0000001f1e227812 */ /* 0x000fc800078e3cff */
[----:B------:R-:W-:Y:S02]  /*67f50*/  SHF.R.U32.HI R33, RZ, R26, R27 ;  /* 0x0000001aff217219 */ /* 0x000fe4000001161b */
[----:B------:R-:W-:-:S04]  /*67f60*/  SHF.L.U32 R34, R27, R34, RZ ;  /* 0x000000221b227219 */ /* 0x000fc800000006ff */
[----:B------:R-:W-:Y:S01]  /*67f70*/  LOP3.LUT R26, R32, R33, R34, 0x1e, !PT ;  /* 0x00000021201a7212 */ /* 0x000fe200078e1e22 */
[----:B------:R-:W-:Y:S06]  /*67f80*/  BRA `(.L_x_1774) ;  /* 0x00000000003c7947 */ /* 0x000fec0003800000 */
.L_x_1772:
        /* <DEDUP_REMOVED lines=15> */
.L_x_1774:
[----:B------:R-:W-:Y:S05]  /*68080*/  BSYNC.RECONVERGENT B0 ;  /* 0x0000000000007941 */ /* 0x000fea0003800200 */
.L_x_1771:
        /* <DEDUP_REMOVED lines=24> */
.L_x_1776:
        /* <DEDUP_REMOVED lines=11> */
.L_x_1777:
[----:B------:R-:W-:Y:S05]  /*682c0*/  BSYNC.RECONVERGENT B0 ;  /* 0x0000000000007941 */ /* 0x000fea0003800200 */
.L_x_1775:
        /* <DEDUP_REMOVED lines=54> */
.L_x_1780:
[C---:B------:R-:W-:Y:S01]  /*68630*/  VIADD R23, R35.reuse, 0x1 ;  /* 0x0000000123177836 */ /* 0x040fe20000000000 */
[----:B------:R-:W-:-:S04]  /*68640*/  LOP3.LUT R27, R35, 0x1f, RZ, 0x3c, !PT ;  /* 0x0000001f231b7812 */ /* 0x000fc800078e3cff */
[----:B------:R-:W-:Y:S02]  /*68650*/  SHF.R.U32.HI R23, RZ, R23, R28 ;  /* 0x00000017ff177219 */ /* 0x000fe4000001161c */
[----:B------:R-:W-:-:S04]  /*68660*/  SHF.L.U32 R27, R28, R27, RZ ;  /* 0x0000001b1c1b7219 */ /* 0x000fc800000006ff */
[----:B------:R-:W-:Y:S01]  /*68670*/  LOP3.LUT R30, R26, R23, R27, 0x1e, !PT ;  /* 0x000000171a1e7212 */ /* 0x000fe200078e1e1b */
[----:B------:R-:W-:Y:S06]  /*68680*/  BRA `(.L_x_1781) ;  /* 0x00000000003c7947 */ /* 0x000fec0003800000 */
.L_x_1779:
        /* <DEDUP_REMOVED lines=15> */
.L_x_1781:
[----:B------:R-:W-:Y:S05]  /*68780*/  BSYNC.RECONVERGENT B0 ;  /* 0x0000000000007941 */ /* 0x000fea0003800200 */
.L_x_1778:
        /* <DEDUP_REMOVED lines=24> */
.L_x_1783:
        /* <DEDUP_REMOVED lines=11> */
.L_x_1784:
[----:B------:R-:W-:Y:S05]  /*689c0*/  BSYNC.RECONVERGENT B0 ;  /* 0x0000000000007941 */ /* 0x000fea0003800200 */
.L_x_1782:
        /* <DEDUP_REMOVED lines=47> */
.L_x_1787:
[C---:B------:R-:W-:Y:S01]  /*68cc0*/  VIADD R28, R32.reuse, 0x1 ;  /* 0x00000001201c7836 */ /* 0x040fe20000000000 */
[----:B------:R-:W-:-:S04]  /*68cd0*/  LOP3.LUT R34, R32, 0x1f, RZ, 0x3c, !PT ;  /* 0x0000001f20227812 */ /* 0x000fc800078e3cff */
[----:B------:R-:W-:Y:S02]  /*68ce0*/  SHF.R.U32.HI R33, RZ, R28, R27 ;  /* 0x0000001cff217219 */ /* 0x000fe4000001161b */
[----:B------:R-:W-:-:S04]  /*68cf0*/  SHF.L.U32 R34, R27, R34, RZ ;  /* 0x000000221b227219 */ /* 0x000fc800000006ff */
[----:B------:R-:W-:Y:S01]  /*68d00*/  LOP3.LUT R28, R30, R33, R34, 0x1e, !PT ;  /* 0x000000211e1c7212 */ /* 0x000fe200078e1e22 */
[----:B------:R-:W-:Y:S06]  /*68d10*/  BRA `(.L_x_1788) ;  /* 0x00000000003c7947 */ /* 0x000fec0003800000 */
.L_x_1786:
        /* <DEDUP_REMOVED lines=15> */
.L_x_1788:
[----:B------:R-:W-:Y:S05]  /*68e10*/  BSYNC.RECONVERGENT B0 ;  /* 0x0000000000007941 */ /* 0x000fea0003800200 */
.L_x_1785:
        /* <DEDUP_REMOVED lines=24> */
.L_x_1790:
        /* <DEDUP_REMOVED lines=11> */
.L_x_1791:
[----:B------:R-:W-:Y:S05]  /*69050*/  BSYNC.RECONVERGENT B0 ;  /* 0x0000000000007941 */ /* 0x000fea0003800200 */
.L_x_1789:
        /* <DEDUP_REMOVED lines=47> */
.L_x_1794:
[C---:B------:R-:W-:Y:S01]  /*69350*/  VIADD R27, R33.reuse, 0x1 ;  /* 0x00000001211b7836 */ /* 0x040fe20000000000 */
[----:B------:R-:W-:-:S04]  /*69360*/  LOP3.LUT R35, R33, 0x1f, RZ, 0x3c, !PT ;  /* 0x0000001f21237812 */ /* 0x000fc800078e3cff */
[----:B------:R-:W-:Y:S02]  /*69370*/  SHF.R.U32.HI R27, RZ, R27, R26 ;  /* 0x0000001bff1b7219 */ /* 0x000fe4000001161a */
[----:B------:R-:W-:-:S04]  /*69380*/  SHF.L.U32 R35, R26, R35, RZ ;  /* 0x000000231a237219 */ /* 0x000fc800000006ff */
[----:B------:R-:W-:Y:S01]  /*69390*/  LOP3.LUT R34, R28, R27, R35, 0x1e, !PT ;  /* 0x0000001b1c227212 */ /* 0x000fe200078e1e23 */
[----:B------:R-:W-:Y:S06]  /*693a0*/  BRA `(.L_x_1795) ;  /* 0x00000000003c7947 */ /* 0x000fec0003800000 */
.L_x_1793:
        /* <DEDUP_REMOVED lines=15> */
.L_x_1795:
[----:B------:R-:W-:Y:S05]  /*694a0*/  BSYNC.RECONVERGENT B0 ;  /* 0x0000000000007941 */ /* 0x000fea0003800200 */
.L_x_1792:
        /* <DEDUP_REMOVED lines=24> */
.L_x_1797:
        /* <DEDUP_REMOVED lines=11> */
.L_x_1798:
[----:B------:R-:W-:Y:S05]  /*696e0*/  BSYNC.RECONVERGENT B0 ;  /* 0x0000000000007941 */ /* 0x000fea0003800200 */
.L_x_1796:
        /* <DEDUP_REMOVED lines=48> */
.L_x_1801:
[C---:B------:R-:W-:Y:S01]  /*699f0*/  VIADD R26, R30.reuse, 0x1 ;  /* 0x000000011e1a7836 */ /* 0x040fe20000000000 */
[----:B------:R-:W-:-:S04]  /*69a00*/  LOP3.LUT R32, R30, 0x1f, RZ, 0x3c, !PT ;  /* 0x0000001f1e207812 */ /* 0x000fc800078e3cff */
[----:B------:R-:W-:Y:S02]  /*69a10*/  SHF.R.U32.HI R33, RZ, R26, R27 ;  /* 0x0000001aff217219 */ /* 0x000fe4000001161b */
[----:B------:R-:W-:-:S04]  /*69a20*/  SHF.L.U32 R32, R27, R32, RZ ;  /* 0x000000201b207219 */ /* 0x000fc800000006ff */
[----:B------:R-:W-:Y:S01]  /*69a30*/  LOP3.LUT R26, R34, R33, R32, 0x1e, !PT ;  /* 0x00000021221a7212 */ /* 0x000fe200078e1e20 */
[----:B------:R-:W-:Y:S06]  /*69a40*/  BRA `(.L_x_1802) ;  /* 0x00000000003c7947 */ /* 0x000fec0003800000 */
.L_x_1800:
        /* <DEDUP_REMOVED lines=15> */
.L_x_1802:
[----:B------:R-:W-:Y:S05]  /*69b40*/  BSYNC.RECONVERGENT B0 ;  /* 0x0000000000007941 */ /* 0x000fea0003800200 */
.L_x_1799:
        /* <DEDUP_REMOVED lines=24> */
.L_x_1804:
        /* <DEDUP_REMOVED lines=11> */
.L_x_1805:
[----:B------:R-:W-:Y:S05]  /*69d80*/  BSYNC.RECONVERGENT B0 ;  /* 0x0000000000007941 */ /* 0x000fea0003800200 */
.L_x_1803:
        /* <DEDUP_REMOVED lines=47> */
.L_x_1808:
[C---:B------:R-:W-:Y:S01]  /*6a080*/  VIADD R35, R33.reuse, 0x1 ;  /* 0x0000000121237836 */ /* 0x040fe20000000000 */
[----:B------:R-:W-:-:S04]  /*6a090*/  LOP3.LUT R37, R33, 0x1f, RZ, 0x3c, !PT ;  /* 0x0000001f21257812 */ /* 0x000fc800078e3cff */
[----:B------:R-:W-:Y:S02]  /*6a0a0*/  SHF.R.U32.HI R35, RZ, R35, R28 ;  /* 0x00000023ff237219 */ /* 0x000fe4000001161c */
[----:B------:R-:W-:-:S04]  /*6a0b0*/  SHF.L.U32 R37, R28, R37, RZ ;  /* 0x000000251c257219 */ /* 0x000fc800000006ff */
[----:B------:R-:W-:Y:S01]  /*6a0c0*/  LOP3.LUT R32, R26, R35, R37, 0x1e, !PT ;  /* 0x000000231a207212 */ /* 0x000fe200078e1e25 */
[----:B------:R-:W-:Y:S06]  /*6a0d0*/  BRA `(.L_x_1809) ;  /* 0x00000000003c7947 */ /* 0x000fec0003800000 */
.L_x_1807:
        /* <DEDUP_REMOVED lines=15> */
.L_x_1809:
[----:B------:R-:W-:Y:S05]  /*6a1d0*/  BSYNC.RECONVERGENT B0 ;  /* 0x0000000000007941 */ /* 0x000fea0003800200 */
.L_x_1806:
        /* <DEDUP_REMOVED lines=24> */
.L_x_1811:
        /* <DEDUP_REMOVED lines=11> */
.L_x_1812:
[----:B------:R-:W-:Y:S05]  /*6a410*/  BSYNC.RECONVERGENT B0 ;  /* 0x0000000000007941 */ /* 0x000fea0003800200 */
.L_x_1810:
[----:B------:R-:W-:Y:S01]  /*6a420*/  IMAD.IADD R29, R26, 0x1, R33 ;  /* 0x000000011a1d7824 */ /* 0x000fe200078e0221 */
[----:B------:R-:W-:Y:S01]  /*6a430*/  SHF.R.U32.HI R37, RZ, 0x8, R28 ;  /* 0x00000008ff257819 */ /* 0x000fe2000001161c */
[----:B------:R-:W-:Y:S01]  /*6a440*/  IMAD.IADD R26, R19, 0x1, R24 ;  /* 0x00000001131a7824 */ /* 0x000fe200078e0218 */
[----:B------:R-:W-:Y:S02]  /*6a450*/  BSSY.RECONVERGENT B0, `(.L_x_1813) ;  /* 0x0000048000007945 */ /* 0x000fe40003800200 */
[----:B------:R-:W-:Y:S02]  /*6a460*/  SHF.L.W.U32 R37, R2, R37, RZ ;  /* 0x0000002502257219 */ /* 0x000fe40000000eff */
[C---:B------:R-:W-:Y:S01]  /*6a470*/  LOP3.LUT R29, R28.reuse, R29, R26, 0x96, !PT ;  /* 0x0000001d1c1d7212 */ /* 0x040fe200078e961a */
[----:B------:R-:W-:-:S03]  /*6a480*/  IMAD.SHL.U32 R26, R28, 0x4, RZ ;  /* 0x000000041c1a7824 */ /* 0x000fc600078e00ff */
[----:B------:R-:W-:Y:S02]  /*6a490*/  SHF.R.U32.HI R30, RZ, 0x4, R29 ;  /* 0x00000004ff1e7819 */ /* 0x000fe4000001161d */
[----:B------:R-:W-:Y:S02]  /*6a4a0*/  LOP3.LUT R38, R26, 0xc, RZ, 0xc0, !PT ;  /* 0x0000000c1a267812 */ /* 0x000fe400078ec0ff */
[----:B------:R-:W-:Y:S02]  /*6a4b0*/  LOP3.LUT R30, R30, R29, RZ, 0x3c, !PT ;  /* 0x0000001d1e1e7212 */ /* 0x000fe400078e3cff */
[C---:B------:R-:W-:Y:S02]  /*6a4c0*/  ISETP.EQ.AND P0, PT, R38.reuse, RZ, PT ;  /* 0x000000ff2600720c */ /* 0x040fe40003f02270 */
[----:B------:R-:W-:Y:S02]  /*6a4d0*/  SHF.R.U32.HI R34, RZ, 0x18, R30 ;  /* 0x00000018ff227819 */ /* 0x000fe4000001161e */
[----:B------:R-:W-:-:S02]  /*6a4e0*/  ISETP.EQ.AND P1, PT, R38, 0x4, PT ;  /* 0x000000042600780c */ /* 0x000fc40003f22270 */
[----:B------:R-:W-:Y:S02]  /*6a4f0*/  LOP3.LUT R34, R34, 0xf, RZ, 0xc0, !PT ;  /* 0x0000000f22227812 */ /* 0x000fe400078ec0ff */
[C---:B------:R-:W-:Y:S02]  /*6a500*/  ISETP.EQ.AND P2, PT, R38.reuse, 0x8, PT ;  /* 0x000000082600780c */ /* 0x040fe40003f42270 */
        /* <DEDUP_REMOVED lines=39> */
.L_x_1815:
[C---:B------:R-:W-:Y:S01]  /*6a780*/  VIADD R22, R34.reuse, 0x1 ;  /* 0x0000000122167836 */ /* 0x040fe20000000000 */
[----:B------:R-:W-:-:S04]  /*6a790*/  LOP3.LUT R28, R34, 0x1f, RZ, 0x3c, !PT ;  /* 0x0000001f221c7812 */ /* 0x000fc800078e3cff */
[----:B------:R-:W-:Y:S02]  /*6a7a0*/  SHF.R.U32.HI R23, RZ, R22, R29 ;  /* 0x00000016ff177219 */ /* 0x000fe4000001161d */
[----:B------:R-:W-:-:S04]  /*6a7b0*/  SHF.L.U32 R28, R29, R28, RZ ;  /* 0x0000001c1d1c7219 */ /* 0x000fc800000006ff */
[----:B------:R-:W-:Y:S01]  /*6a7c0*/  LOP3.LUT R22, R32, R23, R28, 0x1e, !PT ;  /* 0x0000001720167212 */ /* 0x000fe200078e1e1c */
[----:B------:R-:W-:Y:S06]  /*6a7d0*/  BRA `(.L_x_1816) ;  /* 0x00000000003c7947 */ /* 0x000fec0003800000 */
.L_x_1814:
        /* <DEDUP_REMOVED lines=15> */
.L_x_1816:
[----:B------:R-:W-:Y:S05]  /*6a8d0*/  BSYNC.RECONVERGENT B0 ;  /* 0x0000000000007941 */ /* 0x000fea0003800200 */
.L_x_1813:
        /* <DEDUP_REMOVED lines=24> */
.L_x_1818:
        /* <DEDUP_REMOVED lines=11> */
.L_x_1819:
[----:B------:R-:W-:Y:S05]  /*6ab10*/  BSYNC.RECONVERGENT B0 ;  /* 0x0000000000007941 */ /* 0x000fea0003800200 */
.L_x_1817:
        /* <DEDUP_REMOVED lines=32> */
.L_x_1822:
[C---:B------:R-:W-:Y:S01]  /*6ad20*/  VIADD R32, R30.reuse, 0x1 ;  /* 0x000000011e207836 */ /* 0x040fe20000000000 */
[----:B------:R-:W-:-:S04]  /*6ad30*/  LOP3.LUT R34, R30, 0x1f, RZ, 0x3c, !PT ;  /* 0x0000001f1e227812 */ /* 0x000fc800078e3cff */
[----:B------:R-:W-:Y:S02]  /*6ad40*/  SHF.R.U32.HI R27, RZ, R32, R29 ;  /* 0x00000020ff1b7219 */ /* 0x000fe4000001161d */
[----:B------:R-:W-:-:S04]  /*6ad50*/  SHF.L.U32 R34, R29, R34, RZ ;  /* 0x000000221d227219 */ /* 0x000fc800000006ff */
[----:B------:R-:W-:Y:S01]  /*6ad60*/  LOP3.LUT R32, R22, R27, R34, 0x1e, !PT ;  /* 0x0000001b16207212 */ /* 0x000fe200078e1e22 */
[----:B------:R-:W-:Y:S06]  /*6ad70*/  BRA `(.L_x_1823) ;  /* 0x00000000003c7947 */ /* 0x000fec0003800000 */
.L_x_1821:
        /* <DEDUP_REMOVED lines=15> */
.L_x_1823:
[----:B------:R-:W-:Y:S05]  /*6ae70*/  BSYNC.RECONVERGENT B0 ;  /* 0x0000000000007941 */ /* 0x000fea0003800200 */
.L_x_1820:
        /* <DEDUP_REMOVED lines=24> */
.L_x_1825:
        /* <DEDUP_REMOVED lines=11> */
.L_x_1826:
[----:B------:R-:W-:Y:S05]  /*6b0b0*/  BSYNC.RECONVERGENT B0 ;  /* 0x0000000000007941 */ /* 0x000fea0003800200 */
.L_x_1824:
        /* <DEDUP_REMOVED lines=47> */
.L_x_1829:
[C---:B------:R-:W-:Y:S01]  /*6b3b0*/  VIADD R35, R33.reuse, 0x1 ;  /* 0x0000000121237836 */ /* 0x040fe20000000000 */
[----:B------:R-:W-:-:S04]  /*6b3c0*/  LOP3.LUT R37, R33, 0x1f, RZ, 0x3c, !PT ;  /* 0x0000001f21257812 */ /* 0x000fc800078e3cff */
[----:B------:R-:W-:Y:S02]  /*6b3d0*/  SHF.R.U32.HI R35, RZ, R35, R22 ;  /* 0x00000023ff237219 */ /* 0x000fe40000011616 */
[----:B------:R-:W-:-:S04]  /*6b3e0*/  SHF.L.U32 R37, R22, R37, RZ ;  /* 0x0000002516257219 */ /* 0x000fc800000006ff */
[----:B------:R-:W-:Y:S01]  /*6b3f0*/  LOP3.LUT R28, R32, R35, R37, 0x1e, !PT ;  /* 0x00000023201c7212 */ /* 0x000fe200078e1e25 */
[----:B------:R-:W-:Y:S06]  /*6b400*/  BRA `(.L_x_1830) ;  /* 0x00000000003c7947 */ /* 0x000fec0003800000 */
.L_x_1828:
        /* <DEDUP_REMOVED lines=15> */
.L_x_1830:
[----:B------:R-:W-:Y:S05]  /*6b500*/  BSYNC.RECONVERGENT B0 ;  /* 0x0000000000007941 */ /* 0x000fea0003800200 */
.L_x_1827:
        /* <DEDUP_REMOVED lines=24> */
.L_x_1832:
        /* <DEDUP_REMOVED lines=11> */
.L_x_1833:
[----:B------:R-:W-:Y:S05]  /*6b740*/  BSYNC.RECONVERGENT B0 ;  /* 0x0000000000007941 */ /* 0x000fea0003800200 */
.L_x_1831:
        /* <DEDUP_REMOVED lines=48> */
.L_x_1836:
[C---:B------:R-:W-:Y:S01]  /*6ba50*/  VIADD R34, R32.reuse, 0x1 ;  /* 0x0000000120227836 */ /* 0x040fe20000000000 */
[----:B------:R-:W-:-:S04]  /*6ba60*/  LOP3.LUT R36, R32, 0x1f, RZ, 0x3c, !PT ;  /* 0x0000001f20247812 */ /* 0x000fc800078e3cff */
[----:B------:R-:W-:Y:S02]  /*6ba70*/  SHF.R.U32.HI R29, RZ, R34, R23 ;  /* 0x00000022ff1d7219 */ /* 0x000fe40000011617 */
[----:B------:R-:W-:-:S04]  /*6ba80*/  SHF.L.U32 R36, R23, R36, RZ ;  /* 0x0000002417247219 */ /* 0x000fc800000006ff */
[----:B------:R-:W-:Y:S01]  /*6ba90*/  LOP3.LUT R34, R28, R29, R36, 0x1e, !PT ;  /* 0x0000001d1c227212 */ /* 0x000fe200078e1e24 */
[----:B------:R-:W-:Y:S06]  /*6baa0*/  BRA `(.L_x_1837) ;  /* 0x00000000003c7947 */ /* 0x000fec0003800000 */
.L_x_1835:
        /* <DEDUP_REMOVED lines=15> */
.L_x_1837:
[----:B------:R-:W-:Y:S05]  /*6bba0*/  BSYNC.RECONVERGENT B0 ;  /* 0x0000000000007941 */ /* 0x000fea0003800200 */
.L_x_1834:
        /* <DEDUP_REMOVED lines=24> */
.L_x_1839:
        /* <DEDUP_REMOVED lines=11> */
.L_x_1840:
[----:B------:R-:W-:Y:S05]  /*6bde0*/  BSYNC.RECONVERGENT B0 ;  /* 0x0000000000007941 */ /* 0x000fea0003800200 */
.L_x_1838:
        /* <DEDUP_REMOVED lines=54> */
.L_x_1843:
[C---:B------:R-:W-:Y:S01]  /*6c150*/  VIADD R24, R30.reuse, 0x1 ;  /* 0x000000011e187836 */ /* 0x040fe20000000000 */
[----:B------:R-:W-:-:S04]  /*6c160*/  LOP3.LUT R32, R30, 0x1f, RZ, 0x3c, !PT ;  /* 0x0000001f1e207812 */ /* 0x000fc800078e3cff */
[----:B------:R-:W-:Y:S02]  /*6c170*/  SHF.R.U32.HI R23, RZ, R24, R27 ;  /* 0x00000018ff177219 */ /* 0x000fe4000001161b */
[----:B------:R-:W-:-:S04]  /*6c180*/  SHF.L.U32 R32, R27, R32, RZ ;  /* 0x000000201b207219 */ /* 0x000fc800000006ff */
[----:B------:R-:W-:Y:S01]  /*6c190*/  LOP3.LUT R24, R34, R23, R32, 0x1e, !PT ;  /* 0x0000001722187212 */ /* 0x000fe200078e1e20 */
[----:B------:R-:W-:Y:S06]  /*6c1a0*/  BRA `(.L_x_1844) ;  /* 0x00000000003c7947 */ /* 0x000fec0003800000 */
.L_x_1842:
        /* <DEDUP_REMOVED lines=15> */
.L_x_1844:
[----:B------:R-:W-:Y:S05]  /*6c2a0*/  BSYNC.RECONVERGENT B0 ;  /* 0x0000000000007941 */ /* 0x000fea0003800200 */
.L_x_1841:
        /* <DEDUP_REMOVED lines=24> */
.L_x_1846:
        /* <DEDUP_REMOVED lines=11> */
.L_x_1847:
[----:B------:R-:W-:Y:S05]  /*6c4e0*/  BSYNC.RECONVERGENT B0 ;  /* 0x0000000000007941 */ /* 0x000fea0003800200 */
.L_x_1845:
        /* <DEDUP_REMOVED lines=47> */
.L_x_1850:
[C---:B------:R-:W-:Y:S01]  /*6c7e0*/  VIADD R34, R32.reuse, 0x1 ;  /* 0x0000000120227836 */ /* 0x040fe20000000000 */
[----:B------:R-:W-:-:S04]  /*6c7f0*/  LOP3.LUT R36, R32, 0x1f, RZ, 0x3c, !PT ;  /* 0x0000001f20247812 */ /* 0x000fc800078e3cff */
[----:B------:R-:W-:Y:S02]  /*6c800*/  SHF.R.U32.HI R27, RZ, R34, R29 ;  /* 0x00000022ff1b7219 */ /* 0x000fe4000001161d */
[----:B------:R-:W-:-:S04]  /*6c810*/  SHF.L.U32 R36, R29, R36, RZ ;  /* 0x000000241d247219 */ /* 0x000fc800000006ff */
[----:B------:R-:W-:Y:S01]  /*6c820*/  LOP3.LUT R34, R24, R27, R36, 0x1e, !PT ;  /* 0x0000001b18227212 */ /* 0x000fe200078e1e24 */
[----:B------:R-:W-:Y:S06]  /*6c830*/  BRA `(.L_x_1851) ;  /* 0x00000000003c7947 */ /* 0x000fec0003800000 */
.L_x_1849:
        /* <DEDUP_REMOVED lines=15> */
.L_x_1851:
[----:B------:R-:W-:Y:S05]  /*6c930*/  BSYNC.RECONVERGENT B0 ;  /* 0x0000000000007941 */ /* 0x000fea0003800200 */
.L_x_1848:
        /* <DEDUP_REMOVED lines=24> */
.L_x_1853:
        /* <DEDUP_REMOVED lines=11> */
.L_x_1854:
[----:B------:R-:W-:Y:S05]  /*6cb70*/  BSYNC.RECONVERGENT B0 ;  /* 0x0000000000007941 */ /* 0x000fea0003800200 */
.L_x_1852:
        /* <DEDUP_REMOVED lines=47> */
.L_x_1857:
[C---:B------:R-:W-:Y:S01]  /*6ce70*/  VIADD R29, R33.reuse, 0x1 ;  /* 0x00000001211d7836 */ /* 0x040fe20000000000 */
[----:B------:R-:W-:-:S04]  /*6ce80*/  LOP3.LUT R35, R33, 0x1f, RZ, 0x3c, !PT ;  /* 0x0000001f21237812 */ /* 0x000fc800078e3cff */
[----:B------:R-:W-:Y:S02]  /*6ce90*/  SHF.R.U32.HI R29, RZ, R29, R24 ;  /* 0x0000001dff1d7219 */ /* 0x000fe40000011618 */
[----:B------:R-:W-:-:S04]  /*6cea0*/  SHF.L.U32 R35, R24, R35, RZ ;  /* 0x0000002318237219 */ /* 0x000fc800000006ff */
[----:B------:R-:W-:Y:S01]  /*6ceb0*/  LOP3.LUT R32, R34, R29, R35, 0x1e, !PT ;  /* 0x0000001d22207212 */ /* 0x000fe200078e1e23 */
[----:B------:R-:W-:Y:S06]  /*6cec0*/  BRA `(.L_x_1858) ;  /* 0x00000000003c7947 */ /* 0x000fec0003800000 */
.L_x_1856:
        /* <DEDUP_REMOVED lines=15> */
.L_x_1858:
[----:B------:R-:W-:Y:S05]  /*6cfc0*/  BSYNC.RECONVERGENT B0 ;  /* 0x0000000000007941 */ /* 0x000fea0003800200 */
.L_x_1855:
        /* <DEDUP_REMOVED lines=24> */
.L_x_1860:
        /* <DEDUP_REMOVED lines=11> */
.L_x_1861:
[----:B------:R-:W-:Y:S05]  /*6d200*/  BSYNC.RECONVERGENT B0 ;  /* 0x0000000000007941 */ /* 0x000fea0003800200 */
.L_x_1859:
        /* <DEDUP_REMOVED lines=48> */
.L_x_1864:
[C---:B------:R-:W-:Y:S01]  /*6d510*/  VIADD R24, R34.reuse, 0x1 ;  /* 0x0000000122187836 */ /* 0x040fe20000000000 */
[----:B------:R-:W-:-:S04]  /*6d520*/  LOP3.LUT R30, R34, 0x1f, RZ, 0x3c, !PT ;  /* 0x0000001f221e7812 */ /* 0x000fc800078e3cff */
[----:B------:R-:W-:Y:S02]  /*6d530*/  SHF.R.U32.HI R23, RZ, R24, R29 ;  /* 0x00000018ff177219 */ /* 0x000fe4000001161d */
[----:B------:R-:W-:-:S04]  /*6d540*/  SHF.L.U32 R30, R29, R30, RZ ;  /* 0x0000001e1d1e7219 */ /* 0x000fc800000006ff */
[----:B------:R-:W-:Y:S01]  /*6d550*/  LOP3.LUT R24, R32, R23, R30, 0x1e, !PT ;  /* 0x0000001720187212 */ /* 0x000fe200078e1e1e */
[----:B------:R-:W-:Y:S06]  /*6d560*/  BRA `(.L_x_1865) ;  /* 0x00000000003c7947 */ /* 0x000fec0003800000 */
.L_x_1863:
        /* <DEDUP_REMOVED lines=15> */
.L_x_1865:
[----:B------:R-:W-:Y:S05]  /*6d660*/  BSYNC.RECONVERGENT B0 ;  /* 0x0000000000007941 */ /* 0x000fea0003800200 */
.L_x_1862:
        /* <DEDUP_REMOVED lines=24> */
.L_x_1867:
        /* <DEDUP_REMOVED lines=11> */
.L_x_1868:
[----:B------:R-:W-:Y:S05]  /*6d8a0*/  BSYNC.RECONVERGENT B0 ;  /* 0x0000000000007941 */ /* 0x000fea0003800200 */
.L_x_1866:
        /* <DEDUP_REMOVED lines=47> */
.L_x_1871:
[C---:B------:R-:W-:Y:S01]  /*6dba0*/  VIADD R34, R32.reuse, 0x1 ;  /* 0x0000000120227836 */ /* 0x040fe20000000000 */
[----:B------:R-:W-:-:S04]  /*6dbb0*/  LOP3.LUT R36, R32, 0x1f, RZ, 0x3c, !PT ;  /* 0x0000001f20247812 */ /* 0x000fc800078e3cff */
[----:B------:R-:W-:Y:S02]  /*6dbc0*/  SHF.R.U32.HI R33, RZ, R34, R23 ;  /* 0x00000022ff217219 */ /* 0x000fe40000011617 */
[----:B------:R-:W-:-:S04]  /*6dbd0*/  SHF.L.U32 R36, R23, R36, RZ ;  /* 0x0000002417247219 */ /* 0x000fc800000006ff */
[----:B------:R-:W-:Y:S01]  /*6dbe0*/  LOP3.LUT R34, R24, R33, R36, 0x1e, !PT ;  /* 0x0000002118227212 */ /* 0x000fe200078e1e24 */
[----:B------:R-:W-:Y:S06]  /*6dbf0*/  BRA `(.L_x_1872) ;  /* 0x00000000003c7947 */ /* 0x000fec0003800000 */
.L_x_1870:
        /* <DEDUP_REMOVED lines=15> */
.L_x_1872:
[----:B------:R-:W-:Y:S05]  /*6dcf0*/  BSYNC.RECONVERGENT B0 ;  /* 0x0000000000007941 */ /* 0x000fea0003800200 */
.L_x_1869:
        /* <DEDUP_REMOVED lines=24> */
.L_x_1874:
        /* <DEDUP_REMOVED lines=11> */
.L_x_1875:
[----:B------:R-:W-:Y:S05]  /*6df30*/  BSYNC.RECONVERGENT B0 ;  /* 0x0000000000007941 */ /* 0x000fea0003800200 */
.L_x_1873:
[----:B------:R-:W-:Y:S01]  /*6df40*/  IMAD.IADD R24, R24, 0x1, R33 ;  /* 0x0000000118187824 */ /* 0x000fe200078e0221 */
[----:B------:R-:W-:Y:S01]  /*6df50*/  BSSY.RECONVERGENT B0, `(.L_x_1876) ;  /* 0x000004a000007945 */ /* 0x000fe20003800200 */
[----:B------:R-:W-:-:S05]  /*6df60*/  IMAD.IADD R28, R21, 0x1, R20 ;  /* 0x00000001151c7824 */ /* 0x000fca00078e0214 */
[C---:B------:R-:W-:Y:S01]  /*6df70*/  LOP3.LUT R24, R23.reuse, R24, R28, 0x96, !PT ;  /* 0x0000001817187212 */ /* 0x040fe200078e961c */
[----:B------:R-:W-:Y:S01]  /*6df80*/  IMAD.SHL.U32 R28, R23, 0x4, RZ ;  /* 0x00000004171c7824 */ /* 0x000fe200078e00ff */
[----:B------:R-:W-:Y:S02]  /*6df90*/  SHF.R.U32.HI R23, RZ, 0x8, R23 ;  /* 0x00000008ff177819 */ /* 0x000fe40000011617 */
[----:B------:R-:W-:Y:S02]  /*6dfa0*/  SHF.R.U32.HI R35, RZ, 0x4, R24 ;  /* 0x00000004ff237819 */ /* 0x000fe40000011618 */
[----:B------:R-:W-:Y:S02]  /*6dfb0*/  LOP3.LUT R38, R28, 0xc, RZ, 0xc0, !PT ;  /* 0x0000000c1c267812 */ /* 0x000fe400078ec0ff */
        /* <DEDUP_REMOVED lines=46> */
.L_x_1878:
[C---:B------:R-:W-:Y:S01]  /*6e2a0*/  VIADD R19, R35.reuse, 0x1 ;  /* 0x0000000123137836 */ /* 0x040fe20000000000 */
[----:B------:R-:W-:-:S04]  /*6e2b0*/  LOP3.LUT R23, R35, 0x1f, RZ, 0x3c, !PT ;  /* 0x0000001f23177812 */ /* 0x000fc800078e3cff */
[----:B------:R-:W-:Y:S02]  /*6e2c0*/  SHF.R.U32.HI R19, RZ, R19, R24 ;  /* 0x00000013ff137219 */ /* 0x000fe40000011618 */
[----:B------:R-:W-:-:S04]  /*6e2d0*/  SHF.L.U32 R23, R24, R23, RZ ;  /* 0x0000001718177219 */ /* 0x000fc800000006ff */
[----:B------:R-:W-:Y:S01]  /*6e2e0*/  LOP3.LUT R22, R34, R19, R23, 0x1e, !PT ;  /* 0x0000001322167212 */ /* 0x000fe200078e1e17 */
[----:B------:R-:W-:Y:S06]  /*6e2f0*/  BRA `(.L_x_1879) ;  /* 0x00000000003c7947 */ /* 0x000fec0003800000 */
.L_x_1877:
        /* <DEDUP_REMOVED lines=15> */
.L_x_1879:
[----:B------:R-:W-:Y:S05]  /*6e3f0*/  BSYNC.RECONVERGENT B0 ;  /* 0x0000000000007941 */ /* 0x000fea0003800200 */
.L_x_1876:
        /* <DEDUP_REMOVED lines=24> */
.L_x_1881:
        /* <DEDUP_REMOVED lines=11> */
.L_x_1882:
[----:B------:R-:W-:Y:S05]  /*6e630*/  BSYNC.RECONVERGENT B0 ;  /* 0x0000000000007941 */ /* 0x000fea0003800200 */
.L_x_1880:
        /* <DEDUP_REMOVED lines=32> */
.L_x_1885:
[C---:B------:R-:W-:Y:S01]  /*6e840*/  VIADD R29, R23.reuse, 0x1 ;  /* 0x00000001171d7836 */ /* 0x040fe20000000000 */
[----:B------:R-:W-:-:S04]  /*6e850*/  LOP3.LUT R33, R23, 0x1f, RZ, 0x3c, !PT ;  /* 0x0000001f17217812 */ /* 0x000fc800078e3cff */
[----:B------:R-:W-:Y:S02]  /*6e860*/  SHF.R.U32.HI R29, RZ, R29, R24 ;  /* 0x0000001dff1d7219 */ /* 0x000fe40000011618 */
[----:B------:R-:W-:-:S04]  /*6e870*/  SHF.L.U32 R33, R24, R33, RZ ;  /* 0x0000002118217219 */ /* 0x000fc800000006ff */
[----:B------:R-:W-:Y:S01]  /*6e880*/  LOP3.LUT R32, R22, R29, R33, 0x1e, !PT ;  /* 0x0000001d16207212 */ /* 0x000fe200078e1e21 */
[----:B------:R-:W-:Y:S06]  /*6e890*/  BRA `(.L_x_1886) ;  /* 0x00000000003c7947 */ /* 0x000fec0003800000 */
.L_x_1884:
        /* <DEDUP_REMOVED lines=15> */
.L_x_1886:
[----:B------:R-:W-:Y:S05]  /*6e990*/  BSYNC.RECONVERGENT B0 ;  /* 0x0000000000007941 */ /* 0x000fea0003800200 */
.L_x_1883:
        /* <DEDUP_REMOVED lines=24> */
.L_x_1888:
        /* <DEDUP_REMOVED lines=11> */
.L_x_1889:
[----:B------:R-:W-:Y:S05]  /*6ebd0*/  BSYNC.RECONVERGENT B0 ;  /* 0x0000000000007941 */ /* 0x000fea0003800200 */
.L_x_1887:
        /* <DEDUP_REMOVED lines=47> */
.L_x_1892:
[C---:B------:R-:W-:Y:S01]  /*6eed0*/  VIADD R35, R29.reuse, 0x1 ;  /* 0x000000011d237836 */ /* 0x040fe20000000000 */
[----:B------:R-:W-:-:S04]  /*6eee0*/  LOP3.LUT R37, R29, 0x1f, RZ, 0x3c, !PT ;  /* 0x0000001f1d257812 */ /* 0x000fc800078e3cff */
[----:B------:R-:W-:Y:S02]  /*6eef0*/  SHF.R.U32.HI R35, RZ, R35, R22 ;  /* 0x00000023ff237219 */ /* 0x000fe40000011616 */
[----:B------:R-:W-:-:S04]  /*6ef00*/  SHF.L.U32 R37, R22, R37, RZ ;  /* 0x0000002516257219 */ /* 0x000fc800000006ff */
[----:B------:R-:W-:Y:S01]  /*6ef10*/  LOP3.LUT R24, R32, R35, R37, 0x1e, !PT ;  /* 0x0000002320187212 */ /* 0x000fe200078e1e25 */
[----:B------:R-:W-:Y:S06]  /*6ef20*/  BRA `(.L_x_1893) ;  /* 0x00000000003c7947 */ /* 0x000fec0003800000 */
.L_x_1891:
        /* <DEDUP_REMOVED lines=15> */
.L_x_1893:
[----:B------:R-:W-:Y:S05]  /*6f020*/  BSYNC.RECONVERGENT B0 ;  /* 0x0000000000007941 */ /* 0x000fea0003800200 */
.L_x_1890:
        /* <DEDUP_REMOVED lines=24> */
.L_x_1895:
        /* <DEDUP_REMOVED lines=11> */
.L_x_1896:
[----:B------:R-:W-:Y:S05]  /*6f260*/  BSYNC.RECONVERGENT B0 ;  /* 0x0000000000007941 */ /* 0x000fea0003800200 */
.L_x_1894:
        /* <DEDUP_REMOVED lines=48> */
.L_x_1899:
[C---:B------:R-:W-:Y:S01]  /*6f570*/  VIADD R32, R30.reuse, 0x1 ;  /* 0x000000011e207836 */ /* 0x040fe20000000000 */
[----:B------:R-:W-:-:S04]  /*6f580*/  LOP3.LUT R34, R30, 0x1f, RZ, 0x3c, !PT ;  /* 0x0000001f1e227812 */ /* 0x000fc800078e3cff */
[----:B------:R-:W-:Y:S02]  /*6f590*/  SHF.R.U32.HI R33, RZ, R32, R19 ;  /* 0x00000020ff217219 */ /* 0x000fe40000011613 */
[----:B------:R-:W-:-:S04]  /*6f5a0*/  SHF.L.U32 R34, R19, R34, RZ ;  /* 0x0000002213227219 */ /* 0x000fc800000006ff */
[----:B------:R-:W-:Y:S01]  /*6f5b0*/  LOP3.LUT R32, R24, R33, R34, 0x1e, !PT ;  /* 0x0000002118207212 */ /* 0x000fe200078e1e22 */
[----:B------:R-:W-:Y:S06]  /*6f5c0*/  BRA `(.L_x_1900) ;  /* 0x00000000003c7947 */ /* 0x000fec0003800000 */
.L_x_1898:
        /* <DEDUP_REMOVED lines=15> */
.L_x_1900:
[----:B------:R-:W-:Y:S05]  /*6f6c0*/  BSYNC.RECONVERGENT B0 ;  /* 0x0000000000007941 */ /* 0x000fea0003800200 */
.L_x_1897:
        /* <DEDUP_REMOVED lines=24> */
.L_x_1902:
        /* <DEDUP_REMOVED lines=11> */
.L_x_1903:
[----:B------:R-:W-:Y:S05]  /*6f900*/  BSYNC.RECONVERGENT B0 ;  /* 0x0000000000007941 */ /* 0x000fea0003800200 */
.L_x_1901:
        /* <DEDUP_REMOVED lines=54> */
.L_x_1906:
[C---:B------:R-:W-:Y:S01]  /*6fc70*/  VIADD R20, R30.reuse, 0x1 ;  /* 0x000000011e147836 */ /* 0x040fe20000000000 */
[----:B------:R-:W-:-:S04]  /*6fc80*/  LOP3.LUT R22, R30, 0x1f, RZ, 0x3c, !PT ;  /* 0x0000001f1e167812 */ /* 0x000fc800078e3cff */
[----:B------:R-:W-:Y:S02]  /*6fc90*/  SHF.R.U32.HI R33, RZ, R20, R23 ;  /* 0x00000014ff217219 */ /* 0x000fe40000011617 */
[----:B------:R-:W-:-:S04]  /*6fca0*/  SHF.L.U32 R22, R23, R22, RZ ;  /* 0x0000001617167219 */ /* 0x000fc800000006ff */
[----:B------:R-:W-:Y:S01]  /*6fcb0*/  LOP3.LUT R22, R32, R33, R22, 0x1e, !PT ;  /* 0x0000002120167212 */ /* 0x000fe200078e1e16 */
[----:B------:R-:W-:Y:S06]  /*6fcc0*/  BRA `(.L_x_1907) ;  /* 0x00000000003c7947 */ /* 0x000fec0003800000 */
.L_x_1905:
        /* <DEDUP_REMOVED lines=15> */
.L_x_1907:
[----:B------:R-:W-:Y:S05]  /*6fdc0*/  BSYNC.RECONVERGENT B0 ;  /* 0x0000000000007941 */ /* 0x000fea0003800200 */
.L_x_1904:
        /* <DEDUP_REMOVED lines=24> */
.L_x_1909:
        /* <DEDUP_REMOVED lines=11> */
.L_x_1910:
[----:B------:R-:W-:Y:S05]  /*70000*/  BSYNC.RECONVERGENT B0 ;  /* 0x0000000000007941 */ /* 0x000fea0003800200 */
.L_x_1908:
        /* <DEDUP_REMOVED lines=47> */
.L_x_1913:
[C---:B------:R-:W-:Y:S01]  /*70300*/  VIADD R23, R35.reuse, 0x1 ;  /* 0x0000000123177836 */ /* 0x040fe20000000000 */
[----:B------:R-:W-:-:S04]  /*70310*/  LOP3.LUT R37, R35, 0x1f, RZ, 0x3c, !PT ;  /* 0x0000001f23257812 */ /* 0x000fc800078e3cff */
[----:B------:R-:W-:Y:S02]  /*70320*/  SHF.R.U32.HI R23, RZ, R23, R24 ;  /* 0x00000017ff177219 */ /* 0x000fe40000011618 */
[----:B------:R-:W-:-:S04]  /*70330*/  SHF.L.U32 R37, R24, R37, RZ ;  /* 0x0000002518257219 */ /* 0x000fc800000006ff */
[----:B------:R-:W-:Y:S01]  /*70340*/  LOP3.LUT R30, R22, R23, R37, 0x1e, !PT ;  /* 0x00000017161e7212 */ /* 0x000fe200078e1e25 */
[----:B------:R-:W-:Y:S06]  /*70350*/  BRA `(.L_x_1914) ;  /* 0x00000000003c7947 */ /* 0x000fec0003800000 */
.L_x_1912:
        /* <DEDUP_REMOVED lines=15> */
.L_x_1914:
[----:B------:R-:W-:Y:S05]  /*70450*/  BSYNC.RECONVERGENT B0 ;  /* 0x0000000000007941 */ /* 0x000fea0003800200 */
.L_x_1911:
        /* <DEDUP_REMOVED lines=24> */
.L_x_1916:
        /* <DEDUP_REMOVED lines=11> */
.L_x_1917:
[----:B------:R-:W-:Y:S05]  /*70690*/  BSYNC.RECONVERGENT B0 ;  /* 0x0000000000007941 */ /* 0x000fea0003800200 */
.L_x_1915:
        /* <DEDUP_REMOVED lines=47> */
.L_x_1920:
[C---:B------:R-:W-:Y:S01]  /*70990*/  VIADD R37, R33.reuse, 0x1 ;  /* 0x0000000121257836 */ /* 0x040fe20000000000 */
[----:B------:R-:W-:-:S04]  /*709a0*/  LOP3.LUT R39, R33, 0x1f, RZ, 0x3c, !PT ;  /* 0x0000001f21277812 */ /* 0x000fc800078e3cff */
[----:B------:R-:W-:Y:S02]  /*709b0*/  SHF.R.U32.HI R37, RZ, R37, R22 ;  /* 0x00000025ff257219 */ /* 0x000fe40000011616 */
[----:B------:R-:W-:-:S04]  /*709c0*/  SHF.L.U32 R39, R22, R39, RZ ;  /* 0x0000002716277219 */ /* 0x000fc800000006ff */
[----:B------:R-:W-:Y:S01]  /*709d0*/  LOP3.LUT R24, R30, R37, R39, 0x1e, !PT ;  /* 0x000000251e187212 */ /* 0x000fe200078e1e27 */
[----:B------:R-:W-:Y:S06]  /*709e0*/  BRA `(.L_x_1921) ;  /* 0x00000000003c7947 */ /* 0x000fec0003800000 */
.L_x_1919:
        /* <DEDUP_REMOVED lines=15> */
.L_x_1921:
[----:B------:R-:W-:Y:S05]  /*70ae0*/  BSYNC.RECONVERGENT B0 ;  /* 0x0000000000007941 */ /* 0x000fea0003800200 */
.L_x_1918:
        /* <DEDUP_REMOVED lines=24> */
.L_x_1923:
        /* <DEDUP_REMOVED lines=11> */
.L_x_1924:
[----:B------:R-:W-:Y:S05]  /*70d20*/  BSYNC.RECONVERGENT B0 ;  /* 0x0000000000007941 */ /* 0x000fea0003800200 */
.L_x_1922:
        /* <DEDUP_REMOVED lines=48> */
.L_x_1927:
[C---:B------:R-:W-:Y:S01]  /*71030*/  VIADD R22, R32.reuse, 0x1 ;  /* 0x0000000120167836 */ /* 0x040fe20000000000 */
[----:B------:R-:W-:-:S04]  /*71040*/  LOP3.LUT R34, R32, 0x1f, RZ, 0x3c, !PT ;  /* 0x0000001f20227812 */ /* 0x000fc800078e3cff */
[----:B------:R-:W-:Y:S02]  /*71050*/  SHF.R.U32.HI R33, RZ, R22, R23 ;  /* 0x00000016ff217219 */ /* 0x000fe40000011617 */
[----:B------:R-:W-:-:S04]  /*71060*/  SHF.L.U32 R34, R23, R34, RZ ;  /* 0x0000002217227219 */ /* 0x000fc800000006ff */
[----:B------:R-:W-:Y:S01]  /*71070*/  LOP3.LUT R22, R24, R33, R34, 0x1e, !PT ;  /* 0x0000002118167212 */ /* 0x000fe200078e1e22 */
[----:B------:R-:W-:Y:S06]  /*71080*/  BRA `(.L_x_1928) ;  /* 0x00000000003c7947 */ /* 0x000fec0003800000 */
.L_x_1926:
        /* <DEDUP_REMOVED lines=15> */
.L_x_1928:
[----:B------:R-:W-:Y:S05]  /*71180*/  BSYNC.RECONVERGENT B0 ;  /* 0x0000000000007941 */ /* 0x000fea0003800200 */
.L_x_1925:
        /* <DEDUP_REMOVED lines=24> */
.L_x_1930:
        /* <DEDUP_REMOVED lines=11> */
.L_x_1931:
[----:B------:R-:W-:Y:S05]  /*713c0*/  BSYNC.RECONVERGENT B0 ;  /* 0x0000000000007941 */ /* 0x000fea0003800200 */
.L_x_1929:
        /* <DEDUP_REMOVED lines=47> */
.L_x_1934:
[C---:B------:R-:W-:Y:S01]  /*716c0*/  VIADD R37, R35.reuse, 0x1 ;  /* 0x0000000123257836 */ /* 0x040fe20000000000 */
[----:B------:R-:W-:-:S04]  /*716d0*/  LOP3.LUT R39, R35, 0x1f, RZ, 0x3c, !PT ;  /* 0x0000001f23277812 */ /* 0x000fc800078e3cff */
[----:B------:R-:W-:Y:S02]  /*716e0*/  SHF.R.U32.HI R37, RZ, R37, R24 ;  /* 0x00000025ff257219 */ /* 0x000fe40000011618 */
[----:B------:R-:W-:-:S04]  /*716f0*/  SHF.L.U32 R39, R24, R39, RZ ;  /* 0x0000002718277219 */ /* 0x000fc800000006ff */
[----:B------:R-:W-:Y:S01]  /*71700*/  LOP3.LUT R30, R22, R37, R39, 0x1e, !PT ;  /* 0x00000025161e7212 */ /* 0x000fe200078e1e27 */
[----:B------:R-:W-:Y:S06]  /*71710*/  BRA `(.L_x_1935) ;  /* 0x00000000003c7947 */ /* 0x000fec0003800000 */
.L_x_1933:
        /* <DEDUP_REMOVED lines=15> */
.L_x_1935:
[----:B------:R-:W-:Y:S05]  /*71810*/  BSYNC.RECONVERGENT B0 ;  /* 0x0000000000007941 */ /* 0x000fea0003800200 */
.L_x_1932:
        /* <DEDUP_REMOVED lines=24> */
.L_x_1937:
        /* <DEDUP_REMOVED lines=11> */
.L_x_1938:
[----:B------:R-:W-:Y:S05]  /*71a50*/  BSYNC.RECONVERGENT B0 ;  /* 0x0000000000007941 */ /* 0x000fea0003800200 */
.L_x_1936:
[----:B------:R-:W-:Y:S01]  /*71a60*/  IMAD.IADD R33, R22, 0x1, R29 ;  /* 0x0000000116217824 */ /* 0x000fe200078e021d */
[----:B------:R-:W-:Y:S01]  /*71a70*/  SHF.R.U32.HI R35, RZ, 0x8, R24 ;  /* 0x00000008ff237819 */ /* 0x000fe20000011618 */
[----:B------:R-:W-:Y:S01]  /*71a80*/  IMAD.IADD R22, R25, 0x1, R13 ;  /* 0x0000000119167824 */ /* 0x000fe200078e020d */
[----:B------:R-:W-:Y:S01]  /*71a90*/  BSSY.RECONVERGENT B0, `(.L_x_1939) ;  /* 0x0000048000007945 */ /* 0x000fe20003800200 */
[----:B------:R-:W-:-:S03]  /*71aa0*/  IMAD.SHL.U32 R34, R24, 0x4, RZ ;  /* 0x0000000418227824 */ /* 0x000fc600078e00ff */
[----:B------:R-:W-:Y:S02]  /*71ab0*/  LOP3.LUT R22, R24, R33, R22, 0x96, !PT ;  /* 0x0000002118167212 */ /* 0x000fe400078e9616 */
        /* <DEDUP_REMOVED lines=17> */
[----:B------:R-:W-:-:S02]  /*71bd0*/  LOP3.LUT R35, R19, R34, RZ, 0x30, !PT ;  /* 0x0000002213237212 */ /* 0x000fc400078e30ff */
[----:B------:R-:W-:Y:S01]  /*71be0*/  LOP3.LUT R37, R38, R37, R24, 0x96, !PT ;  /* 0x0000002526257212 */ /* 0x000fe200078e9618 */
[----:B------:R-:W-:Y:S02]  /*71bf0*/  @P0 IMAD.MOV.U32 R24, RZ, RZ, R19 ;  /* 0x000000ffff180224 */ /* 0x000fe400078e0013 */
[----:B------:R-:W-:Y:S01]  /*71c00*/  @P1 IMAD.MOV.U32 R24, RZ, RZ, R35 ;  /* 0x000000ffff181224 */ /* 0x000fe200078e0023 */
[----:B------:R-:W-:Y:S02]  /*71c10*/  LOP3.LUT R37, R37, R36, RZ, 0x3c, !PT ;  /* 0x0000002425257212 */ /* 0x000fe400078e3cff */
[CC--:B------:R-:W-:Y:S02]  /*71c20*/  LOP3.LUT R35, R34.reuse, R19.reuse, RZ, 0xfc, !PT ;  /* 0x0000001322237212 */ /* 0x0c0fe400078efcff */
[----:B------:R-:W-:Y:S02]  /*71c30*/  SHF.R.U32.HI R36, RZ, 0x2, R37 ;  /* 0x00000002ff247819 */ /* 0x000fe40000011625 */
[----:B------:R-:W-:Y:S01]  /*71c40*/  LOP3.LUT R34, R34, R19, RZ, 0x3c, !PT ;  /* 0x0000001322227212 */ /* 0x000fe200078e3cff */
[----:B------:R-:W-:Y:S01]  /*71c50*/  @P2 IMAD.MOV.U32 R24, RZ, RZ, R35 ;  /* 0x000000ffff182224 */ /* 0x000fe200078e0023 */
[----:B------:R-:W-:-:S02]  /*71c60*/  LOP3.LUT R37, R36, 0x3, R37, 0x48, !PT ;  /* 0x0000000324257812 */ /* 0x000fc400078e4825 */
[--C-:B------:R-:W-:Y:S01]  /*71c70*/  SHF.L.W.U32.HI R35, R23, 0xa, R23.reuse ;  /* 0x0000000a17237819 */ /* 0x100fe20000010e17 */
[----:B------:R-:W-:Y:S01]  /*71c80*/  @P3 IMAD.MOV.U32 R24, RZ, RZ, R34 ;  /* 0x000000ffff183224 */ /* 0x000fe200078e0022 */
[----:B------:R-:W-:Y:S02]  /*71c90*/  ISETP.GT.AND P0, PT, R37, 0x1, PT ;  /* 0x000000012500780c */ /* 0x000fe40003f04270 */
        /* <DEDUP_REMOVED lines=18> */
.L_x_1941:
[C---:B------:R-:W-:Y:S01]  /*71dc0*/  VIADD R19, R33.reuse, 0x1 ;  /* 0x0000000121137836 */ /* 0x040fe20000000000 */
[----:B------:R-:W-:-:S04]  /*71dd0*/  LOP3.LUT R21, R33, 0x1f, RZ, 0x3c, !PT ;  /* 0x0000001f21157812 */ /* 0x000fc800078e3cff */
[----:B------:R-:W-:Y:S02]  /*71de0*/  SHF.R.U32.HI R19, RZ, R19, R22 ;  /* 0x00000013ff137219 */ /* 0x000fe40000011616 */
[----:B------:R-:W-:-:S04]  /*71df0*/  SHF.L.U32 R21, R22, R21, RZ ;  /* 0x0000001516157219 */ /* 0x000fc800000006ff */
[----:B------:R-:W-:Y:S01]  /*71e00*/  LOP3.LUT R20, R30, R19, R21, 0x1e, !PT ;  /* 0x000000131e147212 */ /* 0x000fe200078e1e15 */
[----:B------:R-:W-:Y:S06]  /*71e10*/  BRA `(.L_x_1942) ;  /* 0x00000000003c7947 */ /* 0x000fec0003800000 */
.L_x_1940:
        /* <DEDUP_REMOVED lines=15> */
.L_x_1942:
[----:B------:R-:W-:Y:S05]  /*71f10*/  BSYNC.RECONVERGENT B0 ;  /* 0x0000000000007941 */ /* 0x000fea0003800200 */
.L_x_1939:
        /* <DEDUP_REMOVED lines=24> */
.L_x_1944:
        /* <DEDUP_REMOVED lines=11> */
.L_x_1945:
[----:B------:R-:W-:Y:S05]  /*72150*/  BSYNC.RECONVERGENT B0 ;  /* 0x0000000000007941 */ /* 0x000fea0003800200 */
.L_x_1943:
        /* <DEDUP_REMOVED lines=32> */
.L_x_1948:
[C---:B------:R-:W-:Y:S01]  /*72360*/  VIADD R29, R21.reuse, 0x1 ;  /* 0x00000001151d7836 */ /* 0x040fe20000000000 */
[----:B------:R-:W-:-:S04]  /*72370*/  LOP3.LUT R33, R21, 0x1f, RZ, 0x3c, !PT ;  /* 0x0000001f15217812 */ /* 0x000fc800078e3cff */
[----:B------:R-:W-:Y:S02]  /*72380*/  SHF.R.U32.HI R29, RZ, R29, R22 ;  /* 0x0000001dff1d7219 */ /* 0x000fe40000011616 */
[----:B------:R-:W-:-:S04]  /*72390*/  SHF.L.U32 R33, R22, R33, RZ ;  /* 0x0000002116217219 */ /* 0x000fc800000006ff */
[----:B------:R-:W-:Y:S01]  /*723a0*/  LOP3.LUT R32, R20, R29, R33, 0x1e, !PT ;  /* 0x0000001d14207212 */ /* 0x000fe200078e1e21 */
[----:B------:R-:W-:Y:S06]  /*723b0*/  BRA `(.L_x_1949) ;  /* 0x00000000003c7947 */ /* 0x000fec0003800000 */
.L_x_1947:
        /* <DEDUP_REMOVED lines=15> */
.L_x_1949:
[----:B------:R-:W-:Y:S05]  /*724b0*/  BSYNC.RECONVERGENT B0 ;  /* 0x0000000000007941 */ /* 0x000fea0003800200 */
.L_x_1946:
        /* <DEDUP_REMOVED lines=24> */
.L_x_1951:
        /* <DEDUP_REMOVED lines=11> */
.L_x_1952:
[----:B------:R-:W-:Y:S05]  /*726f0*/  BSYNC.RECONVERGENT B0 ;  /* 0x0000000000007941 */ /* 0x000fea0003800200 */
.L_x_1950:
        /* <DEDUP_REMOVED lines=47> */
.L_x_1955:
[C---:B------:R-:W-:Y:S01]  /*729f0*/  VIADD R35, R29.reuse, 0x1 ;  /* 0x000000011d237836 */ /* 0x040fe20000000000 */
[----:B------:R-:W-:-:S04]  /*72a00*/  LOP3.LUT R37, R29, 0x1f, RZ, 0x3c, !PT ;  /* 0x0000001f1d257812 */ /* 0x000fc800078e3cff */
[----:B------:R-:W-:Y:S02]  /*72a10*/  SHF.R.U32.HI R35, RZ, R35, R20 ;  /* 0x00000023ff237219 */ /* 0x000fe40000011614 */
[----:B------:R-:W-:-:S04]  /*72a20*/  SHF.L.U32 R37, R20, R37, RZ ;  /* 0x0000002514257219 */ /* 0x000fc800000006ff */
[----:B------:R-:W-:Y:S01]  /*72a30*/  LOP3.LUT R22, R32, R35, R37, 0x1e, !PT ;  /* 0x0000002320167212 */ /* 0x000fe200078e1e25 */
[----:B------:R-:W-:Y:S06]  /*72a40*/  BRA `(.L_x_1956) ;  /* 0x00000000003c7947 */ /* 0x000fec0003800000 */
.L_x_1954:
        /* <DEDUP_REMOVED lines=15> */
.L_x_1956:
[----:B------:R-:W-:Y:S05]  /*72b40*/  BSYNC.RECONVERGENT B0 ;  /* 0x0000000000007941 */ /* 0x000fea0003800200 */
.L_x_1953:
        /* <DEDUP_REMOVED lines=24> */
.L_x_1958:
        /* <DEDUP_REMOVED lines=11> */
.L_x_1959:
[----:B------:R-:W-:Y:S05]  /*72d80*/  BSYNC.RECONVERGENT B0 ;  /* 0x0000000000007941 */ /* 0x000fea0003800200 */
.L_x_1957:
        /* <DEDUP_REMOVED lines=48> */
.L_x_1962:
[C---:B------:R-:W-:Y:S01]  /*73090*/  VIADD R32, R30.reuse, 0x1 ;  /* 0x000000011e207836 */ /* 0x040fe20000000000 */
[----:B------:R-:W-:-:S04]  /*730a0*/  LOP3.LUT R34, R30, 0x1f, RZ, 0x3c, !PT ;  /* 0x0000001f1e227812 */ /* 0x000fc800078e3cff */
[----:B------:R-:W-:Y:S02]  /*730b0*/  SHF.R.U32.HI R33, RZ, R32, R19 ;  /* 0x00000020ff217219 */ /* 0x000fe40000011613 */
[----:B------:R-:W-:-:S04]  /*730c0*/  SHF.L.U32 R34, R19, R34, RZ ;  /* 0x0000002213227219 */ /* 0x000fc800000006ff */
[----:B------:R-:W-:Y:S01]  /*730d0*/  LOP3.LUT R32, R22, R33, R34, 0x1e, !PT ;  /* 0x0000002116207212 */ /* 0x000fe200078e1e22 */
[----:B------:R-:W-:Y:S06]  /*730e0*/  BRA `(.L_x_1963) ;  /* 0x00000000003c7947 */ /* 0x000fec0003800000 */
.L_x_1961:
        /* <DEDUP_REMOVED lines=15> */
.L_x_1963:
[----:B------:R-:W-:Y:S05]  /*731e0*/  BSYNC.RECONVERGENT B0 ;  /* 0x0000000000007941 */ /* 0x000fea0003800200 */
.L_x_1960:
        /* <DEDUP_REMOVED lines=24> */
.L_x_1965:
        /* <DEDUP_REMOVED lines=11> */
.L_x_1966:
[----:B------:R-:W-:Y:S05]  /*73420*/  BSYNC.RECONVERGENT B0 ;  /* 0x0000000000007941 */ /* 0x000fea0003800200 */
.L_x_1964:
        /* <DEDUP_REMOVED lines=54> */
.L_x_1969:
[C---:B------:R-:W-:Y:S01]  /*73790*/  VIADD R20, R30.reuse, 0x1 ;  /* 0x000000011e147836 */ /* 0x040fe20000000000 */
[----:B------:R-:W-:-:S04]  /*737a0*/  LOP3.LUT R34, R30, 0x1f, RZ, 0x3c, !PT ;  /* 0x0000001f1e227812 */ /* 0x000fc800078e3cff */
[----:B------:R-:W-:Y:S02]  /*737b0*/  SHF.R.U32.HI R19, RZ, R20, R21 ;  /* 0x00000014ff137219 */ /* 0x000fe40000011615 */
[----:B------:R-:W-:-:S04]  /*737c0*/  SHF.L.U32 R34, R21, R34, RZ ;  /* 0x0000002215227219 */ /* 0x000fc800000006ff */
[----:B------:R-:W-:Y:S01]  /*737d0*/  LOP3.LUT R20, R32, R19, R34, 0x1e, !PT ;  /* 0x0000001320147212 */ /* 0x000fe200078e1e22 */
[----:B------:R-:W-:Y:S06]  /*737e0*/  BRA `(.L_x_1970) ;  /* 0x00000000003c7947 */ /* 0x000fec0003800000 */
.L_x_1968:
        /* <DEDUP_REMOVED lines=15> */
.L_x_1970:
[----:B------:R-:W-:Y:S05]  /*738e0*/  BSYNC.RECONVERGENT B0 ;  /* 0x0000000000007941 */ /* 0x000fea0003800200 */
.L_x_1967:
        /* <DEDUP_REMOVED lines=24> */
.L_x_1972:
        /* <DEDUP_REMOVED lines=11> */
.L_x_1973:
[----:B------:R-:W-:Y:S05]  /*73b20*/  BSYNC.RECONVERGENT B0 ;  /* 0x0000000000007941 */ /* 0x000fea0003800200 */
.L_x_1971:
        /* <DEDUP_REMOVED lines=47> */
.L_x_1976:
[C---:B------:R-:W-:Y:S01]  /*73e20*/  VIADD R34, R32.reuse, 0x1 ;  /* 0x0000000120227836 */ /* 0x040fe20000000000 */
[----:B------:R-:W-:-:S04]  /*73e30*/  LOP3.LUT R36, R32, 0x1f, RZ, 0x3c, !PT ;  /* 0x0000001f20247812 */ /* 0x000fc800078e3cff */
[----:B------:R-:W-:Y:S02]  /*73e40*/  SHF.R.U32.HI R21, RZ, R34, R29 ;  /* 0x00000022ff157219 */ /* 0x000fe4000001161d */
[----:B------:R-:W-:-:S04]  /*73e50*/  SHF.L.U32 R36, R29, R36, RZ ;  /* 0x000000241d247219 */ /* 0x000fc800000006ff */
[----:B------:R-:W-:Y:S01]  /*73e60*/  LOP3.LUT R34, R20, R21, R36, 0x1e, !PT ;  /* 0x0000001514227212 */ /* 0x000fe200078e1e24 */
[----:B------:R-:W-:Y:S06]  /*73e70*/  BRA `(.L_x_1977) ;  /* 0x00000000003c7947 */ /* 0x000fec0003800000 */
.L_x_1975:
        /* <DEDUP_REMOVED lines=15> */
.L_x_1977:
[----:B------:R-:W-:Y:S05]  /*73f70*/  BSYNC.RECONVERGENT B0 ;  /* 0x0000000000007941 */ /* 0x000fea0003800200 */
.L_x_1974:
        /* <DEDUP_REMOVED lines=24> */
.L_x_1979:
        /* <DEDUP_REMOVED lines=11> */
.L_x_1980:
[----:B------:R-:W-:Y:S05]  /*741b0*/  BSYNC.RECONVERGENT B0 ;  /* 0x0000000000007941 */ /* 0x000fea0003800200 */
.L_x_1978:
        /* <DEDUP_REMOVED lines=47> */
.L_x_1983:
[C---:B------:R-:W-:Y:S01]  /*744b0*/  VIADD R29, R33.reuse, 0x1 ;  /* 0x00000001211d7836 */ /* 0x040fe20000000000 */
[----:B------:R-:W-:-:S04]  /*744c0*/  LOP3.LUT R35, R33, 0x1f, RZ, 0x3c, !PT ;  /* 0x0000001f21237812 */ /* 0x000fc800078e3cff */
[----:B------:R-:W-:Y:S02]  /*744d0*/  SHF.R.U32.HI R29, RZ, R29, R20 ;  /* 0x0000001dff1d7219 */ /* 0x000fe40000011614 */
[----:B------:R-:W-:-:S04]  /*744e0*/  SHF.L.U32 R35, R20, R35, RZ ;  /* 0x0000002314237219 */ /* 0x000fc800000006ff */
[----:B------:R-:W-:Y:S01]  /*744f0*/  LOP3.LUT R32, R34, R29, R35, 0x1e, !PT ;  /* 0x0000001d22207212 */ /* 0x000fe200078e1e23 */
[----:B------:R-:W-:Y:S06]  /*74500*/  BRA `(.L_x_1984) ;  /* 0x00000000003c7947 */ /* 0x000fec0003800000 */
.L_x_1982:
        /* <DEDUP_REMOVED lines=15> */
.L_x_1984:
[----:B------:R-:W-:Y:S05]  /*74600*/  BSYNC.RECONVERGENT B0 ;  /* 0x0000000000007941 */ /* 0x000fea0003800200 */
.L_x_1981:
        /* <DEDUP_REMOVED lines=24> */
.L_x_1986:
        /* <DEDUP_REMOVED lines=11> */
.L_x_1987:
[----:B------:R-:W-:Y:S05]  /*74840*/  BSYNC.RECONVERGENT B0 ;  /* 0x0000000000007941 */ /* 0x000fea0003800200 */
.L_x_1985:
        /* <DEDUP_REMOVED lines=48> */
.L_x_1990:
[C---:B------:R-:W-:Y:S01]  /*74b50*/  VIADD R20, R36.reuse, 0x1 ;  /* 0x0000000124147836 */ /* 0x040fe20000000000 */
[----:B------:R-:W-:-:S04]  /*74b60*/  LOP3.LUT R30, R36, 0x1f, RZ, 0x3c, !PT ;  /* 0x0000001f241e7812 */ /* 0x000fc800078e3cff */
[----:B------:R-:W-:Y:S02]  /*74b70*/  SHF.R.U32.HI R19, RZ, R20, R21 ;  /* 0x00000014ff137219 */ /* 0x000fe40000011615 */
[----:B------:R-:W-:-:S04]  /*74b80*/  SHF.L.U32 R30, R21, R30, RZ ;  /* 0x0000001e151e7219 */ /* 0x000fc800000006ff */
[----:B------:R-:W-:Y:S01]  /*74b90*/  LOP3.LUT R20, R32, R19, R30, 0x1e, !PT ;  /* 0x0000001320147212 */ /* 0x000fe200078e1e1e */
[----:B------:R-:W-:Y:S06]  /*74ba0*/  BRA `(.L_x_1991) ;  /* 0x00000000003c7947 */ /* 0x000fec0003800000 */
.L_x_1989:
        /* <DEDUP_REMOVED lines=15> */
.L_x_1991:
[----:B------:R-:W-:Y:S05]  /*74ca0*/  BSYNC.RECONVERGENT B0 ;  /* 0x0000000000007941 */ /* 0x000fea0003800200 */
.L_x_1988:
        /* <DEDUP_REMOVED lines=24> */
.L_x_1993:
        /* <DEDUP_REMOVED lines=11> */
.L_x_1994:
[----:B------:R-:W-:Y:S05]  /*74ee0*/  BSYNC.RECONVERGENT B0 ;  /* 0x0000000000007941 */ /* 0x000fea0003800200 */
.L_x_1992:
        /* <DEDUP_REMOVED lines=47> */
.L_x_1997:
[C---:B------:R-:W-:Y:S01]  /*751e0*/  VIADD R34, R32.reuse, 0x1 ;  /* 0x0000000120227836 */ /* 0x040fe20000000000 */
[----:B------:R-:W-:-:S04]  /*751f0*/  LOP3.LUT R36, R32, 0x1f, RZ, 0x3c, !PT ;  /* 0x0000001f20247812 */ /* 0x000fc800078e3cff */
[----:B------:R-:W-:Y:S02]  /*75200*/  SHF.R.U32.HI R33, RZ, R34, R19 ;  /* 0x00000022ff217219 */ /* 0x000fe40000011613 */
[----:B------:R-:W-:-:S04]  /*75210*/  SHF.L.U32 R36, R19, R36, RZ ;  /* 0x0000002413247219 */ /* 0x000fc800000006ff */
[----:B------:R-:W-:Y:S01]  /*75220*/  LOP3.LUT R34, R20, R33, R36, 0x1e, !PT ;  /* 0x0000002114227212 */ /* 0x000fe200078e1e24 */
[----:B------:R-:W-:Y:S06]  /*75230*/  BRA `(.L_x_1998) ;  /* 0x00000000003c7947 */ /* 0x000fec0003800000 */
.L_x_1996:
        /* <DEDUP_REMOVED lines=15> */
.L_x_1998:
[----:B------:R-:W-:Y:S05]  /*75330*/  BSYNC.RECONVERGENT B0 ;  /* 0x0000000000007941 */ /* 0x000fea0003800200 */
.L_x_1995:
        /* <DEDUP_REMOVED lines=24> */
.L_x_2000:
        /* <DEDUP_REMOVED lines=11> */
.L_x_2001:
[----:B------:R-:W-:Y:S05]  /*75570*/  BSYNC.RECONVERGENT B0 ;  /* 0x0000000000007941 */ /* 0x000fea0003800200 */
.L_x_1999:
        /* <DEDUP_REMOVED lines=33> */
[--C-:B------:R-:W-:Y:S01]  /*75790*/  SHF.L.W.U32.HI R19, R21, 0xa, R21.reuse ;  /* 0x0000000a15137819 */ /* 0x100fe20000010e15 */
[----:B------:R-:W-:Y:S01]  /*757a0*/  @P3 IMAD.MOV.U32 R32, RZ, RZ, R36 ;  /* 0x000000ffff203224 */ /* 0x000fe200078e0024 */
[----:B------:R-:W-:Y:S02]  /*757b0*/  ISETP.GT.AND P0, PT, R35, 0x1, PT ;  /* 0x000000012300780c */ /* 0x000fe40003f04270 */
[C-C-:B------:R-:W-:Y:S02]  /*757c0*/  SHF.L.W.U32.HI R38, R21.reuse, 0x13, R21.reuse ;  /* 0x0000001315267819 */ /* 0x140fe40000010e15 */
[----:B------:R-:W-:-:S04]  /*757d0*/  SHF.L.W.U32.HI R21, R21, 0x1e, R21 ;  /* 0x0000001e15157819 */ /* 0x000fc80000010e15 */
[----:B------:R-:W-:Y:S01]  /*757e0*/  LOP3.LUT R19, R19, R21, R38, 0x96, !PT ;  /* 0x0000001513137212 */ /* 0x000fe200078e9626 */
[----:B------:R-:W-:-:S03]  /*757f0*/  IMAD.IADD R21, R25, 0x1, R32 ;  /* 0x0000000119157824 */ /* 0x000fc600078e0220 */
        /* <DEDUP_REMOVED lines=14> */
.L_x_2004:
[C---:B------:R-:W-:Y:S01]  /*758e0*/  VIADD R13, R33.reuse, 0x1 ;  /* 0x00000001210d7836 */ /* 0x040fe20000000000 */
[----:B------:R-:W-:-:S04]  /*758f0*/  LOP3.LUT R19, R33, 0x1f, RZ, 0x3c, !PT ;  /* 0x0000001f21137812 */ /* 0x000fc800078e3cff */
[----:B------:R-:W-:Y:S02]  /*75900*/  SHF.R.U32.HI R13, RZ, R13, R20 ;  /* 0x0000000dff0d7219 */ /* 0x000fe40000011614 */
[----:B------:R-:W-:-:S04]  /*75910*/  SHF.L.U32 R19, R20, R19, RZ ;  /* 0x0000001314137219 */ /* 0x000fc800000006ff */
[----:B------:R-:W-:Y:S01]  /*75920*/  LOP3.LUT R32, R34, R13, R19, 0x1e, !PT ;  /* 0x0000000d22207212 */ /* 0x000fe200078e1e13 */
[----:B------:R-:W-:Y:S06]  /*75930*/  BRA `(.L_x_2005) ;  /* 0x00000000003c7947 */ /* 0x000fec0003800000 */
.L_x_2003:
        /* <DEDUP_REMOVED lines=15> */
.L_x_2005:
[----:B------:R-:W-:Y:S05]  /*75a30*/  BSYNC.RECONVERGENT B0 ;  /* 0x0000000000007941 */ /* 0x000fea0003800200 */
.L_x_2002:
        /* <DEDUP_REMOVED lines=24> */
.L_x_2007:
        /* <DEDUP_REMOVED lines=11> */
.L_x_2008:
[----:B------:R-:W-:Y:S05]  /*75c70*/  BSYNC.RECONVERGENT B0 ;  /* 0x0000000000007941 */ /* 0x000fea0003800200 */
.L_x_2006:
        /* <DEDUP_REMOVED lines=32> */
.L_x_2011:
[C---:B------:R-:W-:Y:S01]  /*75e80*/  VIADD R25, R19.reuse, 0x1 ;  /* 0x0000000113197836 */ /* 0x040fe20000000000 */
[----:B------:R-:W-:-:S04]  /*75e90*/  LOP3.LUT R29, R19, 0x1f, RZ, 0x3c, !PT ;  /* 0x0000001f131d7812 */ /* 0x000fc800078e3cff */
[----:B------:R-:W-:Y:S02]  /*75ea0*/  SHF.R.U32.HI R25, RZ, R25, R20 ;  /* 0x00000019ff197219 */ /* 0x000fe40000011614 */
[----:B------:R-:W-:-:S04]  /*75eb0*/  SHF.L.U32 R29, R20, R29, RZ ;  /* 0x0000001d141d7219 */ /* 0x000fc800000006ff */
[----:B------:R-:W-:Y:S01]  /*75ec0*/  LOP3.LUT R34, R32, R25, R29, 0x1e, !PT ;  /* 0x0000001920227212 */ /* 0x000fe200078e1e1d */
[----:B------:R-:W-:Y:S06]  /*75ed0*/  BRA `(.L_x_2012) ;  /* 0x00000000003c7947 */ /* 0x000fec0003800000 */
.L_x_2010:
        /* <DEDUP_REMOVED lines=15> */
.L_x_2012:
[----:B------:R-:W-:Y:S05]  /*75fd0*/  BSYNC.RECONVERGENT B0 ;  /* 0x0000000000007941 */ /* 0x000fea0003800200 */
.L_x_2009:
        /* <DEDUP_REMOVED lines=24> */
.L_x_2014:
        /* <DEDUP_REMOVED lines=11> */
.L_x_2015:
[----:B------:R-:W-:Y:S05]  /*76210*/  BSYNC.RECONVERGENT B0 ;  /* 0x0000000000007941 */ /* 0x000fea0003800200 */
.L_x_2013:
        /* <DEDUP_REMOVED lines=47> */
.L_x_2018:
[C---:B------:R-:W-:Y:S01]  /*76510*/  VIADD R36, R30.reuse, 0x1 ;  /* 0x000000011e247836 */ /* 0x040fe20000000000 */
[----:B------:R-:W-:-:S04]  /*76520*/  LOP3.LUT R38, R30, 0x1f, RZ, 0x3c, !PT ;  /* 0x0000001f1e267812 */ /* 0x000fc800078e3cff */
[----:B------:R-:W-:Y:S02]  /*76530*/  SHF.R.U32.HI R25, RZ, R36, R13 ;  /* 0x00000024ff197219 */ /* 0x000fe4000001160d */
[----:B------:R-:W-:-:S04]  /*76540*/  SHF.L.U32 R38, R13, R38, RZ ;  /* 0x000000260d267219 */ /* 0x000fc800000006ff */
[----:B------:R-:W-:Y:S01]  /*76550*/  LOP3.LUT R36, R34, R25, R38, 0x1e, !PT ;  /* 0x0000001922247212 */ /* 0x000fe200078e1e26 */
[----:B------:R-:W-:Y:S06]  /*76560*/  BRA `(.L_x_2019) ;  /* 0x00000000003c7947 */ /* 0x000fec0003800000 */
.L_x_2017:
        /* <DEDUP_REMOVED lines=15> */
.L_x_2019:
[----:B------:R-:W-:Y:S05]  /*76660*/  BSYNC.RECONVERGENT B0 ;  /* 0x0000000000007941 */ /* 0x000fea0003800200 */
.L_x_2016:
        /* <DEDUP_REMOVED lines=24> */
.L_x_2021:
        /* <DEDUP_REMOVED lines=11> */
.L_x_2022:
[----:B------:R-:W-:Y:S05]  /*768a0*/  BSYNC.RECONVERGENT B0 ;  /* 0x0000000000007941 */ /* 0x000fea0003800200 */
.L_x_2020:
        /* <DEDUP_REMOVED lines=48> */
.L_x_2025:
[C---:B------:R-:W-:Y:S01]  /*76bb0*/  VIADD R20, R32.reuse, 0x1 ;  /* 0x0000000120147836 */ /* 0x040fe20000000000 */
[----:B------:R-:W-:-:S04]  /*76bc0*/  LOP3.LUT R34, R32, 0x1f, RZ, 0x3c, !PT ;  /* 0x0000001f20227812 */ /* 0x000fc800078e3cff */
[----:B------:R-:W-:Y:S02]  /*76bd0*/  SHF.R.U32.HI R29, RZ, R20, R19 ;  /* 0x00000014ff1d7219 */ /* 0x000fe40000011613 */
[----:B------:R-:W-:-:S04]  /*76be0*/  SHF.L.U32 R34, R19, R34, RZ ;  /* 0x0000002213227219 */ /* 0x000fc800000006ff */
[----:B------:R-:W-:Y:S01]  /*76bf0*/  LOP3.LUT R20, R36, R29, R34, 0x1e, !PT ;  /* 0x0000001d24147212 */ /* 0x000fe200078e1e22 */
[----:B------:R-:W-:Y:S06]  /*76c00*/  BRA `(.L_x_2026) ;  /* 0x00000000003c7947 */ /* 0x000fec0003800000 */
.L_x_2024:
        /* <DEDUP_REMOVED lines=15> */
.L_x_2026:
[----:B------:R-:W-:Y:S05]  /*76d00*/  BSYNC.RECONVERGENT B0 ;  /* 0x0000000000007941 */ /* 0x000fea0003800200 */
.L_x_2023:
        /* <DEDUP_REMOVED lines=24> */
.L_x_2028:
        /* <DEDUP_REMOVED lines=11> */
.L_x_2029:
[----:B------:R-:W-:Y:S05]  /*76f40*/  BSYNC.RECONVERGENT B0 ;  /* 0x0000000000007941 */ /* 0x000fea0003800200 */
.L_x_2027:
        /* <DEDUP_REMOVED lines=54> */
.L_x_2032:
[C---:B------:R-:W-:Y:S01]  /*772b0*/  VIADD R14, R30.reuse, 0x1 ;  /* 0x000000011e0e7836 */ /* 0x040fe20000000000 */
[----:B------:R-:W-:-:S04]  /*772c0*/  LOP3.LUT R34, R30, 0x1f, RZ, 0x3c, !PT ;  /* 0x0000001f1e227812 */ /* 0x000fc800078e3cff */
[----:B------:R-:W-:Y:S02]  /*772d0*/  SHF.R.U32.HI R19, RZ, R14, R25 ;  /* 0x0000000eff137219 */ /* 0x000fe40000011619 */
[----:B------:R-:W-:-:S04]  /*772e0*/  SHF.L.U32 R34, R25, R34, RZ ;  /* 0x0000002219227219 */ /* 0x000fc800000006ff */
[----:B------:R-:W-:Y:S01]  /*772f0*/  LOP3.LUT R34, R20, R19, R34, 0x1e, !PT ;  /* 0x0000001314227212 */ /* 0x000fe200078e1e22 */
[----:B------:R-:W-:Y:S06]  /*77300*/  BRA `(.L_x_2033) ;  /* 0x00000000003c7947 */ /* 0x000fec0003800000 */
.L_x_2031:
        /* <DEDUP_REMOVED lines=15> */
.L_x_2033:
[----:B------:R-:W-:Y:S05]  /*77400*/  BSYNC.RECONVERGENT B0 ;  /* 0x0000000000007941 */ /* 0x000fea0003800200 */
.L_x_2030:
        /* <DEDUP_REMOVED lines=24> */
.L_x_2035:
        /* <DEDUP_REMOVED lines=11> */
.L_x_2036:
[----:B------:R-:W-:Y:S05]  /*77640*/  BSYNC.RECONVERGENT B0 ;  /* 0x0000000000007941 */ /* 0x000fea0003800200 */
.L_x_2034:
        /* <DEDUP_REMOVED lines=47> */
.L_x_2039:
[C---:B------:R-:W-:Y:S01]  /*77940*/  VIADD R25, R33.reuse, 0x1 ;  /* 0x0000000121197836 */ /* 0x040fe20000000000 */
[----:B------:R-:W-:-:S04]  /*77950*/  LOP3.LUT R35, R33, 0x1f, RZ, 0x3c, !PT ;  /* 0x0000001f21237812 */ /* 0x000fc800078e3cff */
[----:B------:R-:W-:Y:S02]  /*77960*/  SHF.R.U32.HI R25, RZ, R25, R20 ;  /* 0x00000019ff197219 */ /* 0x000fe40000011614 */
[----:B------:R-:W-:-:S04]  /*77970*/  SHF.L.U32 R35, R20, R35, RZ ;  /* 0x0000002314237219 */ /* 0x000fc800000006ff */
[----:B------:R-:W-:Y:S01]  /*77980*/  LOP3.LUT R30, R34, R25, R35, 0x1e, !PT ;  /* 0x00000019221e7212 */ /* 0x000fe200078e1e23 */
[----:B------:R-:W-:Y:S06]  /*77990*/  BRA `(.L_x_2040) ;  /* 0x00000000003c7947 */ /* 0x000fec0003800000 */
.L_x_2038:
        /* <DEDUP_REMOVED lines=15> */
.L_x_2040:
[----:B------:R-:W-:Y:S05]  /*77a90*/  BSYNC.RECONVERGENT B0 ;  /* 0x0000000000007941 */ /* 0x000fea0003800200 */
.L_x_2037:
        /* <DEDUP_REMOVED lines=24> */
.L_x_2042:
        /* <DEDUP_REMOVED lines=11> */
.L_x_2043:
[----:B------:R-:W-:Y:S05]  /*77cd0*/  BSYNC.RECONVERGENT B0 ;  /* 0x0000000000007941 */ /* 0x000fea0003800200 */
.L_x_2041:
        /* <DEDUP_REMOVED lines=47> */
.L_x_2046:
[C---:B------:R-:W-:Y:S01]  /*77fd0*/  VIADD R20, R34.reuse, 0x1 ;  /* 0x0000000122147836 */ /* 0x040fe20000000000 */
[----:B------:R-:W-:-:S04]  /*77fe0*/  LOP3.LUT R36, R34, 0x1f, RZ, 0x3c, !PT ;  /* 0x0000001f22247812 */ /* 0x000fc800078e3cff */
[----:B------:R-:W-:Y:S02]  /*77ff0*/  SHF.R.U32.HI R33, RZ, R20, R19 ;  /* 0x00000014ff217219 */ /* 0x000fe40000011613 */
[----:B------:R-:W-:-:S04]  /*78000*/  SHF.L.U32 R36, R19, R36, RZ ;  /* 0x0000002413247219 */ /* 0x000fc800000006ff */
[----:B------:R-:W-:Y:S01]  /*78010*/  LOP3.LUT R20, R30, R33, R36, 0x1e, !PT ;  /* 0x000000211e147212 */ /* 0x000fe200078e1e24 */
[----:B------:R-:W-:Y:S06]  /*78020*/  BRA `(.L_x_2047) ;  /* 0x00000000003c7947 */ /* 0x000fec0003800000 */
.L_x_2045:
        /* <DEDUP_REMOVED lines=15> */
.L_x_2047:
[----:B------:R-:W-:Y:S05]  /*78120*/  BSYNC.RECONVERGENT B0 ;  /* 0x0000000000007941 */ /* 0x000fea0003800200 */
.L_x_2044:
        /* <DEDUP_REMOVED lines=24> */
.L_x_2049:
        /* <DEDUP_REMOVED lines=11> */
.L_x_2050:
[----:B------:R-:W-:Y:S05]  /*78360*/  BSYNC.RECONVERGENT B0 ;  /* 0x0000000000007941 */ /* 0x000fea0003800200 */
.L_x_2048:
        /* <DEDUP_REMOVED lines=48> */
.L_x_2053:
[C---:B------:R-:W-:Y:S01]  /*78670*/  VIADD R19, R33.reuse, 0x1 ;  /* 0x0000000121137836 */ /* 0x040fe20000000000 */
[----:B------:R-:W-:-:S04]  /*78680*/  LOP3.LUT R29, R33, 0x1f, RZ, 0x3c, !PT ;  /* 0x0000001f211d7812 */ /* 0x000fc800078e3cff */
[----:B------:R-:W-:Y:S02]  /*78690*/  SHF.R.U32.HI R19, RZ, R19, R30 ;  /* 0x00000013ff137219 */ /* 0x000fe4000001161e */
[----:B------:R-:W-:-:S04]  /*786a0*/  SHF.L.U32 R29, R30, R29, RZ ;  /* 0x0000001d1e1d7219 */ /* 0x000fc800000006ff */
[----:B------:R-:W-:Y:S01]  /*786b0*/  LOP3.LUT R34, R20, R19, R29, 0x1e, !PT ;  /* 0x0000001314227212 */ /* 0x000fe200078e1e1d */
[----:B------:R-:W-:Y:S06]  /*786c0*/  BRA `(.L_x_2054) ;  /* 0x00000000003c7947 */ /* 0x000fec0003800000 */
.L_x_2052:
        /* <DEDUP_REMOVED lines=15> */
.L_x_2054:
[----:B------:R-:W-:Y:S05]  /*787c0*/  BSYNC.RECONVERGENT B0 ;  /* 0x0000000000007941 */ /* 0x000fea0003800200 */
.L_x_2051:
        /* <DEDUP_REMOVED lines=24> */
.L_x_2056:
        /* <DEDUP_REMOVED lines=11> */
.L_x_2057:
[----:B------:R-:W-:Y:S05]  /*78a00*/  BSYNC.RECONVERGENT B0 ;  /* 0x0000000000007941 */ /* 0x000fea0003800200 */
.L_x_2055:
        /* <DEDUP_REMOVED lines=47> */
.L_x_2060:
[C---:B------:R-:W-:Y:S01]  /*78d00*/  VIADD R30, R32.reuse, 0x1 ;  /* 0x00000001201e7836 */ /* 0x040fe20000000000 */
[----:B------:R-:W-:-:S04]  /*78d10*/  LOP3.LUT R36, R32, 0x1f, RZ, 0x3c, !PT ;  /* 0x0000001f20247812 */ /* 0x000fc800078e3cff */
[----:B------:R-:W-:Y:S02]  /*78d20*/  SHF.R.U32.HI R33, RZ, R30, R19 ;  /* 0x0000001eff217219 */ /* 0x000fe40000011613 */
[----:B------:R-:W-:-:S04]  /*78d30*/  SHF.L.U32 R36, R19, R36, RZ ;  /* 0x0000002413247219 */ /* 0x000fc800000006ff */
[----:B------:R-:W-:Y:S01]  /*78d40*/  LOP3.LUT R30, R34, R33, R36, 0x1e, !PT ;  /* 0x00000021221e7212 */ /* 0x000fe200078e1e24 */
[----:B------:R-:W-:Y:S06]  /*78d50*/  BRA `(.L_x_2061) ;  /* 0x00000000003c7947 */ /* 0x000fec0003800000 */
.L_x_2059:
        /* <DEDUP_REMOVED lines=15> */
.L_x_2061:
[----:B------:R-:W-:Y:S05]  /*78e50*/  BSYNC.RECONVERGENT B0 ;  /* 0x0000000000007941 */ /* 0x000fea0003800200 */
.L_x_2058:
        /* <DEDUP_REMOVED lines=24> */
.L_x_2063:
        /* <DEDUP_REMOVED lines=11> */
.L_x_2064:
[----:B------:R-:W-:Y:S05]  /*79090*/  BSYNC.RECONVERGENT B0 ;  /* 0x0000000000007941 */ /* 0x000fea0003800200 */
.L_x_2062:
[----:B------:R-:W-:Y:S01]  /*790a0*/  IMAD.IADD R20, R33, 0x1, R32 ;  /* 0x0000000121147824 */ /* 0x000fe200078e0220 */
[----:B------:R-:W-:Y:S01]  /*790b0*/  BSSY.RECONVERGENT B0, `(.L_x_2065) ;  /* 0x000004a000007945 */ /* 0x000fe20003800200 */
[----:B------:R-:W-:-:S05]  /*790c0*/  IMAD.IADD R25, R27, 0x1, R28 ;  /* 0x000000011b197824 */ /* 0x000fca00078e021c */
[----:B------:R-:W-:-:S04]  /*790d0*/  LOP3.LUT R25, R19, R20, R25, 0x96, !PT ;  /* 0x0000001413197212 */ /* 0x000fc800078e9619 */
        /* <DEDUP_REMOVED lines=50> */
.L_x_2067:
[C---:B------:R-:W-:Y:S01]  /*79400*/  VIADD R14, R34.reuse, 0x1 ;  /* 0x00000001220e7836 */ /* 0x040fe20000000000 */
[----:B------:R-:W-:-:S04]  /*79410*/  LOP3.LUT R26, R34, 0x1f, RZ, 0x3c, !PT ;  /* 0x0000001f221a7812 */ /* 0x000fc800078e3cff */
[----:B------:R-:W-:Y:S02]  /*79420*/  SHF.R.U32.HI R13, RZ, R14, R25 ;  /* 0x0000000eff0d7219 */ /* 0x000fe40000011619 */
[----:B------:R-:W-:-:S04]  /*79430*/  SHF.L.U32 R26, R25, R26, RZ ;  /* 0x0000001a191a7219 */ /* 0x000fc800000006ff */
[----:B------:R-:W-:Y:S01]  /*79440*/  LOP3.LUT R14, R30, R13, R26, 0x1e, !PT ;  /* 0x0000000d1e0e7212 */ /* 0x000fe200078e1e1a */
[----:B------:R-:W-:Y:S06]  /*79450*/  BRA `(.L_x_2068) ;  /* 0x00000000003c7947 */ /* 0x000fec0003800000 */
.L_x_2066:
        /* <DEDUP_REMOVED lines=15> */
.L_x_2068:
[----:B------:R-:W-:Y:S05]  /*79550*/  BSYNC.RECONVERGENT B0 ;  /* 0x0000000000007941 */ /* 0x000fea0003800200 */
.L_x_2065:
        /* <DEDUP_REMOVED lines=24> */
.L_x_2070:
        /* <DEDUP_REMOVED lines=11> */
.L_x_2071:
[----:B------:R-:W-:Y:S05]  /*79790*/  BSYNC.RECONVERGENT B0 ;  /* 0x0000000000007941 */ /* 0x000fea0003800200 */
.L_x_2069:
        /* <DEDUP_REMOVED lines=32> */
.L_x_2074:
[C---:B------:R-:W-:Y:S01]  /*799a0*/  VIADD R32, R30.reuse, 0x1 ;  /* 0x000000011e207836 */ /* 0x040fe20000000000 */
[----:B------:R-:W-:-:S04]  /*799b0*/  LOP3.LUT R34, R30, 0x1f, RZ, 0x3c, !PT ;  /* 0x0000001f1e227812 */ /* 0x000fc800078e3cff */
[----:B------:R-:W-:Y:S02]  /*799c0*/  SHF.R.U32.HI R29, RZ, R32, R25 ;  /* 0x00000020ff1d7219 */ /* 0x000fe40000011619 */
[----:B------:R-:W-:-:S04]  /*799d0*/  SHF.L.U32 R34, R25, R34, RZ ;  /* 0x0000002219227219 */ /* 0x000fc800000006ff */
[----:B------:R-:W-:Y:S01]  /*799e0*/  LOP3.LUT R32, R14, R29, R34, 0x1e, !PT ;  /* 0x0000001d0e207212 */ /* 0x000fe200078e1e22 */
[----:B------:R-:W-:Y:S06]  /*799f0*/  BRA `(.L_x_2075) ;  /* 0x00000000003c7947 */ /* 0x000fec0003800000 */
.L_x_2073:
        /* <DEDUP_REMOVED lines=15> */
.L_x_2075:
[----:B------:R-:W-:Y:S05]  /*79af0*/  BSYNC.RECONVERGENT B0 ;  /* 0x0000000000007941 */ /* 0x000fea0003800200 */
.L_x_2072:
        /* <DEDUP_REMOVED lines=24> */
.L_x_2077:
        /* <DEDUP_REMOVED lines=11> */
.L_x_2078:
[----:B------:R-:W-:Y:S05]  /*79d30*/  BSYNC.RECONVERGENT B0 ;  /* 0x0000000000007941 */ /* 0x000fea0003800200 */
.L_x_2076:
        /* <DEDUP_REMOVED lines=47> */
.L_x_2081:
[C---:B------:R-:W-:Y:S01]  /*7a030*/  VIADD R33, R29.reuse, 0x1 ;  /* 0x000000011d217836 */ /* 0x040fe20000000000 */
[----:B------:R-:W-:-:S04]  /*7a040*/  LOP3.LUT R35, R29, 0x1f, RZ, 0x3c, !PT ;  /* 0x0000001f1d237812 */ /* 0x000fc800078e3cff */
[----:B------:R-:W-:Y:S02]  /*7a050*/  SHF.R.U32.HI R33, RZ, R33, R14 ;  /* 0x00000021ff217219 */ /* 0x000fe4000001160e */
[----:B------:R-:W-:-:S04]  /*7a060*/  SHF.L.U32 R35, R14, R35, RZ ;  /* 0x000000230e237219 */ /* 0x000fc800000006ff */
[----:B------:R-:W-:Y:S01]  /*7a070*/  LOP3.LUT R30, R32, R33, R35, 0x1e, !PT ;  /* 0x00000021201e7212 */ /* 0x000fe200078e1e23 */
[----:B------:R-:W-:Y:S06]  /*7a080*/  BRA `(.L_x_2082) ;  /* 0x00000000003c7947 */ /* 0x000fec0003800000 */
.L_x_2080:
        /* <DEDUP_REMOVED lines=15> */
.L_x_2082:
[----:B------:R-:W-:Y:S05]  /*7a180*/  BSYNC.RECONVERGENT B0 ;  /* 0x0000000000007941 */ /* 0x000fea0003800200 */
.L_x_2079:
        /* <DEDUP_REMOVED lines=24> */
.L_x_2084:
        /* <DEDUP_REMOVED lines=11> */
.L_x_2085:
[----:B------:R-:W-:Y:S05]  /*7a3c0*/  BSYNC.RECONVERGENT B0 ;  /* 0x0000000000007941 */ /* 0x000fea0003800200 */
.L_x_2083:
        /* <DEDUP_REMOVED lines=48> */
.L_x_2088:
[C---:B------:R-:W-:Y:S01]  /*7a6d0*/  VIADD R34, R32.reuse, 0x1 ;  /* 0x0000000120227836 */ /* 0x040fe20000000000 */
[----:B------:R-:W-:-:S04]  /*7a6e0*/  LOP3.LUT R36, R32, 0x1f, RZ, 0x3c, !PT ;  /* 0x0000001f20247812 */ /* 0x000fc800078e3cff */
[----:B------:R-:W-:Y:S02]  /*7a6f0*/  SHF.R.U32.HI R25, RZ, R34, R13 ;  /* 0x00000022ff197219 */ /* 0x000fe4000001160d */
[----:B------:R-:W-:-:S04]  /*7a700*/  SHF.L.U32 R36, R13, R36, RZ ;  /* 0x000000240d247219 */ /* 0x000fc800000006ff */
[----:B------:R-:W-:Y:S01]  /*7a710*/  LOP3.LUT R34, R30, R25, R36, 0x1e, !PT ;  /* 0x000000191e227212 */ /* 0x000fe200078e1e24 */
[----:B------:R-:W-:Y:S06]  /*7a720*/  BRA `(.L_x_2089) ;  /* 0x00000000003c7947 */ /* 0x000fec0003800000 */
.L_x_2087:
        /* <DEDUP_REMOVED lines=15> */
.L_x_2089:
[----:B------:R-:W-:Y:S05]  /*7a820*/  BSYNC.RECONVERGENT B0 ;  /* 0x0000000000007941 */ /* 0x000fea0003800200 */
.L_x_2086:
        /* <DEDUP_REMOVED lines=24> */
.L_x_2091:
        /* <DEDUP_REMOVED lines=11> */
.L_x_2092:
[----:B------:R-:W-:Y:S05]  /*7aa60*/  BSYNC.RECONVERGENT B0 ;  /* 0x0000000000007941 */ /* 0x000fea0003800200 */
.L_x_2090:
        /* <DEDUP_REMOVED lines=54> */
.L_x_2095:
[C---:B------:R-:W-:Y:S01]  /*7add0*/  VIADD R14, R30.reuse, 0x1 ;  /* 0x000000011e0e7836 */ /* 0x040fe20000000000 */
[----:B------:R-:W-:-:S04]  /*7ade0*/  LOP3.LUT R32, R30, 0x1f, RZ, 0x3c, !PT ;  /* 0x0000001f1e207812 */ /* 0x000fc800078e3cff */
[----:B------:R-:W-:Y:S02]  /*7adf0*/  SHF.R.U32.HI R13, RZ, R14, R25 ;  /* 0x0000000eff0d7219 */ /* 0x000fe40000011619 */
[----:B------:R-:W-:-:S04]  /*7ae00*/  SHF.L.U32 R32, R25, R32, RZ ;  /* 0x0000002019207219 */ /* 0x000fc800000006ff */
[----:B------:R-:W-:Y:S01]  /*7ae10*/  LOP3.LUT R14, R34, R13, R32, 0x1e, !PT ;  /* 0x0000000d220e7212 */ /* 0x000fe200078e1e20 */
[----:B------:R-:W-:Y:S06]  /*7ae20*/  BRA `(.L_x_2096) ;  /* 0x00000000003c7947 */ /* 0x000fec0003800000 */
.L_x_2094:
        /* <DEDUP_REMOVED lines=15> */
.L_x_2096:
[----:B------:R-:W-:Y:S05]  /*7af20*/  BSYNC.RECONVERGENT B0 ;  /* 0x0000000000007941 */ /* 0x000fea0003800200 */
.L_x_2093:
        /* <DEDUP_REMOVED lines=24> */
.L_x_2098:
        /* <DEDUP_REMOVED lines=11> */
.L_x_2099:
[----:B------:R-:W-:Y:S05]  /*7b160*/  BSYNC.RECONVERGENT B0 ;  /* 0x0000000000007941 */ /* 0x000fea0003800200 */
.L_x_2097:
        /* <DEDUP_REMOVED lines=47> */
.L_x_2102:
[C---:B------:R-:W-:Y:S01]  /*7b460*/  VIADD R25, R33.reuse, 0x1 ;  /* 0x0000000121197836 */ /* 0x040fe20000000000 */
[----:B------:R-:W-:-:S04]  /*7b470*/  LOP3.LUT R35, R33, 0x1f, RZ, 0x3c, !PT ;  /* 0x0000001f21237812 */ /* 0x000fc800078e3cff */
[----:B------:R-:W-:Y:S02]  /*7b480*/  SHF.R.U32.HI R25, RZ, R25, R26 ;  /* 0x00000019ff197219 */ /* 0x000fe4000001161a */
[----:B------:R-:W-:-:S04]  /*7b490*/  SHF.L.U32 R35, R26, R35, RZ ;  /* 0x000000231a237219 */ /* 0x000fc800000006ff */
[----:B------:R-:W-:Y:S01]  /*7b4a0*/  LOP3.LUT R32, R14, R25, R35, 0x1e, !PT ;  /* 0x000000190e207212 */ /* 0x000fe200078e1e23 */
[----:B------:R-:W-:Y:S06]  /*7b4b0*/  BRA `(.L_x_2103) ;  /* 0x00000000003c7947 */ /* 0x000fec0003800000 */
.L_x_2101:
        /* <DEDUP_REMOVED lines=15> */
.L_x_2103:
[----:B------:R-:W-:Y:S05]  /*7b5b0*/  BSYNC.RECONVERGENT B0 ;  /* 0x0000000000007941 */ /* 0x000fea0003800200 */
.L_x_2100:
        /* <DEDUP_REMOVED lines=24> */
.L_x_2105:
        /* <DEDUP_REMOVED lines=11> */
.L_x_2106:
[----:B------:R-:W-:Y:S05]  /*7b7f0*/  BSYNC.RECONVERGENT B0 ;  /* 0x0000000000007941 */ /* 0x000fea0003800200 */
.L_x_2104:
        /* <DEDUP_REMOVED lines=47> */
.L_x_2109:
[C---:B------:R-:W-:Y:S01]  /*7baf0*/  VIADD R35, R33.reuse, 0x1 ;  /* 0x0000000121237836 */ /* 0x040fe20000000000 */
[----:B------:R-:W-:-:S04]  /*7bb00*/  LOP3.LUT R37, R33, 0x1f, RZ, 0x3c, !PT ;  /* 0x0000001f21257812 */ /* 0x000fc800078e3cff */
[----:B------:R-:W-:Y:S02]  /*7bb10*/  SHF.R.U32.HI R35, RZ, R35, R14 ;  /* 0x00000023ff237219 */ /* 0x000fe4000001160e */
[----:B------:R-:W-:-:S04]  /*7bb20*/  SHF.L.U32 R37, R14, R37, RZ ;  /* 0x000000250e257219 */ /* 0x000fc800000006ff */
[----:B------:R-:W-:Y:S01]  /*7bb30*/  LOP3.LUT R30, R32, R35, R37, 0x1e, !PT ;  /* 0x00000023201e7212 */ /* 0x000fe200078e1e25 */
[----:B------:R-:W-:Y:S06]  /*7bb40*/  BRA `(.L_x_2110) ;  /* 0x00000000003c7947 */ /* 0x000fec0003800000 */
.L_x_2108:
        /* <DEDUP_REMOVED lines=15> */
.L_x_2110:
[----:B------:R-:W-:Y:S05]  /*7bc40*/  BSYNC.RECONVERGENT B0 ;  /* 0x0000000000007941 */ /* 0x000fea0003800200 */
.L_x_2107:
        /* <DEDUP_REMOVED lines=24> */
.L_x_2112:
        /* <DEDUP_REMOVED lines=11> */
.L_x_2113:
[----:B------:R-:W-:Y:S05]  /*7be80*/  BSYNC.RECONVERGENT B0 ;  /* 0x0000000000007941 */ /* 0x000fea0003800200 */
.L_x_2111:
        /* <DEDUP_REMOVED lines=24> */
[----:B------:R-:W-:Y:S02]  /*7c010*/  ISETP.EQ.AND P2, PT, R39, 0x8, PT ;  /* 0x000000082700780c */ /* 0x000fe40003f42270 */
        /* <DEDUP_REMOVED lines=23> */
.L_x_2116:
[C---:B------:R-:W-:Y:S01]  /*7c190*/  VIADD R14, R36.reuse, 0x1 ;  /* 0x00000001240e7836 */ /* 0x040fe20000000000 */
[----:B------:R-:W-:-:S04]  /*7c1a0*/  LOP3.LUT R26, R36, 0x1f, RZ, 0x3c, !PT ;  /* 0x0000001f241a7812 */ /* 0x000fc800078e3cff */
[----:B------:R-:W-:Y:S02]  /*7c1b0*/  SHF.R.U32.HI R13, RZ, R14, R25 ;  /* 0x0000000eff0d7219 */ /* 0x000fe40000011619 */
[----:B------:R-:W-:-:S04]  /*7c1c0*/  SHF.L.U32 R26, R25, R26, RZ ;  /* 0x0000001a191a7219 */ /* 0x000fc800000006ff */
[----:B------:R-:W-:Y:S01]  /*7c1d0*/  LOP3.LUT R13, R30, R13, R26, 0x1e, !PT ;  /* 0x0000000d1e0d7212 */ /* 0x000fe200078e1e1a */
[----:B------:R-:W-:Y:S06]  /*7c1e0*/  BRA `(.L_x_2117) ;  /* 0x00000000003c7947 */ /* 0x000fec0003800000 */
.L_x_2115:
        /* <DEDUP_REMOVED lines=15> */
.L_x_2117:
[----:B------:R-:W-:Y:S05]  /*7c2e0*/  BSYNC.RECONVERGENT B0 ;  /* 0x0000000000007941 */ /* 0x000fea0003800200 */
.L_x_2114:
        /* <DEDUP_REMOVED lines=24> */
.L_x_2119:
        /* <DEDUP_REMOVED lines=11> */
.L_x_2120:
[----:B------:R-:W-:Y:S05]  /*7c520*/  BSYNC.RECONVERGENT B0 ;  /* 0x0000000000007941 */ /* 0x000fea0003800200 */
.L_x_2118:
        /* <DEDUP_REMOVED lines=47> */
.L_x_2123:
[C---:B------:R-:W-:Y:S01]  /*7c820*/  VIADD R34, R26.reuse, 0x1 ;  /* 0x000000011a227836 */ /* 0x040fe20000000000 */
[----:B------:R-:W-:-:S04]  /*7c830*/  LOP3.LUT R36, R26, 0x1f, RZ, 0x3c, !PT ;  /* 0x0000001f1a247812 */ /* 0x000fc800078e3cff */
[----:B------:R-:W-:Y:S02]  /*7c840*/  SHF.R.U32.HI R34, RZ, R34, R31 ;  /* 0x00000022ff227219 */ /* 0x000fe4000001161f */
[----:B------:R-:W-:-:S04]  /*7c850*/  SHF.L.U32 R36, R31, R36, RZ ;  /* 0x000000241f247219 */ /* 0x000fc800000006ff */
[----:B------:R-:W-:Y:S01]  /*7c860*/  LOP3.LUT R25, R13, R34, R36, 0x1e, !PT ;  /* 0x000000220d197212 */ /* 0x000fe200078e1e24 */
[----:B------:R-:W-:Y:S06]  /*7c870*/  BRA `(.L_x_2124) ;  /* 0x00000000003c7947 */ /* 0x000fec0003800000 */
.L_x_2122:
        /* <DEDUP_REMOVED lines=15> */
.L_x_2124:
[----:B------:R-:W-:Y:S05]  /*7c970*/  BSYNC.RECONVERGENT B0 ;  /* 0x0000000000007941 */ /* 0x000fea0003800200 */
.L_x_2121:
        /* <DEDUP_REMOVED lines=14> */
[----:B------:R-:W-:Y:S02]  /*7ca60*/  @P0 SHF.R.U32.HI R14, RZ, 0x10, R14 ;  /* 0x00000010ff0e0819 */ /* 0x000fe4000001160e */
[----:B------:R-:W-:Y:S02]  /*7ca70*/  @P0 LOP3.LUT R34, RZ, R31, RZ, 0x33, !PT ;  /* 0x0000001fff220212 */ /* 0x000fe400078e33ff */
[----:B------:R-:W-:Y:S01]  /*7ca80*/  @P0 LOP3.LUT R13, R14, 0xf, RZ, 0xc0, !PT ;  /* 0x0000000f0e0d0812 */ /* 0x000fe200078ec0ff */
[----:B------:R-:W-:-:S04]  /*7ca90*/  @!P0 VIADD R14, R26, 0x2 ;  /* 0x000000021a0e8836 */ /* 0x000fc80000000000 */
[----:B------:R-:W-:Y:S01]  /*7caa0*/  @P0 VIADD R13, R13, 0x2 ;  /* 0x000000020d0d0836 */ /* 0x000fe20000000000 */
[----:B------:R-:W-:-:S04]  /*7cab0*/  @!P0 SHF.R.W.U32 R14, R31, R14, R31 ;  /* 0x0000000e1f0e8219 */ /* 0x000fc80000001e1f */
[----:B------:R-:W-:-:S05]  /*7cac0*/  @P0 SHF.R.W.U32 R26, R34, R13, R34 ;  /* 0x0000000d221a0219 */ /* 0x000fca0000001e22 */
[----:B------:R-:W-:Y:S01]  /*7cad0*/  @P0 IMAD.IADD R26, R26, 0x1, R35 ;  /* 0x000000011a1a0824 */ /* 0x000fe200078e0223 */
[----:B------:R-:W-:Y:S01]  /*7cae0*/  @!P0 LOP3.LUT R26, R14, R35, RZ, 0x3c, !PT ;  /* 0x000000230e1a8212 */ /* 0x000fe200078e3cff */
[----:B------:R-:W-:Y:S06]  /*7caf0*/  BRA `(.L_x_2127) ;  /* 0x00000000002c7947 */ /* 0x000fec0003800000 */
.L_x_2126:
        /* <DEDUP_REMOVED lines=11> */
.L_x_2127:
[----:B------:R-:W-:Y:S05]  /*7cbb0*/  BSYNC.RECONVERGENT B0 ;  /* 0x0000000000007941 */ /* 0x000fea0003800200 */
.L_x_2125:
[C-C-:B------:R-:W-:Y:S01]  /*7cbc0*/  SHF.L.W.U32.HI R13, R17.reuse, 0xf, R17.reuse ;  /* 0x0000000f110d7819 */ /* 0x140fe20000010e11 */
[----:B------:R-:W-:Y:S01]  /*7cbd0*/  USHF.L.W.U32.HI UR4, UR6, 0x19, UR6 ;  /* 0x0000001906047899 */ /* 0x000fe20008010e06 */
[--C-:B------:R-:W-:Y:S01]  /*7cbe0*/  SHF.L.W.U32.HI R14, R17, 0xd, R17.reuse ;  /* 0x0000000d110e7819 */ /* 0x100fe20000010e11 */
[----:B------:R-:W-:Y:S01]  /*7cbf0*/  USHF.L.W.U32.HI UR7, UR6, 0xe, UR6 ;  /* 0x0000000e06077899 */ /* 0x000fe20008010e06 */
[----:B------:R-:W-:Y:S01]  /*7cc00*/  SHF.R.U32.HI R34, RZ, 0xa, R17 ;  /* 0x0000000aff227819 */ /* 0x000fe20000011611 */
[----:B------:R-:W-:Y:S01]  /*7cc10*/  USHF.R.U32.HI UR8, URZ, 0x3, UR6 ;  /* 0x00000003ff087899 */ /* 0x000fe20008011606 */
[----:B------:R-:W-:Y:S01]  /*7cc20*/  SHF.L.W.U32.HI R35, R18, 0xd, R18 ;  /* 0x0000000d12237819 */ /* 0x000fe20000010e12 */
[----:B------:R-:W-:Y:S01]  /*7cc30*/  BSSY.RECONVERGENT B0, `(.L_x_2128) ;  /* 0x00000e4000007945 */ /* 0x000fe20003800200 */
[----:B------:R-:W-:Y:S01]  /*7cc40*/  LOP3.LUT R13, R34, R13, R14, 0x96, !PT ;  /* 0x0000000d220d7212 */ /* 0x000fe200078e960e */
[----:B------:R-:W-:Y:S01]  /*7cc50*/  ULOP3.LUT UR4, UR8, UR4, UR7, 0x96, !UPT ;  /* 0x0000000408047292 */ /* 0x000fe2000f8e9607 */
[----:B------:R-:W-:-:S02]  /*7cc60*/  SHF.L.W.U32.HI R34, R18, 0xf, R18 ;  /* 0x0000000f12227819 */ /* 0x000fc40000010e12 */
[----:B------:R-:W-:Y:S02]  /*7cc70*/  SHF.R.U32.HI R36, RZ, 0xa, R18 ;  /* 0x0000000aff247819 */ /* 0x000fe40000011612 */
[----:B------:R-:W-:Y:S02]  /*7cc80*/  IADD3 R13, PT, PT, R13, UR5, R6 ;  /* 0x000000050d0d7c10 */ /* 0x000fe4000fffe006 */
[C-C-:B------:R-:W-:Y:S02]  /*7cc90*/  SHF.L.W.U32.HI R14, R11.reuse, 0x19, R11.reuse ;  /* 0x000000190b0e7819 */ /* 0x140fe40000010e0b */
[--C-:B------:R-:W-:Y:S01]  /*7cca0*/  SHF.L.W.U32.HI R37, R11, 0xe, R11.reuse ;  /* 0x0000000e0b257819 */ /* 0x100fe20000010e0b */
[----:B------:R-:W-:Y:S01]  /*7ccb0*/  VIADD R13, R13, UR4 ;  /* 0x000000040d0d7c36 */ /* 0x000fe20008000000 */
[----:B------:R-:W-:Y:S02]  /*7ccc0*/  SHF.R.U32.HI R38, RZ, 0x3, R11 ;  /* 0x00000003ff267819 */ /* 0x000fe4000001160b */
[----:B------:R-:W-:-:S02]  /*7ccd0*/  LOP3.LUT R34, R36, R34, R35, 0x96, !PT ;  /* 0x0000002224227212 */ /* 0x000fc400078e9623 */
[----:B------:R-:W-:Y:S02]  /*7cce0*/  LOP3.LUT R14, R38, R14, R37, 0x96, !PT ;  /* 0x0000000e260e7212 */ /* 0x000fe400078e9625 */
[----:B------:R-:W-:Y:S02]  /*7ccf0*/  IADD3 R35, PT, PT, R34, UR6, R7 ;  /* 0x0000000622237c10 */ /* 0x000fe4000fffe007 */
[C-C-:B------:R-:W-:Y:S02]  /*7cd00*/  SHF.L.W.U32.HI R39, R12.reuse, 0x19, R12.reuse ;  /* 0x000000190c277819 */ /* 0x140fe40000010e0c */
[--C-:B------:R-:W-:Y:S01]  /*7cd10*/  SHF.L.W.U32.HI R40, R12, 0xe, R12.reuse ;  /* 0x0000000e0c287819 */ /* 0x100fe20000010e0c */
[----:B------:R-:W-:Y:S01]  /*7cd20*/  IMAD.IADD R14, R14, 0x1, R35 ;  /* 0x000000010e0e7824 */ /* 0x000fe200078e0223 */
[----:B------:R-:W-:Y:S02]  /*7cd30*/  SHF.R.U32.HI R41, RZ, 0x3, R12 ;  /* 0x00000003ff297819 */ /* 0x000fe4000001160c */
[----:B------:R-:W-:-:S02]  /*7cd40*/  SHF.L.W.U32.HI R36, R13, 0xf, R13 ;  /* 0x0000000f0d247819 */ /* 0x000fc40000010e0d */
[--C-:B------:R-:W-:Y:S02]  /*7cd50*/  SHF.L.W.U32.HI R37, R13, 0xd, R13.reuse ;  /* 0x0000000d0d257819 */ /* 0x100fe40000010e0d */
[----:B------:R-:W-:Y:S02]  /*7cd60*/  SHF.R.U32.HI R38, RZ, 0xa, R13 ;  /* 0x0000000aff267819 */ /* 0x000fe4000001160d */
[----:B------:R-:W-:Y:S02]  /*7cd70*/  LOP3.LUT R34, R41, R39, R40, 0x96, !PT ;  /* 0x0000002729227212 */ /* 0x000fe400078e9628 */
[----:B------:R-:W-:Y:S02]  /*7cd80*/  LOP3.LUT R36, R38, R36, R37, 0x96, !PT ;  /* 0x0000002426247212 */ /* 0x000fe400078e9625 */
[C-C-:B------:R-:W-:Y:S02]  /*7cd90*/  SHF.L.W.U32.HI R37, R14.reuse, 0xf, R14.reuse ;  /* 0x0000000f0e257819 */ /* 0x140fe40000010e0e */
[----:B------:R-:W-:-:S02]  /*7cda0*/  SHF.L.W.U32.HI R38, R14, 0xd, R14 ;  /* 0x0000000d0e267819 */ /* 0x000fc40000010e0e */
[----:B------:R-:W-:Y:S02]  /*7cdb0*/  SHF.R.U32.HI R39, RZ, 0xa, R14 ;  /* 0x0000000aff277819 */ /* 0x000fe4000001160e */
[C-C-:B------:R-:W-:Y:S02]  /*7cdc0*/  SHF.L.W.U32.HI R35, R9.reuse, 0x19, R9.reuse ;  /* 0x0000001909237819 */ /* 0x140fe40000010e09 */
[--C-:B------:R-:W-:Y:S02]  /*7cdd0*/  SHF.L.W.U32.HI R40, R9, 0xe, R9.reuse ;  /* 0x0000000e09287819 */ /* 0x100fe40000010e09 */
[----:B------:R-:W-:Y:S02]  /*7cde0*/  SHF.R.U32.HI R41, RZ, 0x3, R9 ;  /* 0x00000003ff297819 */ /* 0x000fe40000011609 */
[----:B------:R-:W-:Y:S02]  /*7cdf0*/  LOP3.LUT R37, R39, R37, R38, 0x96, !PT ;  /* 0x0000002527257212 */ /* 0x000fe400078e9626 */
[----:B------:R-:W-:-:S02]  /*7ce00*/  IADD3 R11, PT, PT, R11, R36, R8 ;  /* 0x000000240b0b7210 */ /* 0x000fc40007ffe008 */
[----:B------:R-:W-:Y:S02]  /*7ce10*/  LOP3.LUT R35, R41, R35, R40, 0x96, !PT ;  /* 0x0000002329237212 */ /* 0x000fe400078e9628 */
[----:B------:R-:W-:Y:S01]  /*7ce20*/  IADD3 R12, PT, PT, R12, R37, R15 ;  /* 0x000000250c0c7210 */ /* 0x000fe20007ffe00f */
[----:B------:R-:W-:Y:S01]  /*7ce30*/  IMAD.IADD R11, R34, 0x1, R11 ;  /* 0x00000001220b7824 */ /* 0x000fe200078e020b */
[C-C-:B------:R-:W-:Y:S02]  /*7ce40*/  SHF.L.W.U32.HI R36, R10.reuse, 0x19, R10.reuse ;  /* 0x000000190a247819 */ /* 0x140fe40000010e0a */
[----:B------:R-:W-:Y:S01]  /*7ce50*/  SHF.L.W.U32.HI R39, R10, 0xe, R10 ;  /* 0x0000000e0a277819 */ /* 0x000fe20000010e0a */
[----:B------:R-:W-:Y:S01]  /*7ce60*/  IMAD.IADD R12, R35, 0x1, R12 ;  /* 0x00000001230c7824 */ /* 0x000fe200078e020c */
[----:B------:R-:W-:Y:S02]  /*7ce70*/  SHF.R.U32.HI R38, RZ, 0x3, R10 ;  /* 0x00000003ff267819 */ /* 0x000fe4000001160a */
[----:B------:R-:W-:-:S02]  /*7ce80*/  SHF.L.W.U32.HI R35, R11, 0xf, R11 ;  /* 0x0000000f0b237819 */ /* 0x000fc40000010e0b */
[----:B------:R-:W-:Y:S02]  /*7ce90*/  LOP3.LUT R34, R38, R36, R39, 0x96, !PT ;  /* 0x0000002426227212 */ /* 0x000fe400078e9627 */
[--C-:B------:R-:W-:Y:S02]  /*7cea0*/  SHF.L.W.U32.HI R36, R11, 0xd, R11.reuse ;  /* 0x0000000d0b247819 */ /* 0x100fe40000010e0b */
[----:B------:R-:W-:Y:S02]  /*7ceb0*/  SHF.R.U32.HI R37, RZ, 0xa, R11 ;  /* 0x0000000aff257819 */ /* 0x000fe4000001160b */
[C---:B------:R-:W-:Y:S02]  /*7cec0*/  SHF.L.W.U32.HI R38, R12.reuse, 0xf, R12 ;  /* 0x0000000f0c267819 */ /* 0x040fe40000010e0c */
[----:B------:R-:W-:Y:S02]  /*7ced0*/  LOP3.LUT R35, R37, R35, R36, 0x96, !PT ;  /* 0x0000002325237212 */ /* 0x000fe400078e9624 */
[----:B------:R-:W-:-:S02]  /*7cee0*/  SHF.L.W.U32.HI R39, R12, 0xd, R12 ;  /* 0x0000000d0c277819 */ /* 0x000fc40000010e0c */
[----:B------:R-:W-:Y:S02]  /*7cef0*/  SHF.R.U32.HI R40, RZ, 0xa, R12 ;  /* 0x0000000aff287819 */ /* 0x000fe4000001160c */
[----:B------:R-:W-:Y:S02]  /*7cf00*/  IADD3 R9, PT, PT, R9, R35, R16 ;  /* 0x0000002309097210 */ /* 0x000fe40007ffe010 */
[----:B------:R-:W-:Y:S02]  /*7cf10*/  LOP3.LUT R38, R40, R38, R39, 0x96, !PT ;  /* 0x0000002628267212 */ /* 0x000fe400078e9627 */
[C---:B------:R-:W-:Y:S01]  /*7cf20*/  SHF.L.W.U32.HI R36, R3.reuse, 0x19, R3 ;  /* 0x0000001903247819 */ /* 0x040fe20000010e03 */
[----:B------:R-:W-:Y:S01]  /*7cf30*/  IMAD.IADD R9, R34, 0x1, R9 ;  /* 0x0000000122097824 */ /* 0x000fe200078e0209 */
[--C-:B------:R-:W-:Y:S02]  /*7cf40*/  SHF.L.W.U32.HI R37, R3, 0xe, R3.reuse ;  /* 0x0000000e03257819 */ /* 0x100fe40000010e03 */
[----:B------:R-:W-:-:S02]  /*7cf50*/  SHF.R.U32.HI R39, RZ, 0x3, R3 ;  /* 0x00000003ff277819 */ /* 0x000fc40000011603 */
[----:B------:R-:W-:Y:S02]  /*7cf60*/  IADD3 R35, PT, PT, R10, R38, R17 ;  /* 0x000000260a237210 */ /* 0x000fe40007ffe011 */
[----:B------:R-:W-:Y:S02]  /*7cf70*/  LOP3.LUT R36, R39, R36, R37, 0x96, !PT ;  /* 0x0000002427247212 */ /* 0x000fe400078e9625 */
[C-C-:B------:R-:W-:Y:S02]  /*7cf80*/  SHF.L.W.U32.HI R34, R4.reuse, 0x19, R4.reuse ;  /* 0x0000001904227819 */ /* 0x140fe40000010e04 */
[--C-:B------:R-:W-:Y:S02]  /*7cf90*/  SHF.L.W.U32.HI R41, R4, 0xe, R4.reuse ;  /* 0x0000000e04297819 */ /* 0x100fe40000010e04 */
[----:B------:R-:W-:Y:S02]  /*7cfa0*/  SHF.R.U32.HI R10, RZ, 0x3, R4 ;  /* 0x00000003ff0a7819 */ /* 0x000fe40000011604 */
[----:B------:R-:W-:-:S02]  /*7cfb0*/  SHF.L.W.U32.HI R37, R9, 0xf, R9 ;  /* 0x0000000f09257819 */ /* 0x000fc40000010e09 */
[----:B------:R-:W-:Y:S01]  /*7cfc0*/  LOP3.LUT R34, R10, R34, R41, 0x96, !PT ;  /* 0x000000220a227212 */ /* 0x000fe200078e9629 */
[----:B------:R-:W-:Y:S01]  /*7cfd0*/  IMAD.IADD R10, R36, 0x1, R35 ;  /* 0x00000001240a7824 */ /* 0x000fe200078e0223 */
[--C-:B------:R-:W-:Y:S02]  /*7cfe0*/  SHF.L.W.U32.HI R38, R9, 0xd, R9.reuse ;  /* 0x0000000d09267819 */ /* 0x100fe40000010e09 */
[----:B------:R-:W-:Y:S02]  /*7cff0*/  SHF.R.U32.HI R39, RZ, 0xa, R9 ;  /* 0x0000000aff277819 */ /* 0x000fe40000011609 */
[C---:B------:R-:W-:Y:S02]  /*7d000*/  SHF.L.W.U32.HI R36, R10.reuse, 0xf, R10 ;  /* 0x0000000f0a247819 */ /* 0x040fe40000010e0a */
[----:B------:R-:W-:Y:S02]  /*7d010*/  LOP3.LUT R37, R39, R37, R38, 0x96, !PT ;  /* 0x0000002527257212 */ /* 0x000fe400078e9626 */
        /* <DEDUP_REMOVED lines=46> */
[----:B------:R-:W-:-:S02]  /*7d300*/  LOP3.LUT R35, R41, R35, R40, 0x96, !PT ;  /* 0x0000002329237212 */ /* 0x000fc400078e9628 */
[----:B------:R-:W-:Y:S02]  /*7d310*/  IADD3 R7, PT, PT, R7, R37, R12 ;  /* 0x0000002507077210 */ /* 0x000fe40007ffe00c */
[----:B------:R-:W-:Y:S02]  /*7d320*/  IADD3 R8, PT, PT, R8, R38, R9 ;  /* 0x0000002608087210 */ /* 0x000fe40007ffe009 */
[--C-:B------:R-:W-:Y:S01]  /*7d330*/  SHF.L.W.U32.HI R36, R32, 0xa, R32.reuse ;  /* 0x0000000a20247819 */ /* 0x100fe20000010e20 */
[----:B------:R-:W-:Y:S01]  /*7d340*/  IMAD.IADD R7, R34, 0x1, R7 ;  /* 0x0000000122077824 */ /* 0x000fe200078e0207 */
[C---:B------:R-:W-:Y:S01]  /*7d350*/  SHF.L.W.U32.HI R37, R32.reuse, 0x13, R32 ;  /* 0x0000001320257819 */ /* 0x040fe20000010e20 */
[----:B------:R-:W-:Y:S01]  /*7d360*/  IMAD.IADD R8, R35, 0x1, R8 ;  /* 0x0000000123087824 */ /* 0x000fe200078e0208 */
[----:B------:R-:W-:Y:S02]  /*7d370*/  SHF.L.W.U32.HI R32, R32, 0x1e, R32 ;  /* 0x0000001e20207819 */ /* 0x000fe40000010e20 */
[----:B------:R-:W-:-:S02]  /*7d380*/  SHF.L.W.U32.HI R34, R7, 0xf, R7 ;  /* 0x0000000f07227819 */ /* 0x000fc40000010e07 */
[----:B------:R-:W-:Y:S02]  /*7d390*/  LOP3.LUT R32, R36, R32, R37, 0x96, !PT ;  /* 0x0000002024207212 */ /* 0x000fe400078e9625 */
[--C-:B------:R-:W-:Y:S02]  /*7d3a0*/  SHF.L.W.U32.HI R35, R7, 0xd, R7.reuse ;  /* 0x0000000d07237819 */ /* 0x100fe40000010e07 */
[----:B------:R-:W-:Y:S02]  /*7d3b0*/  SHF.R.U32.HI R36, RZ, 0xa, R7 ;  /* 0x0000000aff247819 */ /* 0x000fe40000011607 */
[C-C-:B------:R-:W-:Y:S02]  /*7d3c0*/  SHF.L.W.U32.HI R37, R8.reuse, 0xf, R8.reuse ;  /* 0x0000000f08257819 */ /* 0x140fe40000010e08 */
[--C-:B------:R-:W-:Y:S02]  /*7d3d0*/  SHF.L.W.U32.HI R38, R8, 0xd, R8.reuse ;  /* 0x0000000d08267819 */ /* 0x100fe40000010e08 */
[----:B------:R-:W-:-:S02]  /*7d3e0*/  SHF.R.U32.HI R39, RZ, 0xa, R8 ;  /* 0x0000000aff277819 */ /* 0x000fc40000011608 */
[----:B------:R-:W-:Y:S02]  /*7d3f0*/  LOP3.LUT R34, R36, R34, R35, 0x96, !PT ;  /* 0x0000002224227212 */ /* 0x000fe400078e9623 */
[----:B------:R-:W-:Y:S02]  /*7d400*/  LOP3.LUT R38, R39, R37, R38, 0x96, !PT ;  /* 0x0000002527267212 */ /* 0x000fe400078e9626 */
[C-C-:B------:R-:W-:Y:S02]  /*7d410*/  SHF.L.W.U32.HI R36, R16.reuse, 0x19, R16.reuse ;  /* 0x0000001910247819 */ /* 0x140fe40000010e10 */
[--C-:B------:R-:W-:Y:S02]  /*7d420*/  SHF.L.W.U32.HI R35, R16, 0xe, R16.reuse ;  /* 0x0000000e10237819 */ /* 0x100fe40000010e10 */
[----:B------:R-:W-:Y:S02]  /*7d430*/  SHF.R.U32.HI R37, RZ, 0x3, R16 ;  /* 0x00000003ff257819 */ /* 0x000fe40000011610 */
[----:B------:R-:W-:-:S02]  /*7d440*/  SHF.L.W.U32.HI R39, R17, 0x19, R17 ;  /* 0x0000001911277819 */ /* 0x000fc40000010e11 */
[--C-:B------:R-:W-:Y:S02]  /*7d450*/  SHF.L.W.U32.HI R40, R17, 0xe, R17.reuse ;  /* 0x0000000e11287819 */ /* 0x100fe40000010e11 */
[----:B------:R-:W-:Y:S02]  /*7d460*/  SHF.R.U32.HI R41, RZ, 0x3, R17 ;  /* 0x00000003ff297819 */ /* 0x000fe40000011611 */
[----:B------:R-:W-:Y:S02]  /*7d470*/  LOP3.LUT R36, R37, R36, R35, 0x96, !PT ;  /* 0x0000002425247212 */ /* 0x000fe400078e9623 */
[----:B------:R-:W-:Y:S02]  /*7d480*/  IADD3 R15, PT, PT, R15, R34, R10 ;  /* 0x000000220f0f7210 */ /* 0x000fe40007ffe00a */
[----:B------:R-:W-:Y:S02]  /*7d490*/  IADD3 R16, PT, PT, R16, R38, R3 ;  /* 0x0000002610107210 */ /* 0x000fe40007ffe003 */
[--C-:B------:R-:W-:Y:S01]  /*7d4a0*/  SHF.L.W.U32.HI R35, R18, 0x19, R18.reuse ;  /* 0x0000001912237819 */ /* 0x100fe20000010e12 */
[----:B------:R-:W-:Y:S01]  /*7d4b0*/  IMAD.IADD R15, R36, 0x1, R15 ;  /* 0x00000001240f7824 */ /* 0x000fe200078e020f */
[--C-:B------:R-:W-:Y:S01]  /*7d4c0*/  SHF.L.W.U32.HI R34, R18, 0xe, R18.reuse ;  /* 0x0000000e12227819 */ /* 0x100fe20000010e12 */
[----:B------:R-:W-:Y:S01]  /*7d4d0*/  IMAD.SHL.U32 R36, R31, 0x4, RZ ;  /* 0x000000041f247824 */ /* 0x000fe200078e00ff */
[----:B------:R-:W-:-:S02]  /*7d4e0*/  SHF.R.U32.HI R38, RZ, 0x3, R18 ;  /* 0x00000003ff267819 */ /* 0x000fc40000011612 */
[----:B------:R-:W-:Y:S02]  /*7d4f0*/  LOP3.LUT R37, R41, R39, R40, 0x96, !PT ;  /* 0x0000002729257212 */ /* 0x000fe400078e9628 */
[C-C-:B------:R-:W-:Y:S02]  /*7d500*/  SHF.L.W.U32.HI R39, R13.reuse, 0x19, R13.reuse ;  /* 0x000000190d277819 */ /* 0x140fe40000010e0d */
[--C-:B------:R-:W-:Y:S01]  /*7d510*/  SHF.L.W.U32.HI R40, R13, 0xe, R13.reuse ;  /* 0x0000000e0d287819 */ /* 0x100fe20000010e0d */
[----:B------:R-:W-:Y:S01]  /*7d520*/  IMAD.IADD R16, R37, 0x1, R16 ;  /* 0x0000000125107824 */ /* 0x000fe200078e0210 */
[----:B------:R-:W-:Y:S02]  /*7d530*/  SHF.R.U32.HI R41, RZ, 0x3, R13 ;  /* 0x00000003ff297819 */ /* 0x000fe4000001160d */
[----:B------:R-:W-:Y:S01]  /*7d540*/  LOP3.LUT R35, R38, R35, R34, 0x96, !PT ;  /* 0x0000002326237212 */ /* 0x000fe200078e9622 */
[----:B------:R-:W-:Y:S01]  /*7d550*/  IMAD.IADD R38, R29, 0x1, R26 ;  /* 0x000000011d267824 */ /* 0x000fe200078e021a */
[----:B------:R-:W-:Y:S01]  /*7d560*/  LOP3.LUT R34, R41, R39, R40, 0x96, !PT ;  /* 0x0000002729227212 */ /* 0x000fe200078e9628 */
[----:B------:R-:W-:Y:S01]  /*7d570*/  IMAD.IADD R29, R23, 0x1, R24 ;  /* 0x00000001171d7824 */ /* 0x000fe200078e0218 */
[----:B------:R-:W-:-:S02]  /*7d580*/  SHF.L.W.U32.HI R37, R15, 0xf, R15 ;  /* 0x0000000f0f257819 */ /* 0x000fc40000010e0f */
[--C-:B------:R-:W-:Y:S02]  /*7d590*/  SHF.L.W.U32.HI R40, R15, 0xd, R15.reuse ;  /* 0x0000000d0f287819 */ /* 0x100fe40000010e0f */
[----:B------:R-:W-:Y:S02]  /*7d5a0*/  SHF.R.U32.HI R39, RZ, 0xa, R15 ;  /* 0x0000000aff277819 */ /* 0x000fe4000001160f */
[----:B------:R-:W-:Y:S02]  /*7d5b0*/  LOP3.LUT R36, R36, 0xc, RZ, 0xc0, !PT ;  /* 0x0000000c24247812 */ /* 0x000fe400078ec0ff */
[----:B------:R-:W-:Y:S02]  /*7d5c0*/  LOP3.LUT R29, R31, R38, R29, 0x96, !PT ;  /* 0x000000261f1d7212 */ /* 0x000fe400078e961d */
[----:B------:R-:W-:Y:S02]  /*7d5d0*/  LOP3.LUT R37, R39, R37, R40, 0x96, !PT ;  /* 0x0000002527257212 */ /* 0x000fe400078e9628 */
[----:B------:R-:W-:-:S02]  /*7d5e0*/  ISETP.EQ.AND P0, PT, R36, RZ, PT ;  /* 0x000000ff2400720c */ /* 0x000fc40003f02270 */
[C-C-:B------:R-:W-:Y:S02]  /*7d5f0*/  SHF.L.W.U32.HI R38, R16.reuse, 0xf, R16.reuse ;  /* 0x0000000f10267819 */ /* 0x140fe40000010e10 */
[--C-:B------:R-:W-:Y:S02]  /*7d600*/  SHF.L.W.U32.HI R41, R16, 0xd, R16.reuse ;  /* 0x0000000d10297819 */ /* 0x100fe40000010e10 */
[----:B------:R-:W-:Y:S02]  /*7d610*/  SHF.R.U32.HI R40, RZ, 0xa, R16 ;  /* 0x0000000aff287819 */ /* 0x000fe40000011610 */
[----:B------:R-:W-:Y:S02]  /*7d620*/  SHF.R.U32.HI R39, RZ, 0x8, R31 ;  /* 0x00000008ff277819 */ /* 0x000fe4000001161f */
[----:B------:R-:W-:Y:S02]  /*7d630*/  ISETP.EQ.AND P1, PT, R36, 0x4, PT ;  /* 0x000000042400780c */ /* 0x000fe40003f22270 */
[----:B------:R-:W-:-:S02]  /*7d640*/  LOP3.LUT R38, R40, R38, R41, 0x96, !PT ;  /* 0x0000002628267212 */ /* 0x000fc400078e9629 */
[----:B------:R-:W-:Y:S02]  /*7d650*/  SHF.R.U32.HI R40, RZ, 0x4, R29 ;  /* 0x00000004ff287819 */ /* 0x000fe4000001161d */
[----:B------:R-:W-:Y:S02]  /*7d660*/  SHF.L.W.U32 R39, R2, R39, RZ ;  /* 0x0000002702277219 */ /* 0x000fe40000000eff */
[----:B------:R-:W-:Y:S02]  /*7d670*/  ISETP.EQ.AND P2, PT, R36, 0x8, PT ;  /* 0x000000082400780c */ /* 0x000fe40003f42270 */
[----:B------:R-:W-:Y:S01]  /*7d680*/  LOP3.LUT R31, R40, R29, RZ, 0x3c, !PT ;  /* 0x0000001d281f7212 */ /* 0x000fe200078e3cff */
[----:B------:R-:W-:Y:S01]  /*7d690*/  @P0 IMAD.MOV.U32 R40, RZ, RZ, R28 ;  /* 0x000000ffff280224 */ /* 0x000fe200078e001c */
[----:B------:R-:W-:Y:S02]  /*7d6a0*/  LOP3.LUT R41, R28, R39, RZ, 0x30, !PT ;  /* 0x000000271c297212 */ /* 0x000fe400078e30ff */
[----:B------:R-:W-:-:S02]  /*7d6b0*/  ISETP.EQ.AND P3, PT, R36, 0xc, PT ;  /* 0x0000000c2400780c */ /* 0x000fc40003f62270 */
[----:B------:R-:W-:Y:S01]  /*7d6c0*/  SHF.R.U32.HI R36, RZ, 0x18, R31 ;  /* 0x00000018ff247819 */ /* 0x000fe2000001161f */
[----:B------:R-:W-:Y:S01]  /*7d6d0*/  @P1 IMAD.MOV.U32 R40, RZ, RZ, R41 ;  /* 0x000000ffff281224 */ /* 0x000fe200078e0029 */
[CC--:B------:R-:W-:Y:S02]  /*7d6e0*/  LOP3.LUT R41, R39.reuse, R28.reuse, RZ, 0xfc, !PT ;  /* 0x0000001c27297212 */ /* 0x0c0fe400078efcff */
[----:B------:R-:W-:Y:S02]  /*7d6f0*/  LOP3.LUT R36, R36, 0xf, RZ, 0xc0, !PT ;  /* 0x0000000f24247812 */ /* 0x000fe400078ec0ff */
[----:B------:R-:W-:Y:S01]  /*7d700*/  LOP3.LUT R39, R39, R28, RZ, 0x3c, !PT ;  /* 0x0000001c27277212 */ /* 0x000fe200078e3cff */
[----:B------:R-:W-:Y:S01]  /*7d710*/  @P2 IMAD.MOV.U32 R40, RZ, RZ, R41 ;  /* 0x000000ffff282224 */ /* 0x000fe200078e0029 */
[----:B------:R-:W-:Y:S02]  /*7d720*/  SHF.R.W.U32 R41, R29, R36, R29 ;  /* 0x000000241d297219 */ /* 0x000fe40000001e1d */
[----:B------:R-:W-:Y:S01]  /*7d730*/  IADD3 R42, PT, PT, R17, R37, R4 ;  /* 0x00000025112a7210 */ /* 0x000fe20007ffe004 */
[----:B------:R-:W-:Y:S01]  /*7d740*/  @P3 IMAD.MOV.U32 R40, RZ, RZ, R39 ;  /* 0x000000ffff283224 */ /* 0x000fe200078e0027 */
[----:B------:R-:W-:-:S02]  /*7d750*/  LOP3.LUT R30, R41, R30, RZ, 0x3c, !PT ;  /* 0x0000001e291e7212 */ /* 0x000fc400078e3cff */
[----:B------:R-:W-:Y:S01]  /*7d760*/  IADD3 R33, PT, PT, R32, R33, R28 ;  /* 0x0000002120217210 */ /* 0x000fe20007ffe01c */
[----:B------:R-:W-:Y:S01]  /*7d770*/  IMAD.IADD R27, R27, 0x1, R40 ;  /* 0x000000011b1b7824 */ /* 0x000fe200078e0228 */
[----:B------:R-:W-:-:S04]  /*7d780*/  SHF.R.U32.HI R39, RZ, 0x10, R30 ;  /* 0x00000010ff277819 */ /* 0x000fc8000001161e */
[----:B------:R-:W-:-:S04]  /*7d790*/  LOP3.LUT R39, R39, R30, RZ, 0x3c, !PT ;  /* 0x0000001e27277212 */ /* 0x000fc800078e3cff */
[--C-:B------:R-:W-:Y:S02]  /*7d7a0*/  SHF.R.U32.HI R17, RZ, 0xc, R39.reuse ;  /* 0x0000000cff117819 */ /* 0x100fe40000011627 */
[--C-:B------:R-:W-:Y:S02]  /*7d7b0*/  SHF.R.U32.HI R44, RZ, 0x4, R39.reuse ;  /* 0x00000004ff2c7819 */ /* 0x100fe40000011627 */
[----:B------:R-:W-:-:S04]  /*7d7c0*/  SHF.R.U32.HI R37, RZ, 0x8, R39 ;  /* 0x00000008ff257819 */ /* 0x000fc80000011627 */
[----:B------:R-:W-:Y:S02]  /*7d7d0*/  LOP3.LUT R44, R37, R44, R17, 0x96, !PT ;  /* 0x0000002c252c7212 */ /* 0x000fe400078e9611 */
[----:B------:R-:W-:Y:S02]  /*7d7e0*/  IADD3 R37, PT, PT, R18, R38, R5 ;  /* 0x0000002612257210 */ /* 0x000fe40007ffe005 */
[----:B------:R-:W-:-:S03]  /*7d7f0*/  LOP3.LUT R44, R44, R39, RZ, 0x3c, !PT ;  /* 0x000000272c2c7212 */ /* 0x000fc600078e3cff */
[----:B------:R-:W-:Y:S01]  /*7d800*/  IMAD.IADD R18, R34, 0x1, R37 ;  /* 0x0000000122127824 */ /* 0x000fe200078e0225 */
[----:B------:R-:W-:-:S04]  /*7d810*/  SHF.R.U32.HI R17, RZ, 0x2, R44 ;  /* 0x00000002ff117819 */ /* 0x000fc8000001162c */
[----:B------:R-:W-:Y:S01]  /*7d820*/  LOP3.LUT R44, R17, 0x3, R44, 0x48, !PT ;  /* 0x00000003112c7812 */ /* 0x000fe200078e482c */
[----:B------:R-:W-:-:S03]  /*7d830*/  IMAD.IADD R17, R35, 0x1, R42 ;  /* 0x0000000123117824 */ /* 0x000fc600078e022a */
        /* <DEDUP_REMOVED lines=14> */
.L_x_2130:
[C---:B------:R-:W-:Y:S01]  /*7d920*/  VIADD R28, R36.reuse, 0x1 ;  /* 0x00000001241c7836 */ /* 0x040fe20000000000 */
[----:B------:R-:W-:-:S04]  /*7d930*/  LOP3.LUT R32, R36, 0x1f, RZ, 0x3c, !PT ;  /* 0x0000001f24207812 */ /* 0x000fc800078e3cff */
[----:B------:R-:W-:Y:S02]  /*7d940*/  SHF.R.U32.HI R28, RZ, R28, R29 ;  /* 0x0000001cff1c7219 */ /* 0x000fe4000001161d */
[----:B------:R-:W-:-:S04]  /*7d950*/  SHF.L.U32 R32, R29, R32, RZ ;  /* 0x000000201d207219 */ /* 0x000fc800000006ff */
[----:B------:R-:W-:Y:S01]  /*7d960*/  LOP3.LUT R35, R25, R28, R32, 0x1e, !PT ;  /* 0x0000001c19237212 */ /* 0x000fe200078e1e20 */
[----:B------:R-:W-:Y:S06]  /*7d970*/  BRA `(.L_x_2131) ;  /* 0x00000000003c7947 */ /* 0x000fec0003800000 */
.L_x_2129:
        /* <DEDUP_REMOVED lines=15> */
.L_x_2131:
[----:B------:R-:W-:Y:S05]  /*7da70*/  BSYNC.RECONVERGENT B0 ;  /* 0x0000000000007941 */ /* 0x000fea0003800200 */
.L_x_2128:
        /* <DEDUP_REMOVED lines=24> */
.L_x_2133:
        /* <DEDUP_REMOVED lines=11> */
.L_x_2134:
[----:B------:R-:W-:Y:S05]  /*7dcb0*/  BSYNC.RECONVERGENT B0 ;  /* 0x0000000000007941 */ /* 0x000fea0003800200 */
.L_x_2132:
        /* <DEDUP_REMOVED lines=32> */
.L_x_2137:
[C---:B------:R-:W-:Y:S01]  /*7dec0*/  VIADD R32, R26.reuse, 0x1 ;  /* 0x000000011a207836 */ /* 0x040fe20000000000 */
[----:B------:R-:W-:-:S04]  /*7ded0*/  LOP3.LUT R34, R26, 0x1f, RZ, 0x3c, !PT ;  /* 0x0000001f1a227812 */ /* 0x000fc800078e3cff */
[----:B------:R-:W-:Y:S02]  /*7dee0*/  SHF.R.U32.HI R32, RZ, R32, R29 ;  /* 0x00000020ff207219 */ /* 0x000fe4000001161d */
[----:B------:R-:W-:-:S04]  /*7def0*/  SHF.L.U32 R34, R29, R34, RZ ;  /* 0x000000221d227219 */ /* 0x000fc800000006ff */
[----:B------:R-:W-:Y:S01]  /*7df00*/  LOP3.LUT R31, R35, R32, R34, 0x1e, !PT ;  /* 0x00000020231f7212 */ /* 0x000fe200078e1e22 */
[----:B------:R-:W-:Y:S06]  /*7df10*/  BRA `(.L_x_2138) ;  /* 0x00000000003c7947 */ /* 0x000fec0003800000 */
.L_x_2136:
        /* <DEDUP_REMOVED lines=15> */
.L_x_2138:
[----:B------:R-:W-:Y:S05]  /*7e010*/  BSYNC.RECONVERGENT B0 ;  /* 0x0000000000007941 */ /* 0x000fea0003800200 */
.L_x_2135:
        /* <DEDUP_REMOVED lines=24> */
.L_x_2140:
        /* <DEDUP_REMOVED lines=11> */
.L_x_2141:
[----:B------:R-:W-:Y:S05]  /*7e250*/  BSYNC.RECONVERGENT B0 ;  /* 0x0000000000007941 */ /* 0x000fea0003800200 */
.L_x_2139:
        /* <DEDUP_REMOVED lines=47> */
.L_x_2144:
[C---:B------:R-:W-:Y:S01]  /*7e550*/  VIADD R29, R35.reuse, 0x1 ;  /* 0x00000001231d7836 */ /* 0x040fe20000000000 */
[----:B------:R-:W-:-:S04]  /*7e560*/  LOP3.LUT R37, R35, 0x1f, RZ, 0x3c, !PT ;  /* 0x0000001f23257812 */ /* 0x000fc800078e3cff */
[----:B------:R-:W-:Y:S02]  /*7e570*/  SHF.R.U32.HI R34, RZ, R29, R26 ;  /* 0x0000001dff227219 */ /* 0x000fe4000001161a */
[----:B------:R-:W-:-:S04]  /*7e580*/  SHF.L.U32 R37, R26, R37, RZ ;  /* 0x000000251a257219 */ /* 0x000fc800000006ff */
[----:B------:R-:W-:Y:S01]  /*7e590*/  LOP3.LUT R29, R31, R34, R37, 0x1e, !PT ;  /* 0x000000221f1d7212 */ /* 0x000fe200078e1e25 */
[----:B------:R-:W-:Y:S06]  /*7e5a0*/  BRA `(.L_x_2145) ;  /* 0x00000000003c7947 */ /* 0x000fec0003800000 */
.L_x_2143:
        /* <DEDUP_REMOVED lines=15> */
.L_x_2145:
[----:B------:R-:W-:Y:S05]  /*7e6a0*/  BSYNC.RECONVERGENT B0 ;  /* 0x0000000000007941 */ /* 0x000fea0003800200 */
.L_x_2142:
        /* <DEDUP_REMOVED lines=24> */
.L_x_2147:
        /* <DEDUP_REMOVED lines=11> */
.L_x_2148:
[----:B------:R-:W-:Y:S05]  /*7e8e0*/  BSYNC.RECONVERGENT B0 ;  /* 0x0000000000007941 */ /* 0x000fea0003800200 */
.L_x_2146:
        /* <DEDUP_REMOVED lines=17> */
[C---:B------:R-:W-:Y:S02]  /*7ea00*/  ISETP.EQ.AND P0, PT, R35.reuse, RZ, PT ;  /* 0x000000ff2300720c */ /* 0x040fe40003f02270 */
[----:B------:R-:W-:Y:S02]  /*7ea10*/  LOP3.LUT R39, R38, R39, R26, 0x96, !PT ;  /* 0x0000002726277212 */ /* 0x000fe400078e961a */
[----:B------:R-:W-:Y:S02]  /*7ea20*/  ISETP.EQ.AND P1, PT, R35, 0x4, PT ;  /* 0x000000042300780c */ /* 0x000fe40003f22270 */
[----:B------:R-:W-:Y:S02]  /*7ea30*/  LOP3.LUT R39, R39, R36, RZ, 0x3c, !PT ;  /* 0x0000002427277212 */ /* 0x000fe400078e3cff */
[----:B------:R-:W-:-:S02]  /*7ea40*/  ISETP.EQ.AND P2, PT, R35, 0x8, PT ;  /* 0x000000082300780c */ /* 0x000fc40003f42270 */
[--C-:B------:R-:W-:Y:S02]  /*7ea50*/  SHF.R.U32.HI R36, RZ, 0x2, R39.reuse ;  /* 0x00000002ff247819 */ /* 0x100fe40000011627 */
        /* <DEDUP_REMOVED lines=25> */
.L_x_2151:
[C---:B------:R-:W-:Y:S01]  /*7ebf0*/  VIADD R32, R34.reuse, 0x1 ;  /* 0x0000000122207836 */ /* 0x040fe20000000000 */
[----:B------:R-:W-:-:S04]  /*7ec00*/  LOP3.LUT R36, R34, 0x1f, RZ, 0x3c, !PT ;  /* 0x0000001f22247812 */ /* 0x000fc800078e3cff */
[----:B------:R-:W-:Y:S02]  /*7ec10*/  SHF.R.U32.HI R32, RZ, R32, R25 ;  /* 0x00000020ff207219 */ /* 0x000fe40000011619 */
[----:B------:R-:W-:-:S04]  /*7ec20*/  SHF.L.U32 R36, R25, R36, RZ ;  /* 0x0000002419247219 */ /* 0x000fc800000006ff */
[----:B------:R-:W-:Y:S01]  /*7ec30*/  LOP3.LUT R35, R29, R32, R36, 0x1e, !PT ;  /* 0x000000201d237212 */ /* 0x000fe200078e1e24 */
[----:B------:R-:W-:Y:S06]  /*7ec40*/  BRA `(.L_x_2152) ;  /* 0x00000000003c7947 */ /* 0x000fec0003800000 */
.L_x_2150:
        /* <DEDUP_REMOVED lines=15> */
.L_x_2152:
[----:B------:R-:W-:Y:S05]  /*7ed40*/  BSYNC.RECONVERGENT B0 ;  /* 0x0000000000007941 */ /* 0x000fea0003800200 */
.L_x_2149:
        /* <DEDUP_REMOVED lines=24> */
.L_x_2154:
        /* <DEDUP_REMOVED lines=11> */
.L_x_2155:
[----:B------:R-:W-:Y:S05]  /*7ef80*/  BSYNC.RECONVERGENT B0 ;  /* 0x0000000000007941 */ /* 0x000fea0003800200 */
.L_x_2153:
        /* <DEDUP_REMOVED lines=54> */
.L_x_2158:
[C---:B------:R-:W-:Y:S01]  /*7f2f0*/  VIADD R25, R31.reuse, 0x1 ;  /* 0x000000011f197836 */ /* 0x040fe20000000000 */
[----:B------:R-:W-:-:S04]  /*7f300*/  LOP3.LUT R37, R31, 0x1f, RZ, 0x3c, !PT ;  /* 0x0000001f1f257812 */ /* 0x000fc800078e3cff */
[----:B------:R-:W-:Y:S02]  /*7f310*/  SHF.R.U32.HI R26, RZ, R25, R28 ;  /* 0x00000019ff1a7219 */ /* 0x000fe4000001161c */
[----:B------:R-:W-:-:S04]  /*7f320*/  SHF.L.U32 R37, R28, R37, RZ ;  /* 0x000000251c257219 */ /* 0x000fc800000006ff */
[----:B------:R-:W-:Y:S01]  /*7f330*/  LOP3.LUT R37, R35, R26, R37, 0x1e, !PT ;  /* 0x0000001a23257212 */ /* 0x000fe200078e1e25 */
[----:B------:R-:W-:Y:S06]  /*7f340*/  BRA `(.L_x_2159) ;  /* 0x00000000003c7947 */ /* 0x000fec0003800000 */
.L_x_2157:
        /* <DEDUP_REMOVED lines=15> */
.L_x_2159:
[----:B------:R-:W-:Y:S05]  /*7f440*/  BSYNC.RECONVERGENT B0 ;  /* 0x0000000000007941 */ /* 0x000fea0003800200 */
.L_x_2156:
        /* <DEDUP_REMOVED lines=24> */
.L_x_2161:
        /* <DEDUP_REMOVED lines=11> */
.L_x_2162:
[----:B------:R-:W-:Y:S05]  /*7f680*/  BSYNC.RECONVERGENT B0 ;  /* 0x0000000000007941 */ /* 0x000fea0003800200 */
.L_x_2160:
        /* <DEDUP_REMOVED lines=17> */
[----:B------:R-:W-:Y:S02]  /*7f7a0*/  SHF.R.U32.HI R25, RZ, 0x8, R28 ;  /* 0x00000008ff197819 */ /* 0x000fe4000001161c */
        /* <DEDUP_REMOVED lines=8> */
[--C-:B------:R-:W-:Y:S02]  /*7f830*/  SHF.R.U32.HI R28, RZ, 0x2, R39.reuse ;  /* 0x00000002ff1c7819 */ /* 0x100fe40000011627 */
[----:B------:R-:W-:Y:S01]  /*7f840*/  LOP3.LUT R34, R35, R22, RZ, 0xfc, !PT ;  /* 0x0000001623227212 */ /* 0x000fe200078efcff */
[----:B------:R-:W-:Y:S01]  /*7f850*/  @P1 IMAD.MOV.U32 R25, RZ, RZ, R36 ;  /* 0x000000ffff191224 */ /* 0x000fe200078e0024 */
[----:B------:R-:W-:-:S02]  /*7f860*/  LOP3.LUT R28, R28, 0x3, R39, 0x48, !PT ;  /* 0x000000031c1c7812 */ /* 0x000fc400078e4827 */
[----:B------:R-:W-:Y:S01]  /*7f870*/  LOP3.LUT R35, R35, R22, RZ, 0x3c, !PT ;  /* 0x0000001623237212 */ /* 0x000fe200078e3cff */
        /* <DEDUP_REMOVED lines=16> */
.L_x_2165:
[C---:B------:R-:W-:Y:S01]  /*7f980*/  VIADD R28, R32.reuse, 0x1 ;  /* 0x00000001201c7836 */ /* 0x040fe20000000000 */
[----:B------:R-:W-:-:S04]  /*7f990*/  LOP3.LUT R34, R32, 0x1f, RZ, 0x3c, !PT ;  /* 0x0000001f20227812 */ /* 0x000fc800078e3cff */
[----:B------:R-:W-:Y:S02]  /*7f9a0*/  SHF.R.U32.HI R28, RZ, R28, R29 ;  /* 0x0000001cff1c7219 */ /* 0x000fe4000001161d */
[----:B------:R-:W-:-:S04]  /*7f9b0*/  SHF.L.U32 R34, R29, R34, RZ ;  /* 0x000000221d227219 */ /* 0x000fc800000006ff */
[----:B------:R-:W-:Y:S01]  /*7f9c0*/  LOP3.LUT R35, R37, R28, R34, 0x1e, !PT ;  /* 0x0000001c25237212 */ /* 0x000fe200078e1e22 */
[----:B------:R-:W-:Y:S06]  /*7f9d0*/  BRA `(.L_x_2166) ;  /* 0x00000000003c7947 */ /* 0x000fec0003800000 */
.L_x_2164:
        /* <DEDUP_REMOVED lines=15> */
.L_x_2166:
[----:B------:R-:W-:Y:S05]  /*7fad0*/  BSYNC.RECONVERGENT B0 ;  /* 0x0000000000007941 */ /* 0x000fea0003800200 */
.L_x_2163:
        /* <DEDUP_REMOVED lines=24> */
.L_x_2168:
        /* <DEDUP_REMOVED lines=11> */
.L_x_2169:
[----:B------:R-:W-:Y:S05]  /*7fd10*/  BSYNC.RECONVERGENT B0 ;  /* 0x0000000000007941 */ /* 0x000fea0003800200 */
.L_x_2167:
        /* <DEDUP_REMOVED lines=47> */
.L_x_2172:
[C---:B------:R-:W-:Y:S01]  /*80010*/  VIADD R29, R37.reuse, 0x1 ;  /* 0x00000001251d7836 */ /* 0x040fe20000000000 */
[----:B------:R-:W-:-:S04]  /*80020*/  LOP3.LUT R39, R37, 0x1f, RZ, 0x3c, !PT ;  /* 0x0000001f25277812 */ /* 0x000fc800078e3cff */
[----:B------:R-:W-:Y:S02]  /*80030*/  SHF.R.U32.HI R34, RZ, R29, R28 ;  /* 0x0000001dff227219 */ /* 0x000fe4000001161c */
[----:B------:R-:W-:-:S04]  /*80040*/  SHF.L.U32 R39, R28, R39, RZ ;  /* 0x000000271c277219 */ /* 0x000fc800000006ff */
[----:B------:R-:W-:Y:S01]  /*80050*/  LOP3.LUT R29, R35, R34, R39, 0x1e, !PT ;  /* 0x00000022231d7212 */ /* 0x000fe200078e1e27 */
[----:B------:R-:W-:Y:S06]  /*80060*/  BRA `(.L_x_2173) ;  /* 0x00000000003c7947 */ /* 0x000fec0003800000 */
.L_x_2171:
        /* <DEDUP_REMOVED lines=15> */
.L_x_2173:
[----:B------:R-:W-:Y:S05]  /*80160*/  BSYNC.RECONVERGENT B0 ;  /* 0x0000000000007941 */ /* 0x000fea0003800200 */
.L_x_2170:
        /* <DEDUP_REMOVED lines=24> */
.L_x_2175:
        /* <DEDUP_REMOVED lines=11> */
.L_x_2176:
[----:B------:R-:W-:Y:S05]  /*803a0*/  BSYNC.RECONVERGENT B0 ;  /* 0x0000000000007941 */ /* 0x000fea0003800200 */
.L_x_2174:
        /* <DEDUP_REMOVED lines=48> */
.L_x_2179:
[C---:B------:R-:W-:Y:S01]  /*806b0*/  VIADD R39, R37.reuse, 0x1 ;  /* 0x0000000125277836 */ /* 0x040fe20000000000 */
[----:B------:R-:W-:-:S04]  /*806c0*/  LOP3.LUT R41, R37, 0x1f, RZ, 0x3c, !PT ;  /* 0x0000001f25297812 */ /* 0x000fc800078e3cff */
[----:B------:R-:W-:Y:S02]  /*806d0*/  SHF.R.U32.HI R28, RZ, R39, R26 ;  /* 0x00000027ff1c7219 */ /* 0x000fe4000001161a */
[----:B------:R-:W-:-:S04]  /*806e0*/  SHF.L.U32 R41, R26, R41, RZ ;  /* 0x000000291a297219 */ /* 0x000fc800000006ff */
[----:B------:R-:W-:Y:S01]  /*806f0*/  LOP3.LUT R39, R29, R28, R41, 0x1e, !PT ;  /* 0x0000001c1d277212 */ /* 0x000fe200078e1e29 */
[----:B------:R-:W-:Y:S06]  /*80700*/  BRA `(.L_x_2180) ;  /* 0x00000000003c7947 */ /* 0x000fec0003800000 */
.L_x_2178:
        /* <DEDUP_REMOVED lines=15> */
.L_x_2180:
[----:B------:R-:W-:Y:S05]  /*80800*/  BSYNC.RECONVERGENT B0 ;  /* 0x0000000000007941 */ /* 0x000fea0003800200 */
.L_x_2177:
        /* <DEDUP_REMOVED lines=24> */
.L_x_2182:
        /* <DEDUP_REMOVED lines=11> */
.L_x_2183:
[----:B------:R-:W-:Y:S05]  /*80a40*/  BSYNC.RECONVERGENT B0 ;  /* 0x0000000000007941 */ /* 0x000fea0003800200 */
.L_x_2181:
[----:B------:R-:W-:Y:S01]  /*80a50*/  IMAD.IADD R31, R28, 0x1, R29 ;  /* 0x000000011c1f7824 */ /* 0x000fe200078e021d */
[----:B------:R-:W-:Y:S01]  /*80a60*/  SHF.R.U32.HI R37, RZ, 0x8, R26 ;  /* 0x00000008ff257819 */ /* 0x000fe2000001161a */
        /* <DEDUP_REMOVED lines=10> */
[----:B------:R-:W-:Y:S02]  /*80b10*/  LOP3.LUT R32, R32, 0xf, RZ, 0xc0, !PT ;  /* 0x0000000f20207812 */ /* 0x000fe400078ec0ff */
[----:B------:R-:W-:-:S02]  /*80b20*/  ISETP.EQ.AND P3, PT, R34, 0xc, PT ;  /* 0x0000000c2200780c */ /* 0x000fc40003f62270 */
[----:B------:R-:W-:Y:S02]  /*80b30*/  SHF.R.W.U32 R35, R31, R32, R31 ;  /* 0x000000201f237219 */ /* 0x000fe40000001e1f */
[----:B------:R-:W-:Y:S02]  /*80b40*/  SHF.L.W.U32 R26, R2, R37, RZ ;  /* 0x00000025021a7219 */ /* 0x000fe40000000eff */
[----:B------:R-:W-:Y:S02]  /*80b50*/  LOP3.LUT R35, R35, R30, RZ, 0x3c, !PT ;  /* 0x0000001e23237212 */ /* 0x000fe400078e3cff */
[----:B------:R-:W-:Y:S02]  /*80b60*/  LOP3.LUT R37, R33, R26, RZ, 0x30, !PT ;  /* 0x0000001a21257212 */ /* 0x000fe400078e30ff */
[----:B------:R-:W-:Y:S02]  /*80b70*/  SHF.R.U32.HI R30, RZ, 0x10, R35 ;  /* 0x00000010ff1e7819 */ /* 0x000fe40000011623 */
[----:B------:R-:W-:-:S02]  /*80b80*/  LOP3.LUT R34, R26, R33, RZ, 0xfc, !PT ;  /* 0x000000211a227212 */ /* 0x000fc400078efcff */
[----:B------:R-:W-:Y:S02]  /*80b90*/  LOP3.LUT R30, R30, R35, RZ, 0x3c, !PT ;  /* 0x000000231e1e7212 */ /* 0x000fe400078e3cff */
[----:B------:R-:W-:Y:S02]  /*80ba0*/  LOP3.LUT R26, R26, R33, RZ, 0x3c, !PT ;  /* 0x000000211a1a7212 */ /* 0x000fe400078e3cff */
[--C-:B------:R-:W-:Y:S02]  /*80bb0*/  SHF.R.U32.HI R36, RZ, 0xc, R30.reuse ;  /* 0x0000000cff247819 */ /* 0x100fe4000001161e */
[--C-:B------:R-:W-:Y:S02]  /*80bc0*/  SHF.R.U32.HI R41, RZ, 0x4, R30.reuse ;  /* 0x00000004ff297819 */ /* 0x100fe4000001161e */
[----:B------:R-:W-:-:S04]  /*80bd0*/  SHF.R.U32.HI R38, RZ, 0x8, R30 ;  /* 0x00000008ff267819 */ /* 0x000fc8000001161e */
[----:B------:R-:W-:-:S04]  /*80be0*/  LOP3.LUT R41, R38, R41, R36, 0x96, !PT ;  /* 0x0000002926297212 */ /* 0x000fc800078e9624 */
[----:B------:R-:W-:Y:S01]  /*80bf0*/  LOP3.LUT R41, R41, R30, RZ, 0x3c, !PT ;  /* 0x0000001e29297212 */ /* 0x000fe200078e3cff */
[----:B------:R-:W-:Y:S02]  /*80c00*/  @P0 IMAD.MOV.U32 R30, RZ, RZ, R33 ;  /* 0x000000ffff1e0224 */ /* 0x000fe400078e0021 */
[----:B------:R-:W-:Y:S01]  /*80c10*/  @P1 IMAD.MOV.U32 R30, RZ, RZ, R37 ;  /* 0x000000ffff1e1224 */ /* 0x000fe200078e0025 */
[--C-:B------:R-:W-:Y:S01]  /*80c20*/  SHF.R.U32.HI R36, RZ, 0x2, R41.reuse ;  /* 0x00000002ff247819 */ /* 0x100fe20000011629 */
[----:B------:R-:W-:Y:S02]  /*80c30*/  @P2 IMAD.MOV.U32 R30, RZ, RZ, R34 ;  /* 0x000000ffff1e2224 */ /* 0x000fe400078e0022 */
[----:B------:R-:W-:Y:S01]  /*80c40*/  @P3 IMAD.MOV.U32 R30, RZ, RZ, R26 ;  /* 0x000000ffff1e3224 */ /* 0x000fe200078e001a */
        /* <DEDUP_REMOVED lines=15> */
.L_x_2186:
[C---:B------:R-:W-:Y:S01]  /*80d40*/  VIADD R26, R32.reuse, 0x1 ;  /* 0x00000001201a7836 */ /* 0x040fe20000000000 */
[----:B------:R-:W-:-:S04]  /*80d50*/  LOP3.LUT R34, R32, 0x1f, RZ, 0x3c, !PT ;  /* 0x0000001f20227812 */ /* 0x000fc800078e3cff */
[----:B------:R-:W-:Y:S02]  /*80d60*/  SHF.R.U32.HI R26, RZ, R26, R31 ;  /* 0x0000001aff1a7219 */ /* 0x000fe4000001161f */
[----:B------:R-:W-:-:S04]  /*80d70*/  SHF.L.U32 R34, R31, R34, RZ ;  /* 0x000000221f227219 */ /* 0x000fc800000006ff */
[----:B------:R-:W-:Y:S01]  /*80d80*/  LOP3.LUT R26, R39, R26, R34, 0x1e, !PT ;  /* 0x0000001a271a7212 */ /* 0x000fe200078e1e22 */
[----:B------:R-:W-:Y:S06]  /*80d90*/  BRA `(.L_x_2187) ;  /* 0x00000000003c7947 */ /* 0x000fec0003800000 */
.L_x_2185:
        /* <DEDUP_REMOVED lines=15> */
.L_x_2187:
[----:B------:R-:W-:Y:S05]  /*80e90*/  BSYNC.RECONVERGENT B0 ;  /* 0x0000000000007941 */ /* 0x000fea0003800200 */
.L_x_2184:
        /* <DEDUP_REMOVED lines=24> */
.L_x_2189:
        /* <DEDUP_REMOVED lines=11> */
.L_x_2190:
[----:B------:R-:W-:Y:S05]  /*810d0*/  BSYNC.RECONVERGENT B0 ;  /* 0x0000000000007941 */ /* 0x000fea0003800200 */
.L_x_2188:
[----:B------:R-:W-:Y:S01]  /*810e0*/  IMAD.IADD R32, R37, 0x1, R28 ;  /* 0x0000000125207824 */ /* 0x000fe200078e021c */
[----:B------:R-:W-:Y:S01]  /*810f0*/  BSSY.RECONVERGENT B0, `(.L_x_2191) ;  /* 0x000004a000007945 */ /* 0x000fe20003800200 */
[----:B------:R-:W-:Y:S02]  /*81100*/  IMAD.IADD R29, R22, 0x1, R21 ;  /* 0x00000001161d7824 */ /* 0x000fe400078e0215 */
[----:B------:R-:W-:-:S03]  /*81110*/  IMAD.SHL.U32 R36, R31, 0x4, RZ ;  /* 0x000000041f247824 */ /* 0x000fc600078e00ff */
[----:B------:R-:W-:Y:S02]  /*81120*/  LOP3.LUT R32, R31, R32, R29, 0x96, !PT ;  /* 0x000000201f207212 */ /* 0x000fe400078e961d */
[----:B------:R-:W-:Y:S02]  /*81130*/  SHF.R.U32.HI R31, RZ, 0x8, R31 ;  /* 0x00000008ff1f7819 */ /* 0x000fe4000001161f */
[----:B------:R-:W-:Y:S02]  /*81140*/  SHF.R.U32.HI R29, RZ, 0x4, R32 ;  /* 0x00000004ff1d7819 */ /* 0x000fe40000011620 */
[----:B------:R-:W-:Y:S02]  /*81150*/  SHF.L.W.U32 R31, R2, R31, RZ ;  /* 0x0000001f021f7219 */ /* 0x000fe40000000eff */
[----:B------:R-:W-:-:S04]  /*81160*/  LOP3.LUT R34, R29, R32, RZ, 0x3c, !PT ;  /* 0x000000201d227212 */ /* 0x000fc800078e3cff */
[----:B------:R-:W-:-:S04]  /*81170*/  SHF.R.U32.HI R37, RZ, 0x18, R34 ;  /* 0x00000018ff257819 */ /* 0x000fc80000011622 */
[----:B------:R-:W-:-:S04]  /*81180*/  LOP3.LUT R37, R37, 0xf, RZ, 0xc0, !PT ;  /* 0x0000000f25257812 */ /* 0x000fc800078ec0ff */
[----:B------:R-:W-:-:S04]  /*81190*/  SHF.R.W.U32 R38, R32, R37, R32 ;  /* 0x0000002520267219 */ /* 0x000fc80000001e20 */
[----:B------:R-:W-:Y:S02]  /*811a0*/  LOP3.LUT R29, R38, R35, RZ, 0x3c, !PT ;  /* 0x00000023261d7212 */ /* 0x000fe400078e3cff */
[----:B------:R-:W-:Y:S02]  /*811b0*/  LOP3.LUT R35, R36, 0xc, RZ, 0xc0, !PT ;  /* 0x0000000c24237812 */ /* 0x000fe400078ec0ff */
[----:B------:R-:W-:Y:S02]  /*811c0*/  SHF.R.U32.HI R36, RZ, 0x10, R29 ;  /* 0x00000010ff247819 */ /* 0x000fe4000001161d */
[C---:B------:R-:W-:Y:S02]  /*811d0*/  ISETP.EQ.AND P0, PT, R35.reuse, RZ, PT ;  /* 0x000000ff2300720c */ /* 0x040fe40003f02270 */
[----:B------:R-:W-:Y:S02]  /*811e0*/  LOP3.LUT R38, R36, R29, RZ, 0x3c, !PT ;  /* 0x0000001d24267212 */ /* 0x000fe400078e3cff */
[----:B------:R-:W-:-:S02]  /*811f0*/  ISETP.EQ.AND P1, PT, R35, 0x4, PT ;  /* 0x000000042300780c */ /* 0x000fc40003f22270 */
[--C-:B------:R-:W-:Y:S02]  /*81200*/  SHF.R.U32.HI R36, RZ, 0xc, R38.reuse ;  /* 0x0000000cff247819 */ /* 0x100fe40000011626 */
[--C-:B------:R-:W-:Y:S02]  /*81210*/  SHF.R.U32.HI R39, RZ, 0x4, R38.reuse ;  /* 0x00000004ff277819 */ /* 0x100fe40000011626 */
[----:B------:R-:W-:Y:S02]  /*81220*/  SHF.R.U32.HI R40, RZ, 0x8, R38 ;  /* 0x00000008ff287819 */ /* 0x000fe40000011626 */
[C---:B------:R-:W-:Y:S02]  /*81230*/  ISETP.EQ.AND P2, PT, R35.reuse, 0x8, PT ;  /* 0x000000082300780c */ /* 0x040fe40003f42270 */
[----:B------:R-:W-:Y:S01]  /*81240*/  LOP3.LUT R39, R40, R39, R36, 0x96, !PT ;  /* 0x0000002728277212 */ /* 0x000fe200078e9624 */
[----:B------:R-:W-:Y:S01]  /*81250*/  @P0 IMAD.MOV.U32 R36, RZ, RZ, R24 ;  /* 0x000000ffff240224 */ /* 0x000fe200078e0018 */
[----:B------:R-:W-:-:S02]  /*81260*/  ISETP.EQ.AND P3, PT, R35, 0xc, PT ;  /* 0x0000000c2300780c */ /* 0x000fc40003f62270 */
[----:B------:R-:W-:Y:S02]  /*81270*/  LOP3.LUT R39, R39, R38, RZ, 0x3c, !PT ;  /* 0x0000002627277212 */ /* 0x000fe400078e3cff */
[----:B------:R-:W-:Y:S02]  /*81280*/  LOP3.LUT R40, R24, R31, RZ, 0x30, !PT ;  /* 0x0000001f18287212 */ /* 0x000fe400078e30ff */
        /* <DEDUP_REMOVED lines=8> */
[----:B------:R-:W-:Y:S02]  /*81310*/  LOP3.LUT R31, R31, R24, RZ, 0x3c, !PT ;  /* 0x000000181f1f7212 */ /* 0x000fe400078e3cff */
[----:B------:R-:W-:-:S03]  /*81320*/  SHF.L.W.U32.HI R30, R30, 0x1e, R30 ;  /* 0x0000001e1e1e7819 */ /* 0x000fc60000010e1e */
[----:B------:R-:W-:Y:S01]  /*81330*/  @P3 IMAD.MOV.U32 R36, RZ, RZ, R31 ;  /* 0x000000ffff243224 */ /* 0x000fe200078e001f */
[----:B------:R-:W-:-:S03]  /*81340*/  LOP3.LUT R30, R35, R30, R38, 0x96, !PT ;  /* 0x0000001e231e7212 */ /* 0x000fc600078e9626 */
[----:B------:R-:W-:Y:S01]  /*81350*/  IMAD.IADD R23, R23, 0x1, R36 ;  /* 0x0000000117177824 */ /* 0x000fe200078e0224 */
        /* <DEDUP_REMOVED lines=14> */
.L_x_2193:
[C---:B------:R-:W-:Y:S01]  /*81440*/  VIADD R25, R37.reuse, 0x1 ;  /* 0x0000000125197836 */ /* 0x040fe20000000000 */
[----:B------:R-:W-:-:S04]  /*81450*/  LOP3.LUT R31, R37, 0x1f, RZ, 0x3c, !PT ;  /* 0x0000001f251f7812 */ /* 0x000fc800078e3cff */
[----:B------:R-:W-:Y:S02]  /*81460*/  SHF.R.U32.HI R25, RZ, R25, R32 ;  /* 0x00000019ff197219 */ /* 0x000fe40000011620 */
[----:B------:R-:W-:-:S04]  /*81470*/  SHF.L.U32 R31, R32, R31, RZ ;  /* 0x0000001f201f7219 */ /* 0x000fc800000006ff */
[----:B------:R-:W-:Y:S01]  /*81480*/  LOP3.LUT R30, R26, R25, R31, 0x1e, !PT ;  /* 0x000000191a1e7212 */ /* 0x000fe200078e1e1f */
[----:B------:R-:W-:Y:S06]  /*81490*/  BRA `(.L_x_2194) ;  /* 0x00000000003c7947 */ /* 0x000fec0003800000 */
.L_x_2192:
        /* <DEDUP_REMOVED lines=15> */
.L_x_2194:
[----:B------:R-:W-:Y:S05]  /*81590*/  BSYNC.RECONVERGENT B0 ;  /* 0x0000000000007941 */ /* 0x000fea0003800200 */
.L_x_2191:
        /* <DEDUP_REMOVED lines=24> */
.L_x_2196:
        /* <DEDUP_REMOVED lines=11> */
.L_x_2197:
[----:B------:R-:W-:Y:S05]  /*817d0*/  BSYNC.RECONVERGENT B0 ;  /* 0x0000000000007941 */ /* 0x000fea0003800200 */
.L_x_2195:
        /* <DEDUP_REMOVED lines=32> */
.L_x_2200:
[C---:B------:R-:W-:Y:S01]  /*819e0*/  VIADD R35, R31.reuse, 0x1 ;  /* 0x000000011f237836 */ /* 0x040fe20000000000 */
[----:B------:R-:W-:-:S04]  /*819f0*/  LOP3.LUT R37, R31, 0x1f, RZ, 0x3c, !PT ;  /* 0x0000001f1f257812 */ /* 0x000fc800078e3cff */
[----:B------:R-:W-:Y:S02]  /*81a00*/  SHF.R.U32.HI R35, RZ, R35, R32 ;  /* 0x00000023ff237219 */ /* 0x000fe40000011620 */
[----:B------:R-:W-:-:S04]  /*81a10*/  SHF.L.U32 R37, R32, R37, RZ ;  /* 0x0000002520257219 */ /* 0x000fc800000006ff */
[----:B------:R-:W-:Y:S01]  /*81a20*/  LOP3.LUT R28, R30, R35, R37, 0x1e, !PT ;  /* 0x000000231e1c7212 */ /* 0x000fe200078e1e25 */
[----:B------:R-:W-:Y:S06]  /*81a30*/  BRA `(.L_x_2201) ;  /* 0x00000000003c7947 */ /* 0x000fec0003800000 */
.L_x_2199:
        /* <DEDUP_REMOVED lines=15> */
.L_x_2201:
[----:B------:R-:W-:Y:S05]  /*81b30*/  BSYNC.RECONVERGENT B0 ;  /* 0x0000000000007941 */ /* 0x000fea0003800200 */
.L_x_2198:
        /* <DEDUP_REMOVED lines=24> */
.L_x_2203:
        /* <DEDUP_REMOVED lines=11> */
.L_x_2204:
[----:B------:R-:W-:Y:S05]  /*81d70*/  BSYNC.RECONVERGENT B0 ;  /* 0x0000000000007941 */ /* 0x000fea0003800200 */
.L_x_2202:
        /* <DEDUP_REMOVED lines=21> */
[C---:B------:R-:W-:Y:S01]  /*81ed0*/  ISETP.EQ.AND P2, PT, R34.reuse, 0x8, PT ;  /* 0x000000082200780c */ /* 0x040fe20003f42270 */
[----:B------:R-:W-:Y:S01]  /*81ee0*/  @P0 IMAD.MOV.U32 R32, RZ, RZ, R20 ;  /* 0x000000ffff200224 */ /* 0x000fe200078e0014 */
[----:B------:R-:W-:Y:S02]  /*81ef0*/  LOP3.LUT R37, R37, R36, RZ, 0x3c, !PT ;  /* 0x0000002425257212 */ /* 0x000fe400078e3cff */
[----:B------:R-:W-:-:S02]  /*81f00*/  ISETP.EQ.AND P3, PT, R34, 0xc, PT ;  /* 0x0000000c2200780c */ /* 0x000fc40003f62270 */
[--C-:B------:R-:W-:Y:S02]  /*81f10*/  SHF.R.U32.HI R36, RZ, 0x2, R37.reuse ;  /* 0x00000002ff247819 */ /* 0x100fe40000011625 */
[----:B------:R-:W-:Y:S02]  /*81f20*/  LOP3.LUT R38, R20, R35, RZ, 0x30, !PT ;  /* 0x0000002314267212 */ /* 0x000fe400078e30ff */
[----:B------:R-:W-:Y:S02]  /*81f30*/  LOP3.LUT R36, R36, 0x3, R37, 0x48, !PT ;  /* 0x0000000324247812 */ /* 0x000fe400078e4825 */
[CC--:B------:R-:W-:Y:S01]  /*81f40*/  LOP3.LUT R34, R35.reuse, R20.reuse, RZ, 0xfc, !PT ;  /* 0x0000001423227212 */ /* 0x0c0fe200078efcff */
[----:B------:R-:W-:Y:S01]  /*81f50*/  @P1 IMAD.MOV.U32 R32, RZ, RZ, R38 ;  /* 0x000000ffff201224 */ /* 0x000fe200078e0026 */
        /* <DEDUP_REMOVED lines=17> */
.L_x_2207:
[C---:B------:R-:W-:Y:S01]  /*82070*/  VIADD R35, R31.reuse, 0x1 ;  /* 0x000000011f237836 */ /* 0x040fe20000000000 */
[----:B------:R-:W-:-:S04]  /*82080*/  LOP3.LUT R37, R31, 0x1f, RZ, 0x3c, !PT ;  /* 0x0000001f1f257812 */ /* 0x000fc800078e3cff */
[----:B------:R-:W-:Y:S02]  /*82090*/  SHF.R.U32.HI R35, RZ, R35, R26 ;  /* 0x00000023ff237219 */ /* 0x000fe4000001161a */
[----:B------:R-:W-:-:S04]  /*820a0*/  SHF.L.U32 R37, R26, R37, RZ ;  /* 0x000000251a257219 */ /* 0x000fc800000006ff */
[----:B------:R-:W-:Y:S01]  /*820b0*/  LOP3.LUT R34, R28, R35, R37, 0x1e, !PT ;  /* 0x000000231c227212 */ /* 0x000fe200078e1e25 */
[----:B------:R-:W-:Y:S06]  /*820c0*/  BRA `(.L_x_2208) ;  /* 0x00000000003c7947 */ /* 0x000fec0003800000 */
.L_x_2206:
        /* <DEDUP_REMOVED lines=15> */
.L_x_2208:
[----:B------:R-:W-:Y:S05]  /*821c0*/  BSYNC.RECONVERGENT B0 ;  /* 0x0000000000007941 */ /* 0x000fea0003800200 */
.L_x_2205:
        /* <DEDUP_REMOVED lines=24> */
.L_x_2210:
        /* <DEDUP_REMOVED lines=11> */
.L_x_2211:
[----:B------:R-:W-:Y:S05]  /*82400*/  BSYNC.RECONVERGENT B0 ;  /* 0x0000000000007941 */ /* 0x000fea0003800200 */
.L_x_2209:
        /* <DEDUP_REMOVED lines=25> */
[----:B------:R-:W-:Y:S01]  /*825a0*/  LOP3.LUT R39, R40, R39, R36, 0x96, !PT ;  /* 0x0000002728277212 */ /* 0x000fe200078e9624 */
[----:B------:R-:W-:Y:S02]  /*825b0*/  @P0 IMAD.MOV.U32 R36, RZ, RZ, R27 ;  /* 0x000000ffff240224 */ /* 0x000fe400078e001b */
[----:B------:R-:W-:Y:S01]  /*825c0*/  @P1 IMAD.MOV.U32 R36, RZ, RZ, R37 ;  /* 0x000000ffff241224 */ /* 0x000fe200078e0025 */
[----:B------:R-:W-:Y:S01]  /*825d0*/  LOP3.LUT R39, R39, R38, RZ, 0x3c, !PT ;  /* 0x0000002627277212 */ /* 0x000fe200078e3cff */
[----:B------:R-:W-:Y:S02]  /*825e0*/  @P2 IMAD.MOV.U32 R36, RZ, RZ, R35 ;  /* 0x000000ffff242224 */ /* 0x000fe400078e0023 */
        /* <DEDUP_REMOVED lines=18> */
.L_x_2214:
[C---:B------:R-:W-:Y:S01]  /*82710*/  VIADD R32, R30.reuse, 0x1 ;  /* 0x000000011e207836 */ /* 0x040fe20000000000 */
[----:B------:R-:W-:-:S04]  /*82720*/  LOP3.LUT R36, R30, 0x1f, RZ, 0x3c, !PT ;  /* 0x0000001f1e247812 */ /* 0x000fc800078e3cff */
[----:B------:R-:W-:Y:S02]  /*82730*/  SHF.R.U32.HI R35, RZ, R32, R25 ;  /* 0x00000020ff237219 */ /* 0x000fe40000011619 */
[----:B------:R-:W-:-:S04]  /*82740*/  SHF.L.U32 R36, R25, R36, RZ ;  /* 0x0000002419247219 */ /* 0x000fc800000006ff */
[----:B------:R-:W-:Y:S01]  /*82750*/  LOP3.LUT R32, R34, R35, R36, 0x1e, !PT ;  /* 0x0000002322207212 */ /* 0x000fe200078e1e24 */
[----:B------:R-:W-:Y:S06]  /*82760*/  BRA `(.L_x_2215) ;  /* 0x00000000003c7947 */ /* 0x000fec0003800000 */
.L_x_2213:
        /* <DEDUP_REMOVED lines=15> */
.L_x_2215:
[----:B------:R-:W-:Y:S05]  /*82860*/  BSYNC.RECONVERGENT B0 ;  /* 0x0000000000007941 */ /* 0x000fea0003800200 */
.L_x_2212:
        /* <DEDUP_REMOVED lines=24> */
.L_x_2217:
        /* <DEDUP_REMOVED lines=11> */
.L_x_2218:
[----:B------:R-:W-:Y:S05]  /*82aa0*/  BSYNC.RECONVERGENT B0 ;  /* 0x0000000000007941 */ /* 0x000fea0003800200 */
.L_x_2216:
        /* <DEDUP_REMOVED lines=54> */
.L_x_2221:
[C---:B------:R-:W-:Y:S01]  /*82e10*/  VIADD R25, R31.reuse, 0x1 ;  /* 0x000000011f197836 */ /* 0x040fe20000000000 */
[----:B------:R-:W-:-:S04]  /*82e20*/  LOP3.LUT R37, R31, 0x1f, RZ, 0x3c, !PT ;  /* 0x0000001f1f257812 */ /* 0x000fc800078e3cff */
[----:B------:R-:W-:Y:S02]  /*82e30*/  SHF.R.U32.HI R25, RZ, R25, R28 ;  /* 0x00000019ff197219 */ /* 0x000fe4000001161c */
[----:B------:R-:W-:-:S04]  /*82e40*/  SHF.L.U32 R37, R28, R37, RZ ;  /* 0x000000251c257219 */ /* 0x000fc800000006ff */
[----:B------:R-:W-:Y:S01]  /*82e50*/  LOP3.LUT R26, R32, R25, R37, 0x1e, !PT ;  /* 0x00000019201a7212 */ /* 0x000fe200078e1e25 */
[----:B------:R-:W-:Y:S06]  /*82e60*/  BRA `(.L_x_2222) ;  /* 0x00000000003c7947 */ /* 0x000fec0003800000 */
.L_x_2220:
        /* <DEDUP_REMOVED lines=15> */
.L_x_2222:
[----:B------:R-:W-:Y:S05]  /*82f60*/  BSYNC.RECONVERGENT B0 ;  /* 0x0000000000007941 */ /* 0x000fea0003800200 */
.L_x_2219:
        /* <DEDUP_REMOVED lines=24> */
.L_x_2224:
        /* <DEDUP_REMOVED lines=11> */
.L_x_2225:
[----:B------:R-:W-:Y:S05]  /*831a0*/  BSYNC.RECONVERGENT B0 ;  /* 0x0000000000007941 */ /* 0x000fea0003800200 */
.L_x_2223:
        /* <DEDUP_REMOVED lines=9> */
[----:B------:R-:W-:Y:S02]  /*83240*/  SHF.L.W.U32 R28, R2, R25, RZ ;  /* 0x00000019021c7219 */ /* 0x000fe40000000eff */
[----:B------:R-:W-:Y:S02]  /*83250*/  SHF.R.U32.HI R34, RZ, 0x18, R32 ;  /* 0x00000018ff227819 */ /* 0x000fe40000011620 */
[C---:B------:R-:W-:Y:S02]  /*83260*/  ISETP.EQ.AND P1, PT, R35.reuse, 0x4, PT ;  /* 0x000000042300780c */ /* 0x040fe40003f22270 */
[----:B------:R-:W-:Y:S02]  /*83270*/  LOP3.LUT R34, R34, 0xf, RZ, 0xc0, !PT ;  /* 0x0000000f22227812 */ /* 0x000fe400078ec0ff */
[----:B------:R-:W-:Y:S01]  /*83280*/  ISETP.EQ.AND P2, PT, R35, 0x8, PT ;  /* 0x000000082300780c */ /* 0x000fe20003f42270 */
[----:B------:R-:W-:Y:S01]  /*83290*/  @P0 IMAD.MOV.U32 R25, RZ, RZ, R19 ;  /* 0x000000ffff190224 */ /* 0x000fe200078e0013 */
[----:B------:R-:W-:-:S02]  /*832a0*/  SHF.R.W.U32 R36, R31, R34, R31 ;  /* 0x000000221f247219 */ /* 0x000fc40000001e1f */
[----:B------:R-:W-:Y:S02]  /*832b0*/  ISETP.EQ.AND P3, PT, R35, 0xc, PT ;  /* 0x0000000c2300780c */ /* 0x000fe40003f62270 */
[----:B------:R-:W-:Y:S02]  /*832c0*/  LOP3.LUT R29, R36, R29, RZ, 0x3c, !PT ;  /* 0x0000001d241d7212 */ /* 0x000fe400078e3cff */
[----:B------:R-:W-:Y:S02]  /*832d0*/  LOP3.LUT R35, R28, R19, RZ, 0xfc, !PT ;  /* 0x000000131c237212 */ /* 0x000fe400078efcff */
[----:B------:R-:W-:-:S04]  /*832e0*/  SHF.R.U32.HI R36, RZ, 0x10, R29 ;  /* 0x00000010ff247819 */ /* 0x000fc8000001161d */
[----:B------:R-:W-:-:S04]  /*832f0*/  LOP3.LUT R36, R36, R29, RZ, 0x3c, !PT ;  /* 0x0000001d24247212 */ /* 0x000fc800078e3cff */
[--C-:B------:R-:W-:Y:S02]  /*83300*/  SHF.R.U32.HI R37, RZ, 0xc, R36.reuse ;  /* 0x0000000cff257819 */ /* 0x100fe40000011624 */
[--C-:B------:R-:W-:Y:S02]  /*83310*/  SHF.R.U32.HI R38, RZ, 0x4, R36.reuse ;  /* 0x00000004ff267819 */ /* 0x100fe40000011624 */
[----:B------:R-:W-:-:S04]  /*83320*/  SHF.R.U32.HI R39, RZ, 0x8, R36 ;  /* 0x00000008ff277819 */ /* 0x000fc80000011624 */
[----:B------:R-:W-:Y:S02]  /*83330*/  LOP3.LUT R37, R39, R38, R37, 0x96, !PT ;  /* 0x0000002627257212 */ /* 0x000fe400078e9625 */
        /* <DEDUP_REMOVED lines=22> */
.L_x_2228:
[C---:B------:R-:W-:Y:S01]  /*834a0*/  VIADD R28, R34.reuse, 0x1 ;  /* 0x00000001221c7836 */ /* 0x040fe20000000000 */
[----:B------:R-:W-:-:S04]  /*834b0*/  LOP3.LUT R36, R34, 0x1f, RZ, 0x3c, !PT ;  /* 0x0000001f22247812 */ /* 0x000fc800078e3cff */
[----:B------:R-:W-:Y:S02]  /*834c0*/  SHF.R.U32.HI R35, RZ, R28, R31 ;  /* 0x0000001cff237219 */ /* 0x000fe4000001161f */
[----:B------:R-:W-:-:S04]  /*834d0*/  SHF.L.U32 R36, R31, R36, RZ ;  /* 0x000000241f247219 */ /* 0x000fc800000006ff */
[----:B------:R-:W-:Y:S01]  /*834e0*/  LOP3.LUT R28, R26, R35, R36, 0x1e, !PT ;  /* 0x000000231a1c7212 */ /* 0x000fe200078e1e24 */
[----:B------:R-:W-:Y:S06]  /*834f0*/  BRA `(.L_x_2229) ;  /* 0x00000000003c7947 */ /* 0x000fec0003800000 */
.L_x_2227:
        /* <DEDUP_REMOVED lines=15> */
.L_x_2229:
[----:B------:R-:W-:Y:S05]  /*835f0*/  BSYNC.RECONVERGENT B0 ;  /* 0x0000000000007941 */ /* 0x000fea0003800200 */
.L_x_2226:
        /* <DEDUP_REMOVED lines=24> */
.L_x_2231:
        /* <DEDUP_REMOVED lines=11> */
.L_x_2232:
[----:B------:R-:W-:Y:S05]  /*83830*/  BSYNC.RECONVERGENT B0 ;  /* 0x0000000000007941 */ /* 0x000fea0003800200 */
.L_x_2230:
        /* <DEDUP_REMOVED lines=47> */
.L_x_2235:
[C---:B------:R-:W-:Y:S01]  /*83b30*/  VIADD R31, R37.reuse, 0x1 ;  /* 0x00000001251f7836 */ /* 0x040fe20000000000 */
[----:B------:R-:W-:-:S04]  /*83b40*/  LOP3.LUT R39, R37, 0x1f, RZ, 0x3c, !PT ;  /* 0x0000001f25277812 */ /* 0x000fc800078e3cff */
[----:B------:R-:W-:Y:S02]  /*83b50*/  SHF.R.U32.HI R31, RZ, R31, R30 ;  /* 0x0000001fff1f7219 */ /* 0x000fe4000001161e */
[----:B------:R-:W-:-:S04]  /*83b60*/  SHF.L.U32 R39, R30, R39, RZ ;  /* 0x000000271e277219 */ /* 0x000fc800000006ff */
[----:B------:R-:W-:Y:S01]  /*83b70*/  LOP3.LUT R34, R28, R31, R39, 0x1e, !PT ;  /* 0x0000001f1c227212 */ /* 0x000fe200078e1e27 */
[----:B------:R-:W-:Y:S06]  /*83b80*/  BRA `(.L_x_2236) ;  /* 0x00000000003c7947 */ /* 0x000fec0003800000 */
.L_x_2234:
        /* <DEDUP_REMOVED lines=15> */
.L_x_2236:
[----:B------:R-:W-:Y:S05]  /*83c80*/  BSYNC.RECONVERGENT B0 ;  /* 0x0000000000007941 */ /* 0x000fea0003800200 */
.L_x_2233:
        /* <DEDUP_REMOVED lines=24> */
.L_x_2238:
        /* <DEDUP_REMOVED lines=11> */
.L_x_2239:
[----:B------:R-:W-:Y:S05]  /*83ec0*/  BSYNC.RECONVERGENT B0 ;  /* 0x0000000000007941 */ /* 0x000fea0003800200 */
.L_x_2237:
        /* <DEDUP_REMOVED lines=48> */
.L_x_2242:
[C---:B------:R-:W-:Y:S01]  /*841d0*/  VIADD R25, R37.reuse, 0x1 ;  /* 0x0000000125197836 */ /* 0x040fe20000000000 */
[----:B------:R-:W-:-:S04]  /*841e0*/  LOP3.LUT R39, R37, 0x1f, RZ, 0x3c, !PT ;  /* 0x0000001f25277812 */ /* 0x000fc800078e3cff */
[----:B------:R-:W-:Y:S02]  /*841f0*/  SHF.R.U32.HI R25, RZ, R25, R26 ;  /* 0x00000019ff197219 */ /* 0x000fe4000001161a */
[----:B------:R-:W-:-:S04]  /*84200*/  SHF.L.U32 R39, R26, R39, RZ ;  /* 0x000000271a277219 */ /* 0x000fc800000006ff */
[----:B------:R-:W-:Y:S01]  /*84210*/  LOP3.LUT R30, R34, R25, R39, 0x1e, !PT ;  /* 0x00000019221e7212 */ /* 0x000fe200078e1e27 */
[----:B------:R-:W-:Y:S06]  /*84220*/  BRA `(.L_x_2243) ;  /* 0x00000000003c7947 */ /* 0x000fec0003800000 */
.L_x_2241:
        /* <DEDUP_REMOVED lines=15> */
.L_x_2243:
[----:B------:R-:W-:Y:S05]  /*84320*/  BSYNC.RECONVERGENT B0 ;  /* 0x0000000000007941 */ /* 0x000fea0003800200 */
.L_x_2240:
        /* <DEDUP_REMOVED lines=24> */
.L_x_2245:
        /* <DEDUP_REMOVED lines=11> */
.L_x_2246:
[----:B------:R-:W-:Y:S05]  /*84560*/  BSYNC.RECONVERGENT B0 ;  /* 0x0000000000007941 */ /* 0x000fea0003800200 */
.L_x_2244:
        /* <DEDUP_REMOVED lines=23> */
[----:B------:R-:W-:Y:S02]  /*846e0*/  LOP3.LUT R39, R24, R29, RZ, 0x30, !PT ;  /* 0x0000001d18277212 */ /* 0x000fe400078e30ff */
[----:B------:R-:W-:Y:S01]  /*846f0*/  LOP3.LUT R37, R37, R34, RZ, 0x3c, !PT ;  /* 0x0000002225257212 */ /* 0x000fe200078e3cff */
[----:B------:R-:W-:Y:S01]  /*84700*/  @P0 IMAD.MOV.U32 R34, RZ, RZ, R24 ;  /* 0x000000ffff220224 */ /* 0x000fe200078e0018 */
[CC--:B------:R-:W-:Y:S01]  /*84710*/  LOP3.LUT R25, R29.reuse, R24.reuse, RZ, 0xfc, !PT ;  /* 0x000000181d197212 */ /* 0x0c0fe200078efcff */
[----:B------:R-:W-:Y:S01]  /*84720*/  @P1 IMAD.MOV.U32 R34, RZ, RZ, R39 ;  /* 0x000000ffff221224 */ /* 0x000fe200078e0027 */
[----:B------:R-:W-:Y:S02]  /*84730*/  SHF.R.U32.HI R26, RZ, 0x2, R37 ;  /* 0x00000002ff1a7819 */ /* 0x000fe40000011625 */
[----:B------:R-:W-:Y:S01]  /*84740*/  LOP3.LUT R29, R29, R24, RZ, 0x3c, !PT ;  /* 0x000000181d1d7212 */ /* 0x000fe200078e3cff */
[----:B------:R-:W-:Y:S01]  /*84750*/  @P2 IMAD.MOV.U32 R34, RZ, RZ, R25 ;  /* 0x000000ffff222224 */ /* 0x000fe200078e0019 */
[----:B------:R-:W-:-:S03]  /*84760*/  LOP3.LUT R26, R26, 0x3, R37, 0x48, !PT ;  /* 0x000000031a1a7812 */ /* 0x000fc600078e4825 */
[----:B------:R-:W-:Y:S01]  /*84770*/  @P3 IMAD.MOV.U32 R34, RZ, RZ, R29 ;  /* 0x000000ffff223224 */ /* 0x000fe200078e001d */
        /* <DEDUP_REMOVED lines=14> */
.L_x_2249:
[C---:B------:R-:W-:Y:S01]  /*84860*/  VIADD R26, R38.reuse, 0x1 ;  /* 0x00000001261a7836 */ /* 0x040fe20000000000 */
[----:B------:R-:W-:-:S04]  /*84870*/  LOP3.LUT R40, R38, 0x1f, RZ, 0x3c, !PT ;  /* 0x0000001f26287812 */ /* 0x000fc800078e3cff */
[----:B------:R-:W-:Y:S02]  /*84880*/  SHF.R.U32.HI R25, RZ, R26, R31 ;  /* 0x0000001aff197219 */ /* 0x000fe4000001161f */
[----:B------:R-:W-:-:S04]  /*84890*/  SHF.L.U32 R40, R31, R40, RZ ;  /* 0x000000281f287219 */ /* 0x000fc800000006ff */
[----:B------:R-:W-:Y:S01]  /*848a0*/  LOP3.LUT R25, R30, R25, R40, 0x1e, !PT ;  /* 0x000000191e197212 */ /* 0x000fe200078e1e28 */
[----:B------:R-:W-:Y:S06]  /*848b0*/  BRA `(.L_x_2250) ;  /* 0x00000000003c7947 */ /* 0x000fec0003800000 */
.L_x_2248:
        /* <DEDUP_REMOVED lines=15> */
.L_x_2250:
[----:B------:R-:W-:Y:S05]  /*849b0*/  BSYNC.RECONVERGENT B0 ;  /* 0x0000000000007941 */ /* 0x000fea0003800200 */
.L_x_2247:
        /* <DEDUP_REMOVED lines=24> */
.L_x_2252:
        /* <DEDUP_REMOVED lines=11> */
.L_x_2253:
[----:B------:R-:W-:Y:S05]  /*84bf0*/  BSYNC.RECONVERGENT B0 ;  /* 0x0000000000007941 */ /* 0x000fea0003800200 */
.L_x_2251:
        /* <DEDUP_REMOVED lines=23> */
[----:B------:R-:W-:Y:S02]  /*84d70*/  SHF.R.U32.HI R41, RZ, 0x8, R38 ;  /* 0x00000008ff297819 */ /* 0x000fe40000011626 */
[----:B------:R-:W-:-:S02]  /*84d80*/  LOP3.LUT R37, R36, R21, RZ, 0xfc, !PT ;  /* 0x0000001524257212 */ /* 0x000fc400078efcff */
[----:B------:R-:W-:Y:S02]  /*84d90*/  LOP3.LUT R39, R41, R40, R39, 0x96, !PT ;  /* 0x0000002829277212 */ /* 0x000fe400078e9627 */
[----:B------:R-:W-:Y:S02]  /*84da0*/  LOP3.LUT R40, R21, R36, RZ, 0x30, !PT ;  /* 0x0000002415287212 */ /* 0x000fe400078e30ff */
[----:B------:R-:W-:Y:S02]  /*84db0*/  LOP3.LUT R39, R39, R38, RZ, 0x3c, !PT ;  /* 0x0000002627277212 */ /* 0x000fe400078e3cff */
[----:B------:R-:W-:Y:S01]  /*84dc0*/  LOP3.LUT R36, R36, R21, RZ, 0x3c, !PT ;  /* 0x0000001524247212 */ /* 0x000fe200078e3cff */
[----:B------:R-:W-:Y:S01]  /*84dd0*/  @P1 IMAD.MOV.U32 R31, RZ, RZ, R40 ;  /* 0x000000ffff1f1224 */ /* 0x000fe200078e0028 */
[----:B------:R-:W-:Y:S01]  /*84de0*/  SHF.R.U32.HI R38, RZ, 0x2, R39 ;  /* 0x00000002ff267819 */ /* 0x000fe20000011627 */
[----:B------:R-:W-:Y:S01]  /*84df0*/  @P2 IMAD.MOV.U32 R31, RZ, RZ, R37 ;  /* 0x000000ffff1f2224 */ /* 0x000fe200078e0025 */
[----:B------:R-:W-:Y:S01]  /*84e00*/  SHF.L.W.U32.HI R37, R34, 0xa, R34 ;  /* 0x0000000a22257819 */ /* 0x000fe20000010e22 */
[----:B------:R-:W-:Y:S01]  /*84e10*/  @P3 IMAD.MOV.U32 R31, RZ, RZ, R36 ;  /* 0x000000ffff1f3224 */ /* 0x000fe200078e0024 */
[----:B------:R-:W-:-:S02]  /*84e20*/  LOP3.LUT R39, R38, 0x3, R39, 0x48, !PT ;  /* 0x0000000326277812 */ /* 0x000fc400078e4827 */
[--C-:B------:R-:W-:Y:S01]  /*84e30*/  SHF.L.W.U32.HI R38, R34, 0x13, R34.reuse ;  /* 0x0000001322267819 */ /* 0x100fe20000010e22 */
[----:B------:R-:W-:Y:S01]  /*84e40*/  IMAD.IADD R22, R22, 0x1, R31 ;  /* 0x0000000116167824 */ /* 0x000fe200078e021f */
[----:B------:R-:W-:Y:S02]  /*84e50*/  ISETP.GT.AND P0, PT, R39, 0x1, PT ;  /* 0x000000012700780c */ /* 0x000fe40003f04270 */
[----:B------:R-:W-:-:S04]  /*84e60*/  SHF.L.W.U32.HI R34, R34, 0x1e, R34 ;  /* 0x0000001e22227819 */ /* 0x000fc80000010e22 */
[----:B------:R-:W-:-:S04]  /*84e70*/  LOP3.LUT R34, R37, R34, R38, 0x96, !PT ;  /* 0x0000002225227212 */ /* 0x000fc800078e9626 */
[----:B------:R-:W-:-:S03]  /*84e80*/  IADD3 R21, PT, PT, R34, R28, R21 ;  /* 0x0000001c22157210 */ /* 0x000fc60007ffe015 */
        /* <DEDUP_REMOVED lines=13> */
.L_x_2256:
[C---:B------:R-:W-:Y:S01]  /*84f60*/  VIADD R31, R35.reuse, 0x1 ;  /* 0x00000001231f7836 */ /* 0x040fe20000000000 */
[----:B------:R-:W-:-:S04]  /*84f70*/  LOP3.LUT R37, R35, 0x1f, RZ, 0x3c, !PT ;  /* 0x0000001f23257812 */ /* 0x000fc800078e3cff */
[----:B------:R-:W-:Y:S02]  /*84f80*/  SHF.R.U32.HI R28, RZ, R31, R30 ;  /* 0x0000001fff1c7219 */ /* 0x000fe4000001161e */
[----:B------:R-:W-:-:S04]  /*84f90*/  SHF.L.U32 R37, R30, R37, RZ ;  /* 0x000000251e257219 */ /* 0x000fc800000006ff */
[----:B------:R-:W-:Y:S01]  /*84fa0*/  LOP3.LUT R28, R25, R28, R37, 0x1e, !PT ;  /* 0x0000001c191c7212 */ /* 0x000fe200078e1e25 */
[----:B------:R-:W-:Y:S06]  /*84fb0*/  BRA `(.L_x_2257) ;  /* 0x00000000003c7947 */ /* 0x000fec0003800000 */
.L_x_2255:
        /* <DEDUP_REMOVED lines=15> */
.L_x_2257:
[----:B------:R-:W-:Y:S05]  /*850b0*/  BSYNC.RECONVERGENT B0 ;  /* 0x0000000000007941 */ /* 0x000fea0003800200 */
.L_x_2254:
        /* <DEDUP_REMOVED lines=24> */
.L_x_2259:
        /* <DEDUP_REMOVED lines=11> */
.L_x_2260:
[----:B------:R-:W-:Y:S05]  /*852f0*/  BSYNC.RECONVERGENT B0 ;  /* 0x0000000000007941 */ /* 0x000fea0003800200 */
.L_x_2258:
        /* <DEDUP_REMOVED lines=32> */
.L_x_2263:
[C---:B------:R-:W-:Y:S01]  /*85500*/  VIADD R35, R31.reuse, 0x1 ;  /* 0x000000011f237836 */ /* 0x040fe20000000000 */
[----:B------:R-:W-:-:S04]  /*85510*/  LOP3.LUT R37, R31, 0x1f, RZ, 0x3c, !PT ;  /* 0x0000001f1f257812 */ /* 0x000fc800078e3cff */
[----:B------:R-:W-:Y:S02]  /*85520*/  SHF.R.U32.HI R35, RZ, R35, R30 ;  /* 0x00000023ff237219 */ /* 0x000fe4000001161e */
[----:B------:R-:W-:-:S04]  /*85530*/  SHF.L.U32 R37, R30, R37, RZ ;  /* 0x000000251e257219 */ /* 0x000fc800000006ff */
[----:B------:R-:W-:Y:S01]  /*85540*/  LOP3.LUT R26, R28, R35, R37, 0x1e, !PT ;  /* 0x000000231c1a7212 */ /* 0x000fe200078e1e25 */
[----:B------:R-:W-:Y:S06]  /*85550*/  BRA `(.L_x_2264) ;  /* 0x00000000003c7947 */ /* 0x000fec0003800000 */
.L_x_2262:
        /* <DEDUP_REMOVED lines=15> */
.L_x_2264:
[----:B------:R-:W-:Y:S05]  /*85650*/  BSYNC.RECONVERGENT B0 ;  /* 0x0000000000007941 */ /* 0x000fea0003800200 */
.L_x_2261:
        /* <DEDUP_REMOVED lines=24> */
.L_x_2266:
        /* <DEDUP_REMOVED lines=11> */
.L_x_2267:
[----:B------:R-:W-:Y:S05]  /*85890*/  BSYNC.RECONVERGENT B0 ;  /* 0x0000000000007941 */ /* 0x000fea0003800200 */
.L_x_2265:
        /* <DEDUP_REMOVED lines=27> */
[----:B------:R-:W-:Y:S02]  /*85a50*/  LOP3.LUT R34, R34, 0x3, R39, 0x48, !PT ;  /* 0x0000000322227812 */ /* 0x000fe400078e4827 */
[----:B------:R-:W-:Y:S01]  /*85a60*/  LOP3.LUT R32, R30, R27, RZ, 0xfc, !PT ;  /* 0x0000001b1e207212 */ /* 0x000fe200078efcff */
[----:B------:R-:W-:Y:S01]  /*85a70*/  @P1 IMAD.MOV.U32 R37, RZ, RZ, R36 ;  /* 0x000000ffff251224 */ /* 0x000fe200078e0024 */
[----:B------:R-:W-:-:S02]  /*85a80*/  ISETP.GT.AND P0, PT, R34, 0x1, PT ;  /* 0x000000012200780c */ /* 0x000fc40003f04270 */
        /* <DEDUP_REMOVED lines=16> */
.L_x_2270:
[C---:B------:R-:W-:Y:S01]  /*85b90*/  VIADD R39, R35.reuse, 0x1 ;  /* 0x0000000123277836 */ /* 0x040fe20000000000 */
[----:B------:R-:W-:-:S04]  /*85ba0*/  LOP3.LUT R41, R35, 0x1f, RZ, 0x3c, !PT ;  /* 0x0000001f23297812 */ /* 0x000fc800078e3cff */
[----:B------:R-:W-:Y:S02]  /*85bb0*/  SHF.R.U32.HI R39, RZ, R39, R28 ;  /* 0x00000027ff277219 */ /* 0x000fe4000001161c */
[----:B------:R-:W-:-:S04]  /*85bc0*/  SHF.L.U32 R41, R28, R41, RZ ;  /* 0x000000291c297219 */ /* 0x000fc800000006ff */
[----:B------:R-:W-:Y:S01]  /*85bd0*/  LOP3.LUT R30, R26, R39, R41, 0x1e, !PT ;  /* 0x000000271a1e7212 */ /* 0x000fe200078e1e29 */
[----:B------:R-:W-:Y:S06]  /*85be0*/  BRA `(.L_x_2271) ;  /* 0x00000000003c7947 */ /* 0x000fec0003800000 */
.L_x_2269:
        /* <DEDUP_REMOVED lines=15> */
.L_x_2271:
[----:B------:R-:W-:Y:S05]  /*85ce0*/  BSYNC.RECONVERGENT B0 ;  /* 0x0000000000007941 */ /* 0x000fea0003800200 */
.L_x_2268:
        /* <DEDUP_REMOVED lines=24> */
.L_x_2273:
        /* <DEDUP_REMOVED lines=11> */
.L_x_2274:
[----:B------:R-:W-:Y:S05]  /*85f20*/  BSYNC.RECONVERGENT B0 ;  /* 0x0000000000007941 */ /* 0x000fea0003800200 */
.L_x_2272:
        /* <DEDUP_REMOVED lines=48> */
.L_x_2277:
[C---:B------:R-:W-:Y:S01]  /*86230*/  VIADD R34, R32.reuse, 0x1 ;  /* 0x0000000120227836 */ /* 0x040fe20000000000 */
[----:B------:R-:W-:-:S04]  /*86240*/  LOP3.LUT R36, R32, 0x1f, RZ, 0x3c, !PT ;  /* 0x0000001f20247812 */ /* 0x000fc800078e3cff */
[----:B------:R-:W-:Y:S02]  /*86250*/  SHF.R.U32.HI R35, RZ, R34, R25 ;  /* 0x00000022ff237219 */ /* 0x000fe40000011619 */
[----:B------:R-:W-:-:S04]  /*86260*/  SHF.L.U32 R36, R25, R36, RZ ;  /* 0x0000002419247219 */ /* 0x000fc800000006ff */
[----:B------:R-:W-:Y:S01]  /*86270*/  LOP3.LUT R34, R30, R35, R36, 0x1e, !PT ;  /* 0x000000231e227212 */ /* 0x000fe200078e1e24 */
[----:B------:R-:W-:Y:S06]  /*86280*/  BRA `(.L_x_2278) ;  /* 0x00000000003c7947 */ /* 0x000fec0003800000 */
.L_x_2276:
        /* <DEDUP_REMOVED lines=15> */
.L_x_2278:
[----:B------:R-:W-:Y:S05]  /*86380*/  BSYNC.RECONVERGENT B0 ;  /* 0x0000000000007941 */ /* 0x000fea0003800200 */
.L_x_2275:
        /* <DEDUP_REMOVED lines=24> */
.L_x_2280:
        /* <DEDUP_REMOVED lines=11> */
.L_x_2281:
[----:B------:R-:W-:Y:S05]  /*865c0*/  BSYNC.RECONVERGENT B0 ;  /* 0x0000000000007941 */ /* 0x000fea0003800200 */
.L_x_2279:
        /* <DEDUP_REMOVED lines=54> */
.L_x_2284:
[C---:B------:R-:W-:Y:S01]  /*86930*/  VIADD R25, R31.reuse, 0x1 ;  /* 0x000000011f197836 */ /* 0x040fe20000000000 */
[----:B------:R-:W-:-:S04]  /*86940*/  LOP3.LUT R37, R31, 0x1f, RZ, 0x3c, !PT ;  /* 0x0000001f1f257812 */ /* 0x000fc800078e3cff */
[----:B------:R-:W-:Y:S02]  /*86950*/  SHF.R.U32.HI R25, RZ, R25, R26 ;  /* 0x00000019ff197219 */ /* 0x000fe4000001161a */
[----:B------:R-:W-:-:S04]  /*86960*/  SHF.L.U32 R37, R26, R37, RZ ;  /* 0x000000251a257219 */ /* 0x000fc800000006ff */
[----:B------:R-:W-:Y:S01]  /*86970*/  LOP3.LUT R28, R34, R25, R37, 0x1e, !PT ;  /* 0x00000019221c7212 */ /* 0x000fe200078e1e25 */
[----:B------:R-:W-:Y:S06]  /*86980*/  BRA `(.L_x_2285) ;  /* 0x00000000003c7947 */ /* 0x000fec0003800000 */
.L_x_2283:
        /* <DEDUP_REMOVED lines=15> */
.L_x_2285:
[----:B------:R-:W-:Y:S05]  /*86a80*/  BSYNC.RECONVERGENT B0 ;  /* 0x0000000000007941 */ /* 0x000fea0003800200 */
.L_x_2282:
        /* <DEDUP_REMOVED lines=24> */
.L_x_2287:
        /* <DEDUP_REMOVED lines=11> */
.L_x_2288:
[----:B------:R-:W-:Y:S05]  /*86cc0*/  BSYNC.RECONVERGENT B0 ;  /* 0x0000000000007941 */ /* 0x000fea0003800200 */
.L_x_2286:
        /* <DEDUP_REMOVED lines=47> */
.L_x_2291:
[C---:B------:R-:W-:Y:S01]  /*86fc0*/  VIADD R26, R34.reuse, 0x1 ;  /* 0x00000001221a7836 */ /* 0x040fe20000000000 */
[----:B------:R-:W-:-:S04]  /*86fd0*/  LOP3.LUT R36, R34, 0x1f, RZ, 0x3c, !PT ;  /* 0x0000001f22247812 */ /* 0x000fc800078e3cff */
[----:B------:R-:W-:Y:S02]  /*86fe0*/  SHF.R.U32.HI R35, RZ, R26, R31 ;  /* 0x0000001aff237219 */ /* 0x000fe4000001161f */
[----:B------:R-:W-:-:S04]  /*86ff0*/  SHF.L.U32 R36, R31, R36, RZ ;  /* 0x000000241f247219 */ /* 0x000fc800000006ff */
[----:B------:R-:W-:Y:S01]  /*87000*/  LOP3.LUT R26, R28, R35, R36, 0x1e, !PT ;  /* 0x000000231c1a7212 */ /* 0x000fe200078e1e24 */
[----:B------:R-:W-:Y:S06]  /*87010*/  BRA `(.L_x_2292) ;  /* 0x00000000003c7947 */ /* 0x000fec0003800000 */
.L_x_2290:
        /* <DEDUP_REMOVED lines=15> */
.L_x_2292:
[----:B------:R-:W-:Y:S05]  /*87110*/  BSYNC.RECONVERGENT B0 ;  /* 0x0000000000007941 */ /* 0x000fea0003800200 */
.L_x_2289:
        /* <DEDUP_REMOVED lines=24> */
.L_x_2294:
        /* <DEDUP_REMOVED lines=11> */
.L_x_2295:
[----:B------:R-:W-:Y:S05]  /*87350*/  BSYNC.RECONVERGENT B0 ;  /* 0x0000000000007941 */ /* 0x000fea0003800200 */
.L_x_2293:
        /* <DEDUP_REMOVED lines=23> */
[----:B------:R-:W-:Y:S02]  /*874d0*/  LOP3.LUT R39, R38, R39, R36, 0x96, !PT ;  /* 0x0000002726277212 */ /* 0x000fe400078e9624 */
[----:B------:R-:W-:Y:S02]  /*874e0*/  LOP3.LUT R38, R24, R31, RZ, 0x30, !PT ;  /* 0x0000001f18267212 */ /* 0x000fe400078e30ff */
[----:B------:R-:W-:Y:S01]  /*874f0*/  LOP3.LUT R39, R39, R32, RZ, 0x3c, !PT ;  /* 0x0000002027277212 */ /* 0x000fe200078e3cff */
[----:B------:R-:W-:Y:S01]  /*87500*/  @P0 IMAD.MOV.U32 R32, RZ, RZ, R24 ;  /* 0x000000ffff200224 */ /* 0x000fe200078e0018 */
        /* <DEDUP_REMOVED lines=20> */
.L_x_2298:
[C---:B------:R-:W-:Y:S01]  /*87650*/  VIADD R31, R37.reuse, 0x1 ;  /* 0x00000001251f7836 */ /* 0x040fe20000000000 */
[----:B------:R-:W-:-:S04]  /*87660*/  LOP3.LUT R39, R37, 0x1f, RZ, 0x3c, !PT ;  /* 0x0000001f25277812 */ /* 0x000fc800078e3cff */
[----:B------:R-:W-:Y:S02]  /*87670*/  SHF.R.U32.HI R31, RZ, R31, R28 ;  /* 0x0000001fff1f7219 */ /* 0x000fe4000001161c */
[----:B------:R-:W-:-:S04]  /*87680*/  SHF.L.U32 R39, R28, R39, RZ ;  /* 0x000000271c277219 */ /* 0x000fc800000006ff */
[----:B------:R-:W-:Y:S01]  /*87690*/  LOP3.LUT R34, R26, R31, R39, 0x1e, !PT ;  /* 0x0000001f1a227212 */ /* 0x000fe200078e1e27 */
[----:B------:R-:W-:Y:S06]  /*876a0*/  BRA `(.L_x_2299) ;  /* 0x00000000003c7947 */ /* 0x000fec0003800000 */
.L_x_2297:
        /* <DEDUP_REMOVED lines=15> */
.L_x_2299:
[----:B------:R-:W-:Y:S05]  /*877a0*/  BSYNC.RECONVERGENT B0 ;  /* 0x0000000000007941 */ /* 0x000fea0003800200 */
.L_x_2296:
        /* <DEDUP_REMOVED lines=24> */
.L_x_2301:
        /* <DEDUP_REMOVED lines=11> */
.L_x_2302:
[----:B------:R-:W-:Y:S05]  /*879e0*/  BSYNC.RECONVERGENT B0 ;  /* 0x0000000000007941 */ /* 0x000fea0003800200 */
.L_x_2300:
        /* <DEDUP_REMOVED lines=20> */
[C---:B------:R-:W-:Y:S02]  /*87b30*/  ISETP.EQ.AND P2, PT, R36.reuse, 0x8, PT ;  /* 0x000000082400780c */ /* 0x040fe40003f42270 */
[----:B------:R-:W-:Y:S02]  /*87b40*/  LOP3.LUT R39, R39, R38, RZ, 0x3c, !PT ;  /* 0x0000002627277212 */ /* 0x000fe400078e3cff */
[----:B------:R-:W-:-:S02]  /*87b50*/  ISETP.EQ.AND P3, PT, R36, 0xc, PT ;  /* 0x0000000c2400780c */ /* 0x000fc40003f62270 */
[----:B------:R-:W-:Y:S02]  /*87b60*/  SHF.R.U32.HI R36, RZ, 0x2, R39 ;  /* 0x00000002ff247819 */ /* 0x000fe40000011627 */
[----:B------:R-:W-:Y:S01]  /*87b70*/  SHF.L.W.U32 R28, R2, R37, RZ ;  /* 0x00000025021c7219 */ /* 0x000fe20000000eff */
[----:B------:R-:W-:Y:S01]  /*87b80*/  @P0 IMAD.MOV.U32 R37, RZ, RZ, R21 ;  /* 0x000000ffff250224 */ /* 0x000fe200078e0015 */
        /* <DEDUP_REMOVED lines=22> */
.L_x_2305:
[C---:B------:R-:W-:Y:S01]  /*87cf0*/  VIADD R37, R35.reuse, 0x1 ;  /* 0x0000000123257836 */ /* 0x040fe20000000000 */
[----:B------:R-:W-:-:S04]  /*87d00*/  LOP3.LUT R39, R35, 0x1f, RZ, 0x3c, !PT ;  /* 0x0000001f23277812 */ /* 0x000fc800078e3cff */
[----:B------:R-:W-:Y:S02]  /*87d10*/  SHF.R.U32.HI R37, RZ, R37, R26 ;  /* 0x00000025ff257219 */ /* 0x000fe4000001161a */
[----:B------:R-:W-:-:S04]  /*87d20*/  SHF.L.U32 R39, R26, R39, RZ ;  /* 0x000000271a277219 */ /* 0x000fc800000006ff */
[----:B------:R-:W-:Y:S01]  /*87d30*/  LOP3.LUT R28, R34, R37, R39, 0x1e, !PT ;  /* 0x00000025221c7212 */ /* 0x000fe200078e1e27 */
[----:B------:R-:W-:Y:S06]  /*87d40*/  BRA `(.L_x_2306) ;  /* 0x00000000003c7947 */ /* 0x000fec0003800000 */
.L_x_2304:
        /* <DEDUP_REMOVED lines=15> */
.L_x_2306:
[----:B------:R-:W-:Y:S05]  /*87e40*/  BSYNC.RECONVERGENT B0 ;  /* 0x0000000000007941 */ /* 0x000fea0003800200 */
.L_x_2303:
        /* <DEDUP_REMOVED lines=24> */
.L_x_2308:
        /* <DEDUP_REMOVED lines=11> */
.L_x_2309:
[----:B------:R-:W-:Y:S05]  /*88080*/  BSYNC.RECONVERGENT B0 ;  /* 0x0000000000007941 */ /* 0x000fea0003800200 */
.L_x_2307:
[----:B------:R-:W-:Y:S01]  /*88090*/  IMAD.IADD R31, R32, 0x1, R35 ;  /* 0x00000001201f7824 */ /* 0x000fe200078e0223 */
[----:B------:R-:W-:Y:S04]  /*880a0*/  BSSY.RECONVERGENT B0, `(.L_x_2310) ;  /* 0x0000043000007945 */ /* 0x000fe80003800200 */
[----:B------:R-:W-:-:S04]  /*880b0*/  LOP3.LUT R30, R26, R31, RZ, 0x3c, !PT ;  /* 0x0000001f1a1e7212 */ /* 0x000fc800078e3cff */
[----:B------:R-:W-:-:S04]  /*880c0*/  SHF.R.U32.HI R31, RZ, 0x4, R30 ;  /* 0x00000004ff1f7819 */ /* 0x000fc8000001161e */
[----:B------:R-:W-:Y:S02]  /*880d0*/  LOP3.LUT R32, R31, R30, RZ, 0x3c, !PT ;  /* 0x0000001e1f207212 */ /* 0x000fe400078e3cff */
[----:B------:R-:W-:Y:S02]  /*880e0*/  SHF.R.U32.HI R31, RZ, 0x8, R26 ;  /* 0x00000008ff1f7819 */ /* 0x000fe4000001161a */
        /* <DEDUP_REMOVED lines=41> */
.L_x_2312:
[C---:B------:R-:W-:Y:S01]  /*88380*/  VIADD R39, R37.reuse, 0x1 ;  /* 0x0000000125277836 */ /* 0x040fe20000000000 */
[----:B------:R-:W-:-:S04]  /*88390*/  LOP3.LUT R41, R37, 0x1f, RZ, 0x3c, !PT ;  /* 0x0000001f25297812 */ /* 0x000fc800078e3cff */
[----:B------:R-:W-:Y:S02]  /*883a0*/  SHF.R.U32.HI R39, RZ, R39, R30 ;  /* 0x00000027ff277219 */ /* 0x000fe4000001161e */
[----:B------:R-:W-:-:S04]  /*883b0*/  SHF.L.U32 R41, R30, R41, RZ ;  /* 0x000000291e297219 */ /* 0x000fc800000006ff */
[----:B------:R-:W-:Y:S01]  /*883c0*/  LOP3.LUT R26, R28, R39, R41, 0x1e, !PT ;  /* 0x000000271c1a7212 */ /* 0x000fe200078e1e29 */
[----:B------:R-:W-:Y:S06]  /*883d0*/  BRA `(.L_x_2313) ;  /* 0x00000000003c7947 */ /* 0x000fec0003800000 */
.L_x_2311:
        /* <DEDUP_REMOVED lines=15> */
.L_x_2313:
[----:B------:R-:W-:Y:S05]  /*884d0*/  BSYNC.RECONVERGENT B0 ;  /* 0x0000000000007941 */ /* 0x000fea0003800200 */
.L_x_2310:
        /* <DEDUP_REMOVED lines=24> */
.L_x_2315:
        /* <DEDUP_REMOVED lines=11> */
.L_x_2316:
[----:B------:R-:W-:Y:S05]  /*88710*/  BSYNC.RECONVERGENT B0 ;  /* 0x0000000000007941 */ /* 0x000fea0003800200 */
.L_x_2314:
        /* <DEDUP_REMOVED lines=27> */
[CC--:B------:R-:W-:Y:S01]  /*888d0*/  LOP3.LUT R38, R37.reuse, R20.reuse, RZ, 0xfc, !PT ;  /* 0x0000001425267212 */ /* 0x0c0fe200078efcff */
[----:B------:R-:W-:Y:S01]  /*888e0*/  @P1 IMAD.MOV.U32 R30, RZ, RZ, R40 ;  /* 0x000000ffff1e1224 */ /* 0x000fe200078e0028 */
[--C-:B------:R-:W-:Y:S02]  /*888f0*/  SHF.R.U32.HI R36, RZ, 0x2, R39.reuse ;  /* 0x00000002ff247819 */ /* 0x100fe40000011627 */
[----:B------:R-:W-:Y:S01]  /*88900*/  LOP3.LUT R37, R37, R20, RZ, 0x3c, !PT ;  /* 0x0000001425257212 */ /* 0x000fe200078e3cff */
[----:B------:R-:W-:Y:S01]  /*88910*/  @P2 IMAD.MOV.U32 R30, RZ, RZ, R38 ;  /* 0x000000ffff1e2224 */ /* 0x000fe200078e0026 */
[----:B------:R-:W-:-:S02]  /*88920*/  LOP3.LUT R38, R36, 0x3, R39, 0x48, !PT ;  /* 0x0000000324267812 */ /* 0x000fc400078e4827 */
[C---:B------:R-:W-:Y:S01]  /*88930*/  SHF.L.W.U32.HI R36, R31.reuse, 0xa, R31 ;  /* 0x0000000a1f247819 */ /* 0x040fe20000010e1f */
        /* <DEDUP_REMOVED lines=20> */
.L_x_2319:
[C---:B------:R-:W-:Y:S01]  /*88a80*/  VIADD R25, R35.reuse, 0x1 ;  /* 0x0000000123197836 */ /* 0x040fe20000000000 */
[----:B------:R-:W-:-:S04]  /*88a90*/  LOP3.LUT R31, R35, 0x1f, RZ, 0x3c, !PT ;  /* 0x0000001f231f7812 */ /* 0x000fc800078e3cff */
[----:B------:R-:W-:Y:S02]  /*88aa0*/  SHF.R.U32.HI R25, RZ, R25, R32 ;  /* 0x00000019ff197219 */ /* 0x000fe40000011620 */
[----:B------:R-:W-:-:S04]  /*88ab0*/  SHF.L.U32 R31, R32, R31, RZ ;  /* 0x0000001f201f7219 */ /* 0x000fc800000006ff */
[----:B------:R-:W-:Y:S01]  /*88ac0*/  LOP3.LUT R30, R26, R25, R31, 0x1e, !PT ;  /* 0x000000191a1e7212 */ /* 0x000fe200078e1e1f */
[----:B------:R-:W-:Y:S06]  /*88ad0*/  BRA `(.L_x_2320) ;  /* 0x00000000003c7947 */ /* 0x000fec0003800000 */
.L_x_2318:
        /* <DEDUP_REMOVED lines=15> */
.L_x_2320:
[----:B------:R-:W-:Y:S05]  /*88bd0*/  BSYNC.RECONVERGENT B0 ;  /* 0x0000000000007941 */ /* 0x000fea0003800200 */
.L_x_2317:
        /* <DEDUP_REMOVED lines=24> */
.L_x_2322:
        /* <DEDUP_REMOVED lines=11> */
.L_x_2323:
[----:B------:R-:W-:Y:S05]  /*88e10*/  BSYNC.RECONVERGENT B0 ;  /* 0x0000000000007941 */ /* 0x000fea0003800200 */
.L_x_2321:
        /* <DEDUP_REMOVED lines=32> */
.L_x_2326:
[C---:B------:R-:W-:Y:S01]  /*89020*/  VIADD R35, R31.reuse, 0x1 ;  /* 0x000000011f237836 */ /* 0x040fe20000000000 */
[----:B------:R-:W-:-:S04]  /*89030*/  LOP3.LUT R37, R31, 0x1f, RZ, 0x3c, !PT ;  /* 0x0000001f1f257812 */ /* 0x000fc800078e3cff */
[----:B------:R-:W-:Y:S02]  /*89040*/  SHF.R.U32.HI R35, RZ, R35, R32 ;  /* 0x00000023ff237219 */ /* 0x000fe40000011620 */
[----:B------:R-:W-:-:S04]  /*89050*/  SHF.L.U32 R37, R32, R37, RZ ;  /* 0x0000002520257219 */ /* 0x000fc800000006ff */
[----:B------:R-:W-:Y:S01]  /*89060*/  LOP3.LUT R28, R30, R35, R37, 0x1e, !PT ;  /* 0x000000231e1c7212 */ /* 0x000fe200078e1e25 */
[----:B------:R-:W-:Y:S06]  /*89070*/  BRA `(.L_x_2327) ;  /* 0x00000000003c7947 */ /* 0x000fec0003800000 */
.L_x_2325:
        /* <DEDUP_REMOVED lines=15> */
.L_x_2327:
[----:B------:R-:W-:Y:S05]  /*89170*/  BSYNC.RECONVERGENT B0 ;  /* 0x0000000000007941 */ /* 0x000fea0003800200 */
.L_x_2324:
        /* <DEDUP_REMOVED lines=24> */
.L_x_2329:
        /* <DEDUP_REMOVED lines=11> */
.L_x_2330:
[----:B------:R-:W-:Y:S05]  /*893b0*/  BSYNC.RECONVERGENT B0 ;  /* 0x0000000000007941 */ /* 0x000fea0003800200 */
.L_x_2328:
        /* <DEDUP_REMOVED lines=28> */
[----:B------:R-:W-:Y:S02]  /*89580*/  ISETP.GT.AND P0, PT, R35, 0x1, PT ;  /* 0x000000012300780c */ /* 0x000fe40003f04270 */
        /* <DEDUP_REMOVED lines=18> */
.L_x_2333:
[C---:B------:R-:W-:Y:S01]  /*896b0*/  VIADD R35, R31.reuse, 0x1 ;  /* 0x000000011f237836 */ /* 0x040fe20000000000 */
[----:B------:R-:W-:-:S04]  /*896c0*/  LOP3.LUT R37, R31, 0x1f, RZ, 0x3c, !PT ;  /* 0x0000001f1f257812 */ /* 0x000fc800078e3cff */
[----:B------:R-:W-:Y:S02]  /*896d0*/  SHF.R.U32.HI R35, RZ, R35, R26 ;  /* 0x00000023ff237219 */ /* 0x000fe4000001161a */
[----:B------:R-:W-:-:S04]  /*896e0*/  SHF.L.U32 R37, R26, R37, RZ ;  /* 0x000000251a257219 */ /* 0x000fc800000006ff */
[----:B------:R-:W-:Y:S01]  /*896f0*/  LOP3.LUT R34, R28, R35, R37, 0x1e, !PT ;  /* 0x000000231c227212 */ /* 0x000fe200078e1e25 */
[----:B------:R-:W-:Y:S06]  /*89700*/  BRA `(.L_x_2334) ;  /* 0x00000000003c7947 */ /* 0x000fec0003800000 */
.L_x_2332:
        /* <DEDUP_REMOVED lines=15> */
.L_x_2334:
[----:B------:R-:W-:Y:S05]  /*89800*/  BSYNC.RECONVERGENT B0 ;  /* 0x0000000000007941 */ /* 0x000fea0003800200 */
.L_x_2331:
        /* <DEDUP_REMOVED lines=24> */
.L_x_2336:
        /* <DEDUP_REMOVED lines=11> */
.L_x_2337:
[----:B------:R-:W-:Y:S05]  /*89a40*/  BSYNC.RECONVERGENT B0 ;  /* 0x0000000000007941 */ /* 0x000fea0003800200 */
.L_x_2335:
        /* <DEDUP_REMOVED lines=48> */
.L_x_2340:
[C---:B------:R-:W-:Y:S01]  /*89d50*/  VIADD R32, R30.reuse, 0x1 ;  /* 0x000000011e207836 */ /* 0x040fe20000000000 */
[----:B------:R-:W-:-:S04]  /*89d60*/  LOP3.LUT R36, R30, 0x1f, RZ, 0x3c, !PT ;  /* 0x0000001f1e247812 */ /* 0x000fc800078e3cff */
[----:B------:R-:W-:Y:S02]  /*89d70*/  SHF.R.U32.HI R35, RZ, R32, R25 ;  /* 0x00000020ff237219 */ /* 0x000fe40000011619 */
[----:B------:R-:W-:-:S04]  /*89d80*/  SHF.L.U32 R36, R25, R36, RZ ;  /* 0x0000002419247219 */ /* 0x000fc800000006ff */
[----:B------:R-:W-:Y:S01]  /*89d90*/  LOP3.LUT R32, R34, R35, R36, 0x1e, !PT ;  /* 0x0000002322207212 */ /* 0x000fe200078e1e24 */
[----:B------:R-:W-:Y:S06]  /*89da0*/  BRA `(.L_x_2341) ;  /* 0x00000000003c7947 */ /* 0x000fec0003800000 */
.L_x_2339:
        /* <DEDUP_REMOVED lines=15> */
.L_x_2341:
[----:B------:R-:W-:Y:S05]  /*89ea0*/  BSYNC.RECONVERGENT B0 ;  /* 0x0000000000007941 */ /* 0x000fea0003800200 */
.L_x_2338:
        /* <DEDUP_REMOVED lines=24> */
.L_x_2343:
        /* <DEDUP_REMOVED lines=11> */
.L_x_2344:
[----:B------:R-:W-:Y:S05]  /*8a0e0*/  BSYNC.RECONVERGENT B0 ;  /* 0x0000000000007941 */ /* 0x000fea0003800200 */
.L_x_2342:
        /* <DEDUP_REMOVED lines=54> */
.L_x_2347:
[C---:B------:R-:W-:Y:S01]  /*8a450*/  VIADD R27, R31.reuse, 0x1 ;  /* 0x000000011f1b7836 */ /* 0x040fe20000000000 */
[----:B------:R-:W-:-:S04]  /*8a460*/  LOP3.LUT R37, R31, 0x1f, RZ, 0x3c, !PT ;  /* 0x0000001f1f257812 */ /* 0x000fc800078e3cff */
[----:B------:R-:W-:Y:S02]  /*8a470*/  SHF.R.U32.HI R27, RZ, R27, R28 ;  /* 0x0000001bff1b7219 */ /* 0x000fe4000001161c */
[----:B------:R-:W-:-:S04]  /*8a480*/  SHF.L.U32 R37, R28, R37, RZ ;  /* 0x000000251c257219 */ /* 0x000fc800000006ff */
[----:B------:R-:W-:Y:S01]  /*8a490*/  LOP3.LUT R34, R32, R27, R37, 0x1e, !PT ;  /* 0x0000001b20227212 */ /* 0x000fe200078e1e25 */
[----:B------:R-:W-:Y:S06]  /*8a4a0*/  BRA `(.L_x_2348) ;  /* 0x00000000003c7947 */ /* 0x000fec0003800000 */
.L_x_2346:
        /* <DEDUP_REMOVED lines=15> */
.L_x_2348:
[----:B------:R-:W-:Y:S05]  /*8a5a0*/  BSYNC.RECONVERGENT B0 ;  /* 0x0000000000007941 */ /* 0x000fea0003800200 */
.L_x_2345:
        /* <DEDUP_REMOVED lines=24> */
.L_x_2350:
        /* <DEDUP_REMOVED lines=11> */
.L_x_2351:
[----:B------:R-:W-:Y:S05]  /*8a7e0*/  BSYNC.RECONVERGENT B0 ;  /* 0x0000000000007941 */ /* 0x000fea0003800200 */
.L_x_2349:
        /* <DEDUP_REMOVED lines=47> */
.L_x_2354:
[C---:B------:R-:W-:Y:S01]  /*8aae0*/  VIADD R37, R35.reuse, 0x1 ;  /* 0x0000000123257836 */ /* 0x040fe20000000000 */
[----:B------:R-:W-:-:S04]  /*8aaf0*/  LOP3.LUT R39, R35, 0x1f, RZ, 0x3c, !PT ;  /* 0x0000001f23277812 */ /* 0x000fc800078e3cff */
[----:B------:R-:W-:Y:S02]  /*8ab00*/  SHF.R.U32.HI R37, RZ, R37, R30 ;  /* 0x00000025ff257219 */ /* 0x000fe4000001161e */
[----:B------:R-:W-:-:S04]  /*8ab10*/  SHF.L.U32 R39, R30, R39, RZ ;  /* 0x000000271e277219 */ /* 0x000fc800000006ff */
[----:B------:R-:W-:Y:S01]  /*8ab20*/  LOP3.LUT R28, R34, R37, R39, 0x1e, !PT ;  /* 0x00000025221c7212 */ /* 0x000fe200078e1e27 */
[----:B------:R-:W-:Y:S06]  /*8ab30*/  BRA `(.L_x_2355) ;  /* 0x00000000003c7947 */ /* 0x000fec0003800000 */
.L_x_2353:
        /* <DEDUP_REMOVED lines=15> */
.L_x_2355:
[----:B------:R-:W-:Y:S05]  /*8ac30*/  BSYNC.RECONVERGENT B0 ;  /* 0x0000000000007941 */ /* 0x000fea0003800200 */
.L_x_2352:
        /* <DEDUP_REMOVED lines=24> */
.L_x_2357:
        /* <DEDUP_REMOVED lines=11> */
.L_x_2358:
[----:B------:R-:W-:Y:S05]  /*8ae70*/  BSYNC.RECONVERGENT B0 ;  /* 0x0000000000007941 */ /* 0x000fea0003800200 */
.L_x_2356:
        /* <DEDUP_REMOVED lines=47> */
.L_x_2361:
[C---:B------:R-:W-:Y:S01]  /*8b170*/  VIADD R39, R35.reuse, 0x1 ;  /* 0x0000000123277836 */ /* 0x040fe20000000000 */
[----:B------:R-:W-:-:S04]  /*8b180*/  LOP3.LUT R41, R35, 0x1f, RZ, 0x3c, !PT ;  /* 0x0000001f23297812 */ /* 0x000fc800078e3cff */
[----:B------:R-:W-:Y:S02]  /*8b190*/  SHF.R.U32.HI R39, RZ, R39, R32 ;  /* 0x00000027ff277219 */ /* 0x000fe40000011620 */
[----:B------:R-:W-:-:S04]  /*8b1a0*/  SHF.L.U32 R41, R32, R41, RZ ;  /* 0x0000002920297219 */ /* 0x000fc800000006ff */
[----:B------:R-:W-:Y:S01]  /*8b1b0*/  LOP3.LUT R30, R28, R39, R41, 0x1e, !PT ;  /* 0x000000271c1e7212 */ /* 0x000fe200078e1e29 */
[----:B------:R-:W-:Y:S06]  /*8b1c0*/  BRA `(.L_x_2362) ;  /* 0x00000000003c7947 */ /* 0x000fec0003800000 */
.L_x_2360:
        /* <DEDUP_REMOVED lines=15> */
.L_x_2362:
[----:B------:R-:W-:Y:S05]  /*8b2c0*/  BSYNC.RECONVERGENT B0 ;  /* 0x0000000000007941 */ /* 0x000fea0003800200 */
.L_x_2359:
        /* <DEDUP_REMOVED lines=24> */
.L_x_2364:
        /* <DEDUP_REMOVED lines=11> */
.L_x_2365:
[----:B------:R-:W-:Y:S05]  /*8b500*/  BSYNC.RECONVERGENT B0 ;  /* 0x0000000000007941 */ /* 0x000fea0003800200 */
.L_x_2363:
        /* <DEDUP_REMOVED lines=24> */
[----:B------:R-:W-:-:S03]  /*8b690*/  @P0 IMAD.MOV.U32 R32, RZ, RZ, R20 ;  /* 0x000000ffff200224 */ /* 0x000fc600078e0014 */
[----:B------:R-:W-:Y:S02]  /*8b6a0*/  LOP3.LUT R41, R41, R36, RZ, 0x3c, !PT ;  /* 0x0000002429297212 */ /* 0x000fe400078e3cff */
[----:B------:R-:W-:Y:S02]  /*8b6b0*/  LOP3.LUT R36, R20, R39, RZ, 0x30, !PT ;  /* 0x0000002714247212 */ /* 0x000fe400078e30ff */
[----:B------:R-:W-:-:S03]  /*8b6c0*/  LOP3.LUT R39, R39, R20, RZ, 0x3c, !PT ;  /* 0x0000001427277212 */ /* 0x000fc600078e3cff */
        /* <DEDUP_REMOVED lines=20> */
.L_x_2368:
[C---:B------:R-:W-:Y:S01]  /*8b810*/  VIADD R32, R34.reuse, 0x1 ;  /* 0x0000000122207836 */ /* 0x040fe20000000000 */
[----:B------:R-:W-:-:S04]  /*8b820*/  LOP3.LUT R36, R34, 0x1f, RZ, 0x3c, !PT ;  /* 0x0000001f22247812 */ /* 0x000fc800078e3cff */
[----:B------:R-:W-:Y:S02]  /*8b830*/  SHF.R.U32.HI R31, RZ, R32, R27 ;  /* 0x00000020ff1f7219 */ /* 0x000fe4000001161b */
[----:B------:R-:W-:-:S04]  /*8b840*/  SHF.L.U32 R36, R27, R36, RZ ;  /* 0x000000241b247219 */ /* 0x000fc800000006ff */
[----:B------:R-:W-:Y:S01]  /*8b850*/  LOP3.LUT R32, R30, R31, R36, 0x1e, !PT ;  /* 0x0000001f1e207212 */ /* 0x000fe200078e1e24 */
[----:B------:R-:W-:Y:S06]  /*8b860*/  BRA `(.L_x_2369) ;  /* 0x00000000003c7947 */ /* 0x000fec0003800000 */
.L_x_2367:
        /* <DEDUP_REMOVED lines=15> */
.L_x_2369:
[----:B------:R-:W-:Y:S05]  /*8b960*/  BSYNC.RECONVERGENT B0 ;  /* 0x0000000000007941 */ /* 0x000fea0003800200 */
.L_x_2366:
        /* <DEDUP_REMOVED lines=24> */
.L_x_2371:
        /* <DEDUP_REMOVED lines=11> */
.L_x_2372:
[----:B------:R-:W-:Y:S05]  /*8bba0*/  BSYNC.RECONVERGENT B0 ;  /* 0x0000000000007941 */ /* 0x000fea0003800200 */
.L_x_2370:
        /* <DEDUP_REMOVED lines=20> */
[----:B------:R-:W-:-:S02]  /*8bcf0*/  ISETP.EQ.AND P2, PT, R29, 0x8, PT ;  /* 0x000000081d00780c */ /* 0x000fc40003f42270 */
[----:B------:R-:W-:Y:S01]  /*8bd00*/  LOP3.LUT R37, R34, R37, RZ, 0x3c, !PT ;  /* 0x0000002522257212 */ /* 0x000fe200078e3cff */
[----:B------:R-:W-:Y:S01]  /*8bd10*/  @P0 IMAD.MOV.U32 R34, RZ, RZ, R20 ;  /* 0x000000ffff220224 */ /* 0x000fe200078e0014 */
[----:B------:R-:W-:Y:S02]  /*8bd20*/  ISETP.EQ.AND P3, PT, R29, 0xc, PT ;  /* 0x0000000c1d00780c */ /* 0x000fe40003f62270 */
[--C-:B------:R-:W-:Y:S02]  /*8bd30*/  SHF.R.U32.HI R38, RZ, 0x2, R37.reuse ;  /* 0x00000002ff267819 */ /* 0x100fe40000011625 */
[----:B------:R-:W-:Y:S02]  /*8bd40*/  SHF.L.W.U32 R27, R2, R27, RZ ;  /* 0x0000001b021b7219 */ /* 0x000fe40000000eff */
[----:B------:R-:W-:Y:S02]  /*8bd50*/  LOP3.LUT R38, R38, 0x3, R37, 0x48, !PT ;  /* 0x0000000326267812 */ /* 0x000fe400078e4825 */
[----:B------:R-:W-:-:S02]  /*8bd60*/  LOP3.LUT R39, R20, R27, RZ, 0x30, !PT ;  /* 0x0000001b14277212 */ /* 0x000fc400078e30ff */
        /* <DEDUP_REMOVED lines=19> */
.L_x_2375:
[C---:B------:R-:W-:Y:S01]  /*8bea0*/  VIADD R27, R35.reuse, 0x1 ;  /* 0x00000001231b7836 */ /* 0x040fe20000000000 */
[----:B------:R-:W-:-:S04]  /*8beb0*/  LOP3.LUT R29, R35, 0x1f, RZ, 0x3c, !PT ;  /* 0x0000001f231d7812 */ /* 0x000fc800078e3cff */
[----:B------:R-:W-:Y:S02]  /*8bec0*/  SHF.R.U32.HI R27, RZ, R27, R30 ;  /* 0x0000001bff1b7219 */ /* 0x000fe4000001161e */
[----:B------:R-:W-:-:S04]  /*8bed0*/  SHF.L.U32 R29, R30, R29, RZ ;  /* 0x0000001d1e1d7219 */ /* 0x000fc800000006ff */
[----:B------:R-:W-:Y:S01]  /*8bee0*/  LOP3.LUT R27, R32, R27, R29, 0x1e, !PT ;  /* 0x0000001b201b7212 */ /* 0x000fe200078e1e1d */
[----:B------:R-:W-:Y:S06]  /*8bef0*/  BRA `(.L_x_2376) ;  /* 0x00000000003c7947 */ /* 0x000fec0003800000 */
.L_x_2374:
        /* <DEDUP_REMOVED lines=15> */
.L_x_2376:
[----:B------:R-:W-:Y:S05]  /*8bff0*/  BSYNC.RECONVERGENT B0 ;  /* 0x0000000000007941 */ /* 0x000fea0003800200 */
.L_x_2373:
        /* <DEDUP_REMOVED lines=24> */
.L_x_2378:
        /* <DEDUP_REMOVED lines=11> */
.L_x_2379:
[----:B------:R-:W-:Y:S05]  /*8c230*/  BSYNC.RECONVERGENT B0 ;  /* 0x0000000000007941 */ /* 0x000fea0003800200 */
.L_x_2377:
        /* <DEDUP_REMOVED lines=54> */
.L_x_2382:
[C---:B------:R-:W-:Y:S01]  /*8c5a0*/  VIADD R26, R38.reuse, 0x1 ;  /* 0x00000001261a7836 */ /* 0x040fe20000000000 */
[----:B------:R-:W-:-:S04]  /*8c5b0*/  LOP3.LUT R30, R38, 0x1f, RZ, 0x3c, !PT ;  /* 0x0000001f261e7812 */ /* 0x000fc800078e3cff */
[----:B------:R-:W-:Y:S02]  /*8c5c0*/  SHF.R.U32.HI R26, RZ, R26, R31 ;  /* 0x0000001aff1a7219 */ /* 0x000fe4000001161f */
[----:B------:R-:W-:-:S04]  /*8c5d0*/  SHF.L.U32 R30, R31, R30, RZ ;  /* 0x0000001e1f1e7219 */ /* 0x000fc800000006ff */
[----:B------:R-:W-:Y:S01]  /*8c5e0*/  LOP3.LUT R26, R27, R26, R30, 0x1e, !PT ;  /* 0x0000001a1b1a7212 */ /* 0x000fe200078e1e1e */
[----:B------:R-:W-:Y:S06]  /*8c5f0*/  BRA `(.L_x_2383) ;  /* 0x00000000003c7947 */ /* 0x000fec0003800000 */
.L_x_2381:
        /* <DEDUP_REMOVED lines=15> */
.L_x_2383:
[----:B------:R-:W-:Y:S05]  /*8c6f0*/  BSYNC.RECONVERGENT B0 ;  /* 0x0000000000007941 */ /* 0x000fea0003800200 */
.L_x_2380:
        /* <DEDUP_REMOVED lines=24> */
.L_x_2385:
        /* <DEDUP_REMOVED lines=11> */
.L_x_2386:
[----:B------:R-:W-:Y:S05]  /*8c930*/  BSYNC.RECONVERGENT B0 ;  /* 0x0000000000007941 */ /* 0x000fea0003800200 */
.L_x_2384:
        /* <DEDUP_REMOVED lines=32> */
.L_x_2389:
[C---:B------:R-:W-:Y:S01]  /*8cb40*/  VIADD R32, R28.reuse, 0x1 ;  /* 0x000000011c207836 */ /* 0x040fe20000000000 */
[----:B------:R-:W-:-:S04]  /*8cb50*/  LOP3.LUT R34, R28, 0x1f, RZ, 0x3c, !PT ;  /* 0x0000001f1c227812 */ /* 0x000fc800078e3cff */
[----:B------:R-:W-:Y:S02]  /*8cb60*/  SHF.R.U32.HI R35, RZ, R32, R31 ;  /* 0x00000020ff237219 */ /* 0x000fe4000001161f */
[----:B------:R-:W-:-:S04]  /*8cb70*/  SHF.L.U32 R34, R31, R34, RZ ;  /* 0x000000221f227219 */ /* 0x000fc800000006ff */
[----:B------:R-:W-:Y:S01]  /*8cb80*/  LOP3.LUT R32, R26, R35, R34, 0x1e, !PT ;  /* 0x000000231a207212 */ /* 0x000fe200078e1e22 */
[----:B------:R-:W-:Y:S06]  /*8cb90*/  BRA `(.L_x_2390) ;  /* 0x00000000003c7947 */ /* 0x000fec0003800000 */
.L_x_2388:
        /* <DEDUP_REMOVED lines=15> */
.L_x_2390:
[----:B------:R-:W-:Y:S05]  /*8cc90*/  BSYNC.RECONVERGENT B0 ;  /* 0x0000000000007941 */ /* 0x000fea0003800200 */
.L_x_2387:
        /* <DEDUP_REMOVED lines=24> */
.L_x_2392:
        /* <DEDUP_REMOVED lines=11> */
.L_x_2393:
[----:B------:R-:W-:Y:S05]  /*8ced0*/  BSYNC.RECONVERGENT B0 ;  /* 0x0000000000007941 */ /* 0x000fea0003800200 */
.L_x_2391:
        /* <DEDUP_REMOVED lines=47> */
.L_x_2396:
[C---:B------:R-:W-:Y:S01]  /*8d1d0*/  VIADD R31, R35.reuse, 0x1 ;  /* 0x00000001231f7836 */ /* 0x040fe20000000000 */
[----:B------:R-:W-:-:S04]  /*8d1e0*/  LOP3.LUT R37, R35, 0x1f, RZ, 0x3c, !PT ;  /* 0x0000001f23257812 */ /* 0x000fc800078e3cff */
[----:B------:R-:W-:Y:S02]  /*8d1f0*/  SHF.R.U32.HI R31, RZ, R31, R26 ;  /* 0x0000001fff1f7219 */ /* 0x000fe4000001161a */
[----:B------:R-:W-:-:S04]  /*8d200*/  SHF.L.U32 R37, R26, R37, RZ ;  /* 0x000000251a257219 */ /* 0x000fc800000006ff */
[----:B------:R-:W-:Y:S01]  /*8d210*/  LOP3.LUT R34, R32, R31, R37, 0x1e, !PT ;  /* 0x0000001f20227212 */ /* 0x000fe200078e1e25 */
[----:B------:R-:W-:Y:S06]  /*8d220*/  BRA `(.L_x_2397) ;  /* 0x00000000003c7947 */ /* 0x000fec0003800000 */
.L_x_2395:
        /* <DEDUP_REMOVED lines=15> */
.L_x_2397:
[----:B------:R-:W-:Y:S05]  /*8d320*/  BSYNC.RECONVERGENT B0 ;  /* 0x0000000000007941 */ /* 0x000fea0003800200 */
.L_x_2394:
        /* <DEDUP_REMOVED lines=24> */
.L_x_2399:
        /* <DEDUP_REMOVED lines=11> */
.L_x_2400:
[----:B------:R-:W-:Y:S05]  /*8d560*/  BSYNC.RECONVERGENT B0 ;  /* 0x0000000000007941 */ /* 0x000fea0003800200 */
.L_x_2398:
        /* <DEDUP_REMOVED lines=48> */
.L_x_2403:
[C---:B------:R-:W-:Y:S01]  /*8d870*/  VIADD R30, R32.reuse, 0x1 ;  /* 0x00000001201e7836 */ /* 0x040fe20000000000 */
[----:B------:R-:W-:-:S04]  /*8d880*/  LOP3.LUT R36, R32, 0x1f, RZ, 0x3c, !PT ;  /* 0x0000001f20247812 */ /* 0x000fc800078e3cff */
[----:B------:R-:W-:Y:S02]  /*8d890*/  SHF.R.U32.HI R35, RZ, R30, R27 ;  /* 0x0000001eff237219 */ /* 0x000fe4000001161b */
[----:B------:R-:W-:-:S04]  /*8d8a0*/  SHF.L.U32 R36, R27, R36, RZ ;  /* 0x000000241b247219 */ /* 0x000fc800000006ff */
[----:B------:R-:W-:Y:S01]  /*8d8b0*/  LOP3.LUT R30, R34, R35, R36, 0x1e, !PT ;  /* 0x00000023221e7212 */ /* 0x000fe200078e1e24 */
[----:B------:R-:W-:Y:S06]  /*8d8c0*/  BRA `(.L_x_2404) ;  /* 0x00000000003c7947 */ /* 0x000fec0003800000 */
.L_x_2402:
        /* <DEDUP_REMOVED lines=15> */
.L_x_2404:
[----:B------:R-:W-:Y:S05]  /*8d9c0*/  BSYNC.RECONVERGENT B0 ;  /* 0x0000000000007941 */ /* 0x000fea0003800200 */
.L_x_2401:
        /* <DEDUP_REMOVED lines=24> */
.L_x_2406:
        /* <DEDUP_REMOVED lines=11> */
.L_x_2407:
[----:B------:R-:W-:Y:S05]  /*8dc00*/  BSYNC.RECONVERGENT B0 ;  /* 0x0000000000007941 */ /* 0x000fea0003800200 */
.L_x_2405:
        /* <DEDUP_REMOVED lines=54> */
.L_x_2410:
[C---:B------:R-:W-:Y:S01]  /*8df70*/  VIADD R27, R35.reuse, 0x1 ;  /* 0x00000001231b7836 */ /* 0x040fe20000000000 */
[----:B------:R-:W-:-:S04]  /*8df80*/  LOP3.LUT R37, R35, 0x1f, RZ, 0x3c, !PT ;  /* 0x0000001f23257812 */ /* 0x000fc800078e3cff */
[----:B------:R-:W-:Y:S02]  /*8df90*/  SHF.R.U32.HI R27, RZ, R27, R28 ;  /* 0x0000001bff1b7219 */ /* 0x000fe4000001161c */
[----:B------:R-:W-:-:S04]  /*8dfa0*/  SHF.L.U32 R37, R28, R37, RZ ;  /* 0x000000251c257219 */ /* 0x000fc800000006ff */
[----:B------:R-:W-:Y:S01]  /*8dfb0*/  LOP3.LUT R34, R30, R27, R37, 0x1e, !PT ;  /* 0x0000001b1e227212 */ /* 0x000fe200078e1e25 */
[----:B------:R-:W-:Y:S06]  /*8dfc0*/  BRA `(.L_x_2411) ;  /* 0x00000000003c7947 */ /* 0x000fec0003800000 */
.L_x_2409:
        /* <DEDUP_REMOVED lines=15> */
.L_x_2411:
[----:B------:R-:W-:Y:S05]  /*8e0c0*/  BSYNC.RECONVERGENT B0 ;  /* 0x0000000000007941 */ /* 0x000fea0003800200 */
.L_x_2408:
        /* <DEDUP_REMOVED lines=24> */
.L_x_2413:
        /* <DEDUP_REMOVED lines=11> */
.L_x_2414:
[----:B------:R-:W-:Y:S05]  /*8e300*/  BSYNC.RECONVERGENT B0 ;  /* 0x0000000000007941 */ /* 0x000fea0003800200 */
.L_x_2412:
        /* <DEDUP_REMOVED lines=47> */
.L_x_2417:
[C---:B------:R-:W-:Y:S01]  /*8e600*/  VIADD R37, R35.reuse, 0x1 ;  /* 0x0000000123257836 */ /* 0x040fe20000000000 */
[----:B------:R-:W-:-:S04]  /*8e610*/  LOP3.LUT R39, R35, 0x1f, RZ, 0x3c, !PT ;  /* 0x0000001f23277812 */ /* 0x000fc800078e3cff */
[----:B------:R-:W-:Y:S02]  /*8e620*/  SHF.R.U32.HI R37, RZ, R37, R30 ;  /* 0x00000025ff257219 */ /* 0x000fe4000001161e */
[----:B------:R-:W-:-:S04]  /*8e630*/  SHF.L.U32 R39, R30, R39, RZ ;  /* 0x000000271e277219 */ /* 0x000fc800000006ff */
[----:B------:R-:W-:Y:S01]  /*8e640*/  LOP3.LUT R28, R34, R37, R39, 0x1e, !PT ;  /* 0x00000025221c7212 */ /* 0x000fe200078e1e27 */
[----:B------:R-:W-:Y:S06]  /*8e650*/  BRA `(.L_x_2418) ;  /* 0x00000000003c7947 */ /* 0x000fec0003800000 */
.L_x_2416:
        /* <DEDUP_REMOVED lines=15> */
.L_x_2418:
[----:B------:R-:W-:Y:S05]  /*8e750*/  BSYNC.RECONVERGENT B0 ;  /* 0x0000000000007941 */ /* 0x000fea0003800200 */
.L_x_2415:
        /* <DEDUP_REMOVED lines=24> */
.L_x_2420:
        /* <DEDUP_REMOVED lines=11> */
.L_x_2421:
[----:B------:R-:W-:Y:S05]  /*8e990*/  BSYNC.RECONVERGENT B0 ;  /* 0x0000000000007941 */ /* 0x000fea0003800200 */
.L_x_2419:
        /* <DEDUP_REMOVED lines=47> */
.L_x_2424:
[C---:B------:R-:W-:Y:S01]  /*8ec90*/  VIADD R39, R35.reuse, 0x1 ;  /* 0x0000000123277836 */ /* 0x040fe20000000000 */
[----:B------:R-:W-:-:S04]  /*8eca0*/  LOP3.LUT R41, R35, 0x1f, RZ, 0x3c, !PT ;  /* 0x0000001f23297812 */ /* 0x000fc800078e3cff */
[----:B------:R-:W-:Y:S02]  /*8ecb0*/  SHF.R.U32.HI R39, RZ, R39, R32 ;  /* 0x00000027ff277219 */ /* 0x000fe40000011620 */
[----:B------:R-:W-:-:S04]  /*8ecc0*/  SHF.L.U32 R41, R32, R41, RZ ;  /* 0x0000002920297219 */ /* 0x000fc800000006ff */
[----:B------:R-:W-:Y:S01]  /*8ecd0*/  LOP3.LUT R30, R28, R39, R41, 0x1e, !PT ;  /* 0x000000271c1e7212 */ /* 0x000fe200078e1e29 */
[----:B------:R-:W-:Y:S06]  /*8ece0*/  BRA `(.L_x_2425) ;  /* 0x00000000003c7947 */ /* 0x000fec0003800000 */
.L_x_2423:
        /* <DEDUP_REMOVED lines=15> */
.L_x_2425:
[----:B------:R-:W-:Y:S05]  /*8ede0*/  BSYNC.RECONVERGENT B0 ;  /* 0x0000000000007941 */ /* 0x000fea0003800200 */
.L_x_2422:
        /* <DEDUP_REMOVED lines=24> */
.L_x_2427:
        /* <DEDUP_REMOVED lines=11> */
.L_x_2428:
[----:B------:R-:W-:Y:S05]  /*8f020*/  BSYNC.RECONVERGENT B0 ;  /* 0x0000000000007941 */ /* 0x000fea0003800200 */
.L_x_2426:
        /* <DEDUP_REMOVED lines=26> */
[CC--:B------:R-:W-:Y:S02]  /*8f1d0*/  LOP3.LUT R31, R32.reuse, R25.reuse, RZ, 0xfc, !PT ;  /* 0x00000019201f7212 */ /* 0x0c0fe400078efcff */
[----:B------:R-:W-:Y:S01]  /*8f1e0*/  LOP3.LUT R32, R32, R25, RZ, 0x3c, !PT ;  /* 0x0000001920207212 */ /* 0x000fe200078e3cff */
[----:B------:R-:W-:Y:S01]  /*8f1f0*/  @P1 IMAD.MOV.U32 R36, RZ, RZ, R38 ;  /* 0x000000ffff241224 */ /* 0x000fe200078e0026 */
[----:B------:R-:W-:Y:S01]  /*8f200*/  SHF.R.U32.HI R38, RZ, 0x2, R41 ;  /* 0x00000002ff267819 */ /* 0x000fe20000011629 */
[----:B------:R-:W-:-:S02]  /*8f210*/  @P2 IMAD.MOV.U32 R36, RZ, RZ, R31 ;  /* 0x000000ffff242224 */ /* 0x000fc400078e001f */
        /* <DEDUP_REMOVED lines=17> */
.L_x_2431:
[C---:B------:R-:W-:Y:S01]  /*8f330*/  VIADD R32, R34.reuse, 0x1 ;  /* 0x0000000122207836 */ /* 0x040fe20000000000 */
[----:B------:R-:W-:-:S04]  /*8f340*/  LOP3.LUT R36, R34, 0x1f, RZ, 0x3c, !PT ;  /* 0x0000001f22247812 */ /* 0x000fc800078e3cff */
[----:B------:R-:W-:Y:S02]  /*8f350*/  SHF.R.U32.HI R31, RZ, R32, R27 ;  /* 0x00000020ff1f7219 */ /* 0x000fe4000001161b */
[----:B------:R-:W-:-:S04]  /*8f360*/  SHF.L.U32 R36, R27, R36, RZ ;  /* 0x000000241b247219 */ /* 0x000fc800000006ff */
[----:B------:R-:W-:Y:S01]  /*8f370*/  LOP3.LUT R32, R30, R31, R36, 0x1e, !PT ;  /* 0x0000001f1e207212 */ /* 0x000fe200078e1e24 */
[----:B------:R-:W-:Y:S06]  /*8f380*/  BRA `(.L_x_2432) ;  /* 0x00000000003c7947 */ /* 0x000fec0003800000 */
.L_x_2430:
        /* <DEDUP_REMOVED lines=15> */
.L_x_2432:
[----:B------:R-:W-:Y:S05]  /*8f480*/  BSYNC.RECONVERGENT B0 ;  /* 0x0000000000007941 */ /* 0x000fea0003800200 */
.L_x_2429:
        /* <DEDUP_REMOVED lines=24> */
.L_x_2434:
        /* <DEDUP_REMOVED lines=11> */
.L_x_2435:
[----:B------:R-:W-:Y:S05]  /*8f6c0*/  BSYNC.RECONVERGENT B0 ;  /* 0x0000000000007941 */ /* 0x000fea0003800200 */
.L_x_2433:
        /* <DEDUP_REMOVED lines=47> */
.L_x_2438:
[C---:B------:R-:W-:Y:S01]  /*8f9c0*/  VIADD R27, R35.reuse, 0x1 ;  /* 0x00000001231b7836 */ /* 0x040fe20000000000 */
[----:B------:R-:W-:-:S04]  /*8f9d0*/  LOP3.LUT R29, R35, 0x1f, RZ, 0x3c, !PT ;  /* 0x0000001f231d7812 */ /* 0x000fc800078e3cff */
[----:B------:R-:W-:Y:S02]  /*8f9e0*/  SHF.R.U32.HI R27, RZ, R27, R30 ;  /* 0x0000001bff1b7219 */ /* 0x000fe4000001161e */
[----:B------:R-:W-:-:S04]  /*8f9f0*/  SHF.L.U32 R29, R30, R29, RZ ;  /* 0x0000001d1e1d7219 */ /* 0x000fc800000006ff */
[----:B------:R-:W-:Y:S01]  /*8fa00*/  LOP3.LUT R27, R32, R27, R29, 0x1e, !PT ;  /* 0x0000001b201b7212 */ /* 0x000fe200078e1e1d */
[----:B------:R-:W-:Y:S06]  /*8fa10*/  BRA `(.L_x_2439) ;  /* 0x00000000003c7947 */ /* 0x000fec0003800000 */
.L_x_2437:
        /* <DEDUP_REMOVED lines=15> */
.L_x_2439:
[----:B------:R-:W-:Y:S05]  /*8fb10*/  BSYNC.RECONVERGENT B0 ;  /* 0x0000000000007941 */ /* 0x000fea0003800200 */
.L_x_2436:
        /* <DEDUP_REMOVED lines=24> */
.L_x_2441:
        /* <DEDUP_REMOVED lines=11> */
.L_x_2442:
[----:B------:R-:W-:Y:S05]  /*8fd50*/  BSYNC.RECONVERGENT B0 ;  /* 0x0000000000007941 */ /* 0x000fea0003800200 */
.L_x_2440:
[----:B------:R-:W-:Y:S01]  /*8fd60*/  IMAD.IADD R31, R29, 0x1, R28 ;  /* 0x000000011d1f7824 */ /* 0x000fe200078e021c */
[----:B------:R-:W-:Y:S01]  /*8fd70*/  BSSY.RECONVERGENT B0, `(.L_x_2443) ;  /* 0x000004a000007945 */ /* 0x000fe20003800200 */
[----:B------:R-:W-:Y:S02]  /*8fd80*/  IMAD.IADD R29, R21, 0x1, R22 ;  /* 0x00000001151d7824 */ /* 0x000fe400078e0216 */
[----:B------:R-:W-:-:S03]  /*8fd90*/  IMAD.SHL.U32 R35, R30, 0x4, RZ ;  /* 0x000000041e237824 */ /* 0x000fc600078e00ff */
[----:B------:R-:W-:-:S04]  /*8fda0*/  LOP3.LUT R31, R30, R31, R29, 0x96, !PT ;  /* 0x0000001f1e1f7212 */ /* 0x000fc800078e961d */
[----:B------:R-:W-:-:S04]  /*8fdb0*/  SHF.R.U32.HI R32, RZ, 0x4, R31 ;  /* 0x00000004ff207819 */ /* 0x000fc8000001161f */
[----:B------:R-:W-:-:S04]  /*8fdc0*/  LOP3.LUT R32, R32, R31, RZ, 0x3c, !PT ;  /* 0x0000001f20207212 */ /* 0x000fc800078e3cff */
[----:B------:R-:W-:-:S04]  /*8fdd0*/  SHF.R.U32.HI R38, RZ, 0x18, R32 ;  /* 0x00000018ff267819 */ /* 0x000fc80000011620 */
[----:B------:R-:W-:-:S04]  /*8fde0*/  LOP3.LUT R38, R38, 0xf, RZ, 0xc0, !PT ;  /* 0x0000000f26267812 */ /* 0x000fc800078ec0ff */
[----:B------:R-:W-:-:S04]  /*8fdf0*/  SHF.R.W.U32 R29, R31, R38, R31 ;  /* 0x000000261f1d7219 */ /* 0x000fc80000001e1f */
[----:B------:R-:W-:Y:S02]  /*8fe00*/  LOP3.LUT R29, R29, R36, RZ, 0x3c, !PT ;  /* 0x000000241d1d7212 */ /* 0x000fe400078e3cff */
[----:B------:R-:W-:Y:S02]  /*8fe10*/  LOP3.LUT R36, R35, 0xc, RZ, 0xc0, !PT ;  /* 0x0000000c23247812 */ /* 0x000fe400078ec0ff */
[----:B------:R-:W-:Y:S02]  /*8fe20*/  SHF.R.U32.HI R40, RZ, 0x10, R29 ;  /* 0x00000010ff287819 */ /* 0x000fe4000001161d */
[----:B------:R-:W-:Y:S02]  /*8fe30*/  ISETP.EQ.AND P0, PT, R36, RZ, PT ;  /* 0x000000ff2400720c */ /* 0x000fe40003f02270 */
[----:B------:R-:W-:Y:S02]  /*8fe40*/  LOP3.LUT R40, R40, R29, RZ, 0x3c, !PT ;  /* 0x0000001d28287212 */ /* 0x000fe400078e3cff */
[----:B------:R-:W-:-:S02]  /*8fe50*/  SHF.R.U32.HI R35, RZ, 0x8, R30 ;  /* 0x00000008ff237819 */ /* 0x000fc4000001161e */
[----:B------:R-:W-:Y:S02]  /*8fe60*/  ISETP.EQ.AND P1, PT, R36, 0x4, PT ;  /* 0x000000042400780c */ /* 0x000fe40003f22270 */
[--C-:B------:R-:W-:Y:S02]  /*8fe70*/  SHF.R.U32.HI R37, RZ, 0xc, R40.reuse ;  /* 0x0000000cff257819 */ /* 0x100fe40000011628 */
[--C-:B------:R-:W-:Y:S02]  /*8fe80*/  SHF.R.U32.HI R42, RZ, 0x4, R40.reuse ;  /* 0x00000004ff2a7819 */ /* 0x100fe40000011628 */
[----:B------:R-:W-:Y:S02]  /*8fe90*/  SHF.R.U32.HI R39, RZ, 0x8, R40 ;  /* 0x00000008ff277819 */ /* 0x000fe40000011628 */
[----:B------:R-:W-:Y:S01]  /*8fea0*/  SHF.L.W.U32 R30, R2, R35, RZ ;  /* 0x00000023021e7219 */ /* 0x000fe20000000eff */
[----:B------:R-:W-:Y:S01]  /*8feb0*/  @P0 IMAD.MOV.U32 R35, RZ, RZ, R23 ;  /* 0x000000ffff230224 */ /* 0x000fe200078e0017 */
[----:B------:R-:W-:-:S02]  /*8fec0*/  ISETP.EQ.AND P2, PT, R36, 0x8, PT ;  /* 0x000000082400780c */ /* 0x000fc40003f42270 */
[----:B------:R-:W-:Y:S02]  /*8fed0*/  LOP3.LUT R37, R39, R42, R37, 0x96, !PT ;  /* 0x0000002a27257212 */ /* 0x000fe400078e9625 */
[----:B------:R-:W-:Y:S02]  /*8fee0*/  LOP3.LUT R39, R23, R30, RZ, 0x30, !PT ;  /* 0x0000001e17277212 */ /* 0x000fe400078e30ff */
[----:B------:R-:W-:Y:S02]  /*8fef0*/  LOP3.LUT R37, R37, R40, RZ, 0x3c, !PT ;  /* 0x0000002825257212 */ /* 0x000fe400078e3cff */
[----:B------:R-:W-:Y:S01]  /*8ff00*/  ISETP.EQ.AND P3, PT, R36, 0xc, PT ;  /* 0x0000000c2400780c */ /* 0x000fe20003f62270 */
[----:B------:R-:W-:Y:S01]  /*8ff10*/  @P1 IMAD.MOV.U32 R35, RZ, RZ, R39 ;  /* 0x000000ffff231224 */ /* 0x000fe200078e0027 */
[----:B------:R-:W-:Y:S02]  /*8ff20*/  LOP3.LUT R39, R30, R23, RZ, 0xfc, !PT ;  /* 0x000000171e277212 */ /* 0x000fe400078efcff */
[----:B------:R-:W-:-:S02]  /*8ff30*/  SHF.R.U32.HI R36, RZ, 0x2, R37 ;  /* 0x00000002ff247819 */ /* 0x000fc40000011625 */
[----:B------:R-:W-:Y:S01]  /*8ff40*/  LOP3.LUT R30, R30, R23, RZ, 0x3c, !PT ;  /* 0x000000171e1e7212 */ /* 0x000fe200078e3cff */
[----:B------:R-:W-:Y:S01]  /*8ff50*/  @P2 IMAD.MOV.U32 R35, RZ, RZ, R39 ;  /* 0x000000ffff232224 */ /* 0x000fe200078e0027 */
[----:B------:R-:W-:Y:S02]  /*8ff60*/  LOP3.LUT R39, R36, 0x3, R37, 0x48, !PT ;  /* 0x0000000324277812 */ /* 0x000fe400078e4825 */
[C---:B------:R-:W-:Y:S02]  /*8ff70*/  SHF.L.W.U32.HI R36, R34.reuse, 0xa, R34 ;  /* 0x0000000a22247819 */ /* 0x040fe40000010e22 */
[----:B------:R-:W-:Y:S01]  /*8ff80*/  ISETP.GT.AND P0, PT, R39, 0x1, PT ;  /* 0x000000012700780c */ /* 0x000fe20003f04270 */
[----:B------:R-:W-:Y:S01]  /*8ff90*/  @P3 IMAD.MOV.U32 R35, RZ, RZ, R30 ;  /* 0x000000ffff233224 */ /* 0x000fe200078e001e */
[C-C-:B------:R-:W-:Y:S02]  /*8ffa0*/  SHF.L.W.U32.HI R37, R34.reuse, 0x13, R34.reuse ;  /* 0x0000001322257819 */ /* 0x140fe40000010e22 */
[----:B------:R-:W-:Y:S01]  /*8ffb0*/  SHF.L.W.U32.HI R34, R34, 0x1e, R34 ;  /* 0x0000001e22227819 */ /* 0x000fe20000010e22 */
[----:B------:R-:W-:-:S03]  /*8ffc0*/  IMAD.IADD R24, R24, 0x1, R35 ;  /* 0x0000000118187824 */ /* 0x000fc600078e0223 */
        /* <DEDUP_REMOVED lines=15> */
.L_x_2445:
[C---:B------:R-:W-:Y:S01]  /*900c0*/  VIADD R26, R38.reuse, 0x1 ;  /* 0x00000001261a7836 */ /* 0x040fe20000000000 */
[----:B------:R-:W-:-:S04]  /*900d0*/  LOP3.LUT R30, R38, 0x1f, RZ, 0x3c, !PT ;  /* 0x0000001f261e7812 */ /* 0x000fc800078e3cff */
[----:B------:R-:W-:Y:S02]  /*900e0*/  SHF.R.U32.HI R26, RZ, R26, R31 ;  /* 0x0000001aff1a7219 */ /* 0x000fe4000001161f */
[----:B------:R-:W-:-:S04]  /*900f0*/  SHF.L.U32 R30, R31, R30, RZ ;  /* 0x0000001e1f1e7219 */ /* 0x000fc800000006ff */
[----:B------:R-:W-:Y:S01]  /*90100*/  LOP3.LUT R26, R27, R26, R30, 0x1e, !PT ;  /* 0x0000001a1b1a7212 */ /* 0x000fe200078e1e1e */
[----:B------:R-:W-:Y:S06]  /*90110*/  BRA `(.L_x_2446) ;  /* 0x00000000003c7947 */ /* 0x000fec0003800000 */
.L_x_2444:
        /* <DEDUP_REMOVED lines=15> */
.L_x_2446:
[----:B------:R-:W-:Y:S05]  /*90210*/  BSYNC.RECONVERGENT B0 ;  /* 0x0000000000007941 */ /* 0x000fea0003800200 */
.L_x_2443:
        /* <DEDUP_REMOVED lines=24> */
.L_x_2448:
        /* <DEDUP_REMOVED lines=11> */
.L_x_2449:
[----:B------:R-:W-:Y:S05]  /*90450*/  BSYNC.RECONVERGENT B0 ;  /* 0x0000000000007941 */ /* 0x000fea0003800200 */
.L_x_2447:
        /* <DEDUP_REMOVED lines=32> */
.L_x_2452:
[C---:B------:R-:W-:Y:S01]  /*90660*/  VIADD R32, R28.reuse, 0x1 ;  /* 0x000000011c207836 */ /* 0x040fe20000000000 */
[----:B------:R-:W-:-:S04]  /*90670*/  LOP3.LUT R34, R28, 0x1f, RZ, 0x3c, !PT ;  /* 0x0000001f1c227812 */ /* 0x000fc800078e3cff */
[----:B------:R-:W-:Y:S02]  /*90680*/  SHF.R.U32.HI R35, RZ, R32, R31 ;  /* 0x00000020ff237219 */ /* 0x000fe4000001161f */
[----:B------:R-:W-:-:S04]  /*90690*/  SHF.L.U32 R34, R31, R34, RZ ;  /* 0x000000221f227219 */ /* 0x000fc800000006ff */
[----:B------:R-:W-:Y:S01]  /*906a0*/  LOP3.LUT R32, R26, R35, R34, 0x1e, !PT ;  /* 0x000000231a207212 */ /* 0x000fe200078e1e22 */
[----:B------:R-:W-:Y:S06]  /*906b0*/  BRA `(.L_x_2453) ;  /* 0x00000000003c7947 */ /* 0x000fec0003800000 */
.L_x_2451:
        /* <DEDUP_REMOVED lines=15> */
.L_x_2453:
[----:B------:R-:W-:Y:S05]  /*907b0*/  BSYNC.RECONVERGENT B0 ;  /* 0x0000000000007941 */ /* 0x000fea0003800200 */
.L_x_2450:
        /* <DEDUP_REMOVED lines=24> */
.L_x_2455:
        /* <DEDUP_REMOVED lines=11> */
.L_x_2456:
[----:B------:R-:W-:Y:S05]  /*909f0*/  BSYNC.RECONVERGENT B0 ;  /* 0x0000000000007941 */ /* 0x000fea0003800200 */
.L_x_2454:
        /* <DEDUP_REMOVED lines=47> */
.L_x_2459:
[C---:B------:R-:W-:Y:S01]  /*90cf0*/  VIADD R37, R35.reuse, 0x1 ;  /* 0x0000000123257836 */ /* 0x040fe20000000000 */
[----:B------:R-:W-:-:S04]  /*90d00*/  LOP3.LUT R39, R35, 0x1f, RZ, 0x3c, !PT ;  /* 0x0000001f23277812 */ /* 0x000fc800078e3cff */
[----:B------:R-:W-:Y:S02]  /*90d10*/  SHF.R.U32.HI R37, RZ, R37, R26 ;  /* 0x00000025ff257219 */ /* 0x000fe4000001161a */
[----:B------:R-:W-:-:S04]  /*90d20*/  SHF.L.U32 R39, R26, R39, RZ ;  /* 0x000000271a277219 */ /* 0x000fc800000006ff */
[----:B------:R-:W-:Y:S01]  /*90d30*/  LOP3.LUT R30, R32, R37, R39, 0x1e, !PT ;  /* 0x00000025201e7212 */ /* 0x000fe200078e1e27 */
[----:B------:R-:W-:Y:S06]  /*90d40*/  BRA `(.L_x_2460) ;  /* 0x00000000003c7947 */ /* 0x000fec0003800000 */
.L_x_2458:
        /* <DEDUP_REMOVED lines=15> */
.L_x_2460:
[----:B------:R-:W-:Y:S05]  /*90e40*/  BSYNC.RECONVERGENT B0 ;  /* 0x0000000000007941 */ /* 0x000fea0003800200 */
.L_x_2457:
        /* <DEDUP_REMOVED lines=24> */
.L_x_2462:
        /* <DEDUP_REMOVED lines=11> */
.L_x_2463:
[----:B------:R-:W-:Y:S05]  /*91080*/  BSYNC.RECONVERGENT B0 ;  /* 0x0000000000007941 */ /* 0x000fea0003800200 */
.L_x_2461:
        /* <DEDUP_REMOVED lines=48> */
.L_x_2466:
[C---:B------:R-:W-:Y:S01]  /*91390*/  VIADD R34, R32.reuse, 0x1 ;  /* 0x0000000120227836 */ /* 0x040fe20000000000 */
[----:B------:R-:W-:-:S04]  /*913a0*/  LOP3.LUT R36, R32, 0x1f, RZ, 0x3c, !PT ;  /* 0x0000001f20247812 */ /* 0x000fc800078e3cff */
[----:B------:R-:W-:Y:S02]  /*913b0*/  SHF.R.U32.HI R31, RZ, R34, R27 ;  /* 0x00000022ff1f7219 */ /* 0x000fe4000001161b */
[----:B------:R-:W-:-:S04]  /*913c0*/  SHF.L.U32 R36, R27, R36, RZ ;  /* 0x000000241b247219 */ /* 0x000fc800000006ff */
[----:B------:R-:W-:Y:S01]  /*913d0*/  LOP3.LUT R34, R30, R31, R36, 0x1e, !PT ;  /* 0x0000001f1e227212 */ /* 0x000fe200078e1e24 */
[----:B------:R-:W-:Y:S06]  /*913e0*/  BRA `(.L_x_2467) ;  /* 0x00000000003c7947 */ /* 0x000fec0003800000 */
.L_x_2465:
        /* <DEDUP_REMOVED lines=15> */
.L_x_2467:
[----:B------:R-:W-:Y:S05]  /*914e0*/  BSYNC.RECONVERGENT B0 ;  /* 0x0000000000007941 */ /* 0x000fea0003800200 */
.L_x_2464:
        /* <DEDUP_REMOVED lines=24> */
.L_x_2469:
        /* <DEDUP_REMOVED lines=11> */
.L_x_2470:
[----:B------:R-:W-:Y:S05]  /*91720*/  BSYNC.RECONVERGENT B0 ;  /* 0x0000000000007941 */ /* 0x000fea0003800200 */
.L_x_2468:
        /* <DEDUP_REMOVED lines=54> */
.L_x_2473:
[C---:B------:R-:W-:Y:S01]  /*91a90*/  VIADD R27, R35.reuse, 0x1 ;  /* 0x00000001231b7836 */ /* 0x040fe20000000000 */
[----:B------:R-:W-:-:S04]  /*91aa0*/  LOP3.LUT R37, R35, 0x1f, RZ, 0x3c, !PT ;  /* 0x0000001f23257812 */ /* 0x000fc800078e3cff */
[----:B------:R-:W-:Y:S02]  /*91ab0*/  SHF.R.U32.HI R27, RZ, R27, R28 ;  /* 0x0000001bff1b7219 */ /* 0x000fe4000001161c */
[----:B------:R-:W-:-:S04]  /*91ac0*/  SHF.L.U32 R37, R28, R37, RZ ;  /* 0x000000251c257219 */ /* 0x000fc800000006ff */
[----:B------:R-:W-:Y:S01]  /*91ad0*/  LOP3.LUT R32, R34, R27, R37, 0x1e, !PT ;  /* 0x0000001b22207212 */ /* 0x000fe200078e1e25 */
[----:B------:R-:W-:Y:S06]  /*91ae0*/  BRA `(.L_x_2474) ;  /* 0x00000000003c7947 */ /* 0x000fec0003800000 */
.L_x_2472:
        /* <DEDUP_REMOVED lines=15> */
.L_x_2474:
[----:B------:R-:W-:Y:S05]  /*91be0*/  BSYNC.RECONVERGENT B0 ;  /* 0x0000000000007941 */ /* 0x000fea0003800200 */
.L_x_2471:
        /* <DEDUP_REMOVED lines=24> */
.L_x_2476:
        /* <DEDUP_REMOVED lines=11> */
.L_x_2477:
[----:B------:R-:W-:Y:S05]  /*91e20*/  BSYNC.RECONVERGENT B0 ;  /* 0x0000000000007941 */ /* 0x000fea0003800200 */
.L_x_2475:
        /* <DEDUP_REMOVED lines=47> */
.L_x_2480:
[C---:B------:R-:W-:Y:S01]  /*92120*/  VIADD R37, R35.reuse, 0x1 ;  /* 0x0000000123257836 */ /* 0x040fe20000000000 */
[----:B------:R-:W-:-:S04]  /*92130*/  LOP3.LUT R39, R35, 0x1f, RZ, 0x3c, !PT ;  /* 0x0000001f23277812 */ /* 0x000fc800078e3cff */
[----:B------:R-:W-:Y:S02]  /*92140*/  SHF.R.U32.HI R37, RZ, R37, R30 ;  /* 0x00000025ff257219 */ /* 0x000fe4000001161e */
[----:B------:R-:W-:-:S04]  /*92150*/  SHF.L.U32 R39, R30, R39, RZ ;  /* 0x000000271e277219 */ /* 0x000fc800000006ff */
[----:B------:R-:W-:Y:S01]  /*92160*/  LOP3.LUT R28, R32, R37, R39, 0x1e, !PT ;  /* 0x00000025201c7212 */ /* 0x000fe200078e1e27 */
[----:B------:R-:W-:Y:S06]  /*92170*/  BRA `(.L_x_2481) ;  /* 0x00000000003c7947 */ /* 0x000fec0003800000 */
.L_x_2479:
        /* <DEDUP_REMOVED lines=15> */
.L_x_2481:
[----:B------:R-:W-:Y:S05]  /*92270*/  BSYNC.RECONVERGENT B0 ;  /* 0x0000000000007941 */ /* 0x000fea0003800200 */
.L_x_2478:
        /* <DEDUP_REMOVED lines=24> */
.L_x_2483:
        /* <DEDUP_REMOVED lines=11> */
.L_x_2484:
[----:B------:R-:W-:Y:S05]  /*924b0*/  BSYNC.RECONVERGENT B0 ;  /* 0x0000000000007941 */ /* 0x000fea0003800200 */
.L_x_2482:
        /* <DEDUP_REMOVED lines=47> */
.L_x_2487:
[C---:B------:R-:W-:Y:S01]  /*927b0*/  VIADD R39, R35.reuse, 0x1 ;  /* 0x0000000123277836 */ /* 0x040fe20000000000 */
[----:B------:R-:W-:-:S04]  /*927c0*/  LOP3.LUT R41, R35, 0x1f, RZ, 0x3c, !PT ;  /* 0x0000001f23297812 */ /* 0x000fc800078e3cff */
[----:B------:R-:W-:Y:S02]  /*927d0*/  SHF.R.U32.HI R39, RZ, R39, R32 ;  /* 0x00000027ff277219 */ /* 0x000fe40000011620 */
[----:B------:R-:W-:-:S04]  /*927e0*/  SHF.L.U32 R41, R32, R41, RZ ;  /* 0x0000002920297219 */ /* 0x000fc800000006ff */
[----:B------:R-:W-:Y:S01]  /*927f0*/  LOP3.LUT R30, R28, R39, R41, 0x1e, !PT ;  /* 0x000000271c1e7212 */ /* 0x000fe200078e1e29 */
[----:B------:R-:W-:Y:S06]  /*92800*/  BRA `(.L_x_2488) ;  /* 0x00000000003c7947 */ /* 0x000fec0003800000 */
.L_x_2486:
        /* <DEDUP_REMOVED lines=15> */
.L_x_2488:
[----:B------:R-:W-:Y:S05]  /*92900*/  BSYNC.RECONVERGENT B0 ;  /* 0x0000000000007941 */ /* 0x000fea0003800200 */
.L_x_2485:
        /* <DEDUP_REMOVED lines=24> */
.L_x_2490:
        /* <DEDUP_REMOVED lines=11> */
.L_x_2491:
[----:B------:R-:W-:Y:S05]  /*92b40*/  BSYNC.RECONVERGENT B0 ;  /* 0x0000000000007941 */ /* 0x000fea0003800200 */
.L_x_2489:
        /* <DEDUP_REMOVED lines=14> */
[----:B------:R-:W-:Y:S02]  /*92c30*/  ISETP.EQ.AND P0, PT, R29, RZ, PT ;  /* 0x000000ff1d00720c */ /* 0x000fe40003f02270 */
[----:B------:R-:W-:-:S02]  /*92c40*/  SHF.R.U32.HI R32, RZ, 0xc, R36 ;  /* 0x0000000cff207819 */ /* 0x000fc40000011624 */
[--C-:B------:R-:W-:Y:S02]  /*92c50*/  SHF.R.U32.HI R41, RZ, 0x4, R36.reuse ;  /* 0x00000004ff297819 */ /* 0x100fe40000011624 */
[----:B------:R-:W-:Y:S02]  /*92c60*/  SHF.R.U32.HI R38, RZ, 0x8, R36 ;  /* 0x00000008ff267819 */ /* 0x000fe40000011624 */
[----:B------:R-:W-:Y:S02]  /*92c70*/  ISETP.EQ.AND P1, PT, R29, 0x4, PT ;  /* 0x000000041d00780c */ /* 0x000fe40003f22270 */
[----:B------:R-:W-:Y:S02]  /*92c80*/  LOP3.LUT R41, R38, R41, R32, 0x96, !PT ;  /* 0x0000002926297212 */ /* 0x000fe400078e9620 */
[----:B------:R-:W-:Y:S02]  /*92c90*/  SHF.L.W.U32 R32, R2, R39, RZ ;  /* 0x0000002702207219 */ /* 0x000fe40000000eff */
[----:B------:R-:W-:Y:S01]  /*92ca0*/  LOP3.LUT R41, R41, R36, RZ, 0x3c, !PT ;  /* 0x0000002429297212 */ /* 0x000fe200078e3cff */
[----:B------:R-:W-:Y:S01]  /*92cb0*/  @P0 IMAD.MOV.U32 R36, RZ, RZ, R23 ;  /* 0x000000ffff240224 */ /* 0x000fe200078e0017 */
[----:B------:R-:W-:-:S02]  /*92cc0*/  LOP3.LUT R38, R23, R32, RZ, 0x30, !PT ;  /* 0x0000002017267212 */ /* 0x000fc400078e30ff */
[C---:B------:R-:W-:Y:S02]  /*92cd0*/  ISETP.EQ.AND P2, PT, R29.reuse, 0x8, PT ;  /* 0x000000081d00780c */ /* 0x040fe40003f42270 */
[----:B------:R-:W-:Y:S01]  /*92ce0*/  ISETP.EQ.AND P3, PT, R29, 0xc, PT ;  /* 0x0000000c1d00780c */ /* 0x000fe20003f62270 */
[----:B------:R-:W-:Y:S01]  /*92cf0*/  @P1 IMAD.MOV.U32 R36, RZ, RZ, R38 ;  /* 0x000000ffff241224 */ /* 0x000fe200078e0026 */
[--C-:B------:R-:W-:Y:S02]  /*92d00*/  SHF.R.U32.HI R38, RZ, 0x2, R41.reuse ;  /* 0x00000002ff267819 */ /* 0x100fe40000011629 */
[-C--:B------:R-:W-:Y:S02]  /*92d10*/  LOP3.LUT R29, R32, R23.reuse, RZ, 0xfc, !PT ;  /* 0x00000017201d7212 */ /* 0x080fe400078efcff */
[----:B------:R-:W-:Y:S02]  /*92d20*/  LOP3.LUT R38, R38, 0x3, R41, 0x48, !PT ;  /* 0x0000000326267812 */ /* 0x000fe400078e4829 */
[----:B------:R-:W-:-:S02]  /*92d30*/  LOP3.LUT R32, R32, R23, RZ, 0x3c, !PT ;  /* 0x0000001720207212 */ /* 0x000fc400078e3cff */
[----:B------:R-:W-:Y:S01]  /*92d40*/  ISETP.GT.AND P0, PT, R38, 0x1, PT ;  /* 0x000000012600780c */ /* 0x000fe20003f04270 */
[----:B------:R-:W-:Y:S02]  /*92d50*/  @P2 IMAD.MOV.U32 R36, RZ, RZ, R29 ;  /* 0x000000ffff242224 */ /* 0x000fe400078e001d */
        /* <DEDUP_REMOVED lines=15> */
.L_x_2494:
[C---:B------:R-:W-:Y:S01]  /*92e50*/  VIADD R26, R34.reuse, 0x1 ;  /* 0x00000001221a7836 */ /* 0x040fe20000000000 */
[----:B------:R-:W-:-:S04]  /*92e60*/  LOP3.LUT R32, R34, 0x1f, RZ, 0x3c, !PT ;  /* 0x0000001f22207812 */ /* 0x000fc800078e3cff */
[----:B------:R-:W-:Y:S02]  /*92e70*/  SHF.R.U32.HI R37, RZ, R26, R27 ;  /* 0x0000001aff257219 */ /* 0x000fe4000001161b */
[----:B------:R-:W-:-:S04]  /*92e80*/  SHF.L.U32 R32, R27, R32, RZ ;  /* 0x000000201b207219 */ /* 0x000fc800000006ff */
[----:B------:R-:W-:Y:S01]  /*92e90*/  LOP3.LUT R37, R30, R37, R32, 0x1e, !PT ;  /* 0x000000251e257212 */ /* 0x000fe200078e1e20 */
[----:B------:R-:W-:Y:S06]  /*92ea0*/  BRA `(.L_x_2495) ;  /* 0x00000000003c7947 */ /* 0x000fec0003800000 */
.L_x_2493:
        /* <DEDUP_REMOVED lines=15> */
.L_x_2495:
[----:B------:R-:W-:Y:S05]  /*92fa0*/  BSYNC.RECONVERGENT B0 ;  /* 0x0000000000007941 */ /* 0x000fea0003800200 */
.L_x_2492:
        /* <DEDUP_REMOVED lines=24> */
.L_x_2497:
        /* <DEDUP_REMOVED lines=11> */
.L_x_2498:
[----:B------:R-:W-:Y:S05]  /*931e0*/  BSYNC.RECONVERGENT B0 ;  /* 0x0000000000007941 */ /* 0x000fea0003800200 */
.L_x_2496:
        /* <DEDUP_REMOVED lines=26> */
[----:B------:R-:W-:Y:S02]  /*93390*/  SHF.R.U32.HI R36, RZ, 0x2, R41 ;  /* 0x00000002ff247819 */ /* 0x000fe40000011629 */
        /* <DEDUP_REMOVED lines=20> */
.L_x_2501:
[C---:B------:R-:W-:Y:S01]  /*934e0*/  VIADD R27, R39.reuse, 0x1 ;  /* 0x00000001271b7836 */ /* 0x040fe20000000000 */
[----:B------:R-:W-:-:S04]  /*934f0*/  LOP3.LUT R41, R39, 0x1f, RZ, 0x3c, !PT ;  /* 0x0000001f27297812 */ /* 0x000fc800078e3cff */
[----:B------:R-:W-:Y:S02]  /*93500*/  SHF.R.U32.HI R26, RZ, R27, R30 ;  /* 0x0000001bff1a7219 */ /* 0x000fe4000001161e */
[----:B------:R-:W-:-:S04]  /*93510*/  SHF.L.U32 R41, R30, R41, RZ ;  /* 0x000000291e297219 */ /* 0x000fc800000006ff */
[----:B------:R-:W-:Y:S01]  /*93520*/  LOP3.LUT R26, R37, R26, R41, 0x1e, !PT ;  /* 0x0000001a251a7212 */ /* 0x000fe200078e1e29 */
[----:B------:R-:W-:Y:S06]  /*93530*/  BRA `(.L_x_2502) ;  /* 0x00000000003c7947 */ /* 0x000fec0003800000 */
.L_x_2500:
        /* <DEDUP_REMOVED lines=15> */
.L_x_2502:
[----:B------:R-:W-:Y:S05]  /*93630*/  BSYNC.RECONVERGENT B0 ;  /* 0x0000000000007941 */ /* 0x000fea0003800200 */
.L_x_2499:
        /* <DEDUP_REMOVED lines=24> */
.L_x_2504:
        /* <DEDUP_REMOVED lines=11> */
.L_x_2505:
[----:B------:R-:W-:Y:S05]  /*93870*/  BSYNC.RECONVERGENT B0 ;  /* 0x0000000000007941 */ /* 0x000fea0003800200 */
.L_x_2503:
[----:B------:R-:W-:Y:S01]  /*93880*/  IMAD.IADD R31, R28, 0x1, R27 ;  /* 0x000000011c1f7824 */ /* 0x000fe200078e021b */
[----:B------:R-:W-:Y:S01]  /*93890*/  BSSY.RECONVERGENT B0, `(.L_x_2506) ;  /* 0x000004a000007945 */ /* 0x000fe20003800200 */
[----:B------:R-:W-:Y:S02]  /*938a0*/  IMAD.IADD R28, R20, 0x1, R19 ;  /* 0x00000001141c7824 */ /* 0x000fe400078e0213 */
        /* <DEDUP_REMOVED lines=20> */
[----:B------:R-:W-:Y:S01]  /*939f0*/  LOP3.LUT R39, R40, R39, R30, 0x96, !PT ;  /* 0x0000002728277212 */ /* 0x000fe200078e961e */
[----:B------:R-:W-:Y:S01]  /*93a00*/  @P0 IMAD.MOV.U32 R30, RZ, RZ, R22 ;  /* 0x000000ffff1e0224 */ /* 0x000fe200078e0016 */
[----:B------:R-:W-:Y:S02]  /*93a10*/  LOP3.LUT R40, R22, R35, RZ, 0x30, !PT ;  /* 0x0000002316287212 */ /* 0x000fe400078e30ff */
[----:B------:R-:W-:Y:S02]  /*93a20*/  LOP3.LUT R39, R39, R38, RZ, 0x3c, !PT ;  /* 0x0000002627277212 */ /* 0x000fe400078e3cff */
[CC--:B------:R-:W-:Y:S01]  /*93a30*/  LOP3.LUT R37, R35.reuse, R22.reuse, RZ, 0xfc, !PT ;  /* 0x0000001623257212 */ /* 0x0c0fe200078efcff */
[----:B------:R-:W-:Y:S01]  /*93a40*/  @P1 IMAD.MOV.U32 R30, RZ, RZ, R40 ;  /* 0x000000ffff1e1224 */ /* 0x000fe200078e0028 */
[----:B------:R-:W-:Y:S02]  /*93a50*/  SHF.R.U32.HI R38, RZ, 0x2, R39 ;  /* 0x00000002ff267819 */ /* 0x000fe40000011627 */
[----:B------:R-:W-:Y:S01]  /*93a60*/  LOP3.LUT R35, R35, R22, RZ, 0x3c, !PT ;  /* 0x0000001623237212 */ /* 0x000fe200078e3cff */
[----:B------:R-:W-:Y:S01]  /*93a70*/  @P2 IMAD.MOV.U32 R30, RZ, RZ, R37 ;  /* 0x000000ffff1e2224 */ /* 0x000fe200078e0025 */
[----:B------:R-:W-:-:S02]  /*93a80*/  LOP3.LUT R39, R38, 0x3, R39, 0x48, !PT ;  /* 0x0000000326277812 */ /* 0x000fc400078e4827 */
[C-C-:B------:R-:W-:Y:S01]  /*93a90*/  SHF.L.W.U32.HI R37, R32.reuse, 0xa, R32.reuse ;  /* 0x0000000a20257819 */ /* 0x140fe20000010e20 */
        /* <DEDUP_REMOVED lines=20> */
.L_x_2508:
[C---:B------:R-:W-:Y:S01]  /*93be0*/  VIADD R30, R36.reuse, 0x1 ;  /* 0x00000001241e7836 */ /* 0x040fe20000000000 */
[----:B------:R-:W-:-:S04]  /*93bf0*/  LOP3.LUT R32, R36, 0x1f, RZ, 0x3c, !PT ;  /* 0x0000001f24207812 */ /* 0x000fc800078e3cff */
[----:B------:R-:W-:Y:S02]  /*93c00*/  SHF.R.U32.HI R29, RZ, R30, R31 ;  /* 0x0000001eff1d7219 */ /* 0x000fe4000001161f */
[----:B------:R-:W-:-:S04]  /*93c10*/  SHF.L.U32 R32, R31, R32, RZ ;  /* 0x000000201f207219 */ /* 0x000fc800000006ff */
[----:B------:R-:W-:Y:S01]  /*93c20*/  LOP3.LUT R29, R26, R29, R32, 0x1e, !PT ;  /* 0x0000001d1a1d7212 */ /* 0x000fe200078e1e20 */
[----:B------:R-:W-:Y:S06]  /*93c30*/  BRA `(.L_x_2509) ;  /* 0x00000000003c7947 */ /* 0x000fec0003800000 */
.L_x_2507:
        /* <DEDUP_REMOVED lines=15> */
.L_x_2509:
[----:B------:R-:W-:Y:S05]  /*93d30*/  BSYNC.RECONVERGENT B0 ;  /* 0x0000000000007941 */ /* 0x000fea0003800200 */
.L_x_2506:
        /* <DEDUP_REMOVED lines=24> */
.L_x_2511:
        /* <DEDUP_REMOVED lines=11> */
.L_x_2512:
[----:B------:R-:W-:Y:S05]  /*93f70*/  BSYNC.RECONVERGENT B0 ;  /* 0x0000000000007941 */ /* 0x000fea0003800200 */
.L_x_2510:
        /* <DEDUP_REMOVED lines=32> */
.L_x_2515:
[C---:B------:R-:W-:Y:S01]  /*94180*/  VIADD R32, R30.reuse, 0x1 ;  /* 0x000000011e207836 */ /* 0x040fe20000000000 */
[----:B------:R-:W-:-:S04]  /*94190*/  LOP3.LUT R34, R30, 0x1f, RZ, 0x3c, !PT ;  /* 0x0000001f1e227812 */ /* 0x000fc800078e3cff */
[----:B------:R-:W-:Y:S02]  /*941a0*/  SHF.R.U32.HI R32, RZ, R32, R31 ;  /* 0x00000020ff207219 */ /* 0x000fe4000001161f */
[----:B------:R-:W-:-:S04]  /*941b0*/  SHF.L.U32 R34, R31, R34, RZ ;  /* 0x000000221f227219 */ /* 0x000fc800000006ff */
[----:B------:R-:W-:Y:S01]  /*941c0*/  LOP3.LUT R27, R29, R32, R34, 0x1e, !PT ;  /* 0x000000201d1b7212 */ /* 0x000fe200078e1e22 */
[----:B------:R-:W-:Y:S06]  /*941d0*/  BRA `(.L_x_2516) ;  /* 0x00000000003c7947 */ /* 0x000fec0003800000 */
.L_x_2514:
        /* <DEDUP_REMOVED lines=15> */
.L_x_2516:
[----:B------:R-:W-:Y:S05]  /*942d0*/  BSYNC.RECONVERGENT B0 ;  /* 0x0000000000007941 */ /* 0x000fea0003800200 */
.L_x_2513:
        /* <DEDUP_REMOVED lines=24> */
.L_x_2518:
        /* <DEDUP_REMOVED lines=11> */
.L_x_2519:
[----:B------:R-:W-:Y:S05]  /*94510*/  BSYNC.RECONVERGENT B0 ;  /* 0x0000000000007941 */ /* 0x000fea0003800200 */
.L_x_2517:
        /* <DEDUP_REMOVED lines=47> */
.L_x_2522:
[C---:B------:R-:W-:Y:S01]  /*94810*/  VIADD R36, R32.reuse, 0x1 ;  /* 0x0000000120247836 */ /* 0x040fe20000000000 */
[----:B------:R-:W-:-:S04]  /*94820*/  LOP3.LUT R38, R32, 0x1f, RZ, 0x3c, !PT ;  /* 0x0000001f20267812 */ /* 0x000fc800078e3cff */
[----:B------:R-:W-:Y:S02]  /*94830*/  SHF.R.U32.HI R36, RZ, R36, R29 ;  /* 0x00000024ff247219 */ /* 0x000fe4000001161d */
[----:B------:R-:W-:-:S04]  /*94840*/  SHF.L.U32 R38, R29, R38, RZ ;  /* 0x000000261d267219 */ /* 0x000fc800000006ff */
[----:B------:R-:W-:Y:S01]  /*94850*/  LOP3.LUT R31, R27, R36, R38, 0x1e, !PT ;  /* 0x000000241b1f7212 */ /* 0x000fe200078e1e26 */
[----:B------:R-:W-:Y:S06]  /*94860*/  BRA `(.L_x_2523) ;  /* 0x00000000003c7947 */ /* 0x000fec0003800000 */
.L_x_2521:
        /* <DEDUP_REMOVED lines=15> */
.L_x_2523:
[----:B------:R-:W-:Y:S05]  /*94960*/  BSYNC.RECONVERGENT B0 ;  /* 0x0000000000007941 */ /* 0x000fea0003800200 */
.L_x_2520:
        /* <DEDUP_REMOVED lines=24> */
.L_x_2525:
        /* <DEDUP_REMOVED lines=11> */
.L_x_2526:
[----:B------:R-:W-:Y:S05]  /*94ba0*/  BSYNC.RECONVERGENT B0 ;  /* 0x0000000000007941 */ /* 0x000fea0003800200 */
.L_x_2524:
        /* <DEDUP_REMOVED lines=48> */
.L_x_2529:
[C---:B------:R-:W-:Y:S01]  /*94eb0*/  VIADD R37, R35.reuse, 0x1 ;  /* 0x0000000123257836 */ /* 0x040fe20000000000 */
[----:B------:R-:W-:-:S04]  /*94ec0*/  LOP3.LUT R39, R35, 0x1f, RZ, 0x3c, !PT ;  /* 0x0000001f23277812 */ /* 0x000fc800078e3cff */
[----:B------:R-:W-:Y:S02]  /*94ed0*/  SHF.R.U32.HI R32, RZ, R37, R26 ;  /* 0x00000025ff207219 */ /* 0x000fe4000001161a */
[----:B------:R-:W-:-:S04]  /*94ee0*/  SHF.L.U32 R39, R26, R39, RZ ;  /* 0x000000271a277219 */ /* 0x000fc800000006ff */
[----:B------:R-:W-:Y:S01]  /*94ef0*/  LOP3.LUT R37, R31, R32, R39, 0x1e, !PT ;  /* 0x000000201f257212 */ /* 0x000fe200078e1e27 */
[----:B------:R-:W-:Y:S06]  /*94f00*/  BRA `(.L_x_2530) ;  /* 0x00000000003c7947 */ /* 0x000fec0003800000 */
.L_x_2528:
        /* <DEDUP_REMOVED lines=15> */
.L_x_2530:
[----:B------:R-:W-:Y:S05]  /*95000*/  BSYNC.RECONVERGENT B0 ;  /* 0x0000000000007941 */ /* 0x000fea0003800200 */
.L_x_2527:
        /* <DEDUP_REMOVED lines=24> */
.L_x_2532:
        /* <DEDUP_REMOVED lines=11> */
.L_x_2533:
[----:B------:R-:W-:Y:S05]  /*95240*/  BSYNC.RECONVERGENT B0 ;  /* 0x0000000000007941 */ /* 0x000fea0003800200 */
.L_x_2531:
        /* <DEDUP_REMOVED lines=15> */
[----:B0-----:R-:W-:Y:S02]  /*95340*/  IADD3 R19, PT, PT, R19, UR4, R3 ;  /* 0x0000000413137c10 */ /* 0x001fe4000fffe003 */
[----:B------:R-:W-:Y:S02]  /*95350*/  LOP3.LUT R28, R31, R28, RZ, 0x3c, !PT ;  /* 0x0000001c1f1c7212 */ /* 0x000fe400078e3cff */
[----:B------:R-:W-:Y:S01]  /*95360*/  SHF.R.U32.HI R31, RZ, 0x8, R26 ;  /* 0x00000008ff1f7819 */ /* 0x000fe2000001161a */
[----:B------:R-:W-:Y:S01]  /*95370*/  @P0 IMAD.MOV.U32 R26, RZ, RZ, R21 ;  /* 0x000000ffff1a0224 */ /* 0x000fe200078e0015 */
[----:B------:R-:W-:Y:S02]  /*95380*/  SHF.R.U32.HI R35, RZ, 0x10, R28 ;  /* 0x00000010ff237819 */ /* 0x000fe4000001161c */
[----:B------:R-:W-:-:S02]  /*95390*/  SHF.L.W.U32 R36, R2, R31, RZ ;  /* 0x0000001f02247219 */ /* 0x000fc40000000eff */
[----:B------:R-:W-:Y:S02]  /*953a0*/  LOP3.LUT R35, R35, R28, RZ, 0x3c, !PT ;  /* 0x0000001c23237212 */ /* 0x000fe400078e3cff */
[----:B------:R-:W-:Y:S02]  /*953b0*/  LOP3.LUT R40, R21, R36, RZ, 0x30, !PT ;  /* 0x0000002415287212 */ /* 0x000fe400078e30ff */
[--C-:B------:R-:W-:Y:S02]  /*953c0*/  SHF.R.U32.HI R31, RZ, 0xc, R35.reuse ;  /* 0x0000000cff1f7819 */ /* 0x100fe40000011623 */
[--C-:B------:R-:W-:Y:S01]  /*953d0*/  SHF.R.U32.HI R38, RZ, 0x4, R35.reuse ;  /* 0x00000004ff267819 */ /* 0x100fe20000011623 */
[----:B------:R-:W-:Y:S01]  /*953e0*/  @P1 IMAD.MOV.U32 R26, RZ, RZ, R40 ;  /* 0x000000ffff1a1224 */ /* 0x000fe200078e0028 */
        /* <DEDUP_REMOVED lines=28> */
.L_x_2536:
[C---:B------:R-:W-:Y:S01]  /*955b0*/  VIADD R26, R34.reuse, 0x1 ;  /* 0x00000001221a7836 */ /* 0x040fe20000000000 */
[----:B------:R-:W-:-:S04]  /*955c0*/  LOP3.LUT R36, R34, 0x1f, RZ, 0x3c, !PT ;  /* 0x0000001f22247812 */ /* 0x000fc800078e3cff */
[----:B------:R-:W-:Y:S02]  /*955d0*/  SHF.R.U32.HI R26, RZ, R26, R27 ;  /* 0x0000001aff1a7219 */ /* 0x000fe4000001161b */
[----:B------:R-:W-:-:S04]  /*955e0*/  SHF.L.U32 R36, R27, R36, RZ ;  /* 0x000000241b247219 */ /* 0x000fc800000006ff */
[----:B------:R-:W-:Y:S01]  /*955f0*/  LOP3.LUT R29, R37, R26, R36, 0x1e, !PT ;  /* 0x0000001a251d7212 */ /* 0x000fe200078e1e24 */
[----:B------:R-:W-:Y:S06]  /*95600*/  BRA `(.L_x_2537) ;  /* 0x00000000003c7947 */ /* 0x000fec0003800000 */
.L_x_2535:
        /* <DEDUP_REMOVED lines=15> */
.L_x_2537:
[----:B------:R-:W-:Y:S05]  /*95700*/  BSYNC.RECONVERGENT B0 ;  /* 0x0000000000007941 */ /* 0x000fea0003800200 */
.L_x_2534:
        /* <DEDUP_REMOVED lines=24> */
.L_x_2539:
        /* <DEDUP_REMOVED lines=11> */
.L_x_2540:
[----:B------:R-:W-:Y:S05]  /*95940*/  BSYNC.RECONVERGENT B0 ;  /* 0x0000000000007941 */ /* 0x000fea0003800200 */
.L_x_2538:
        /* <DEDUP_REMOVED lines=47> */
.L_x_2543:
[C---:B------:R-:W-:Y:S01]  /*95c40*/  VIADD R27, R35.reuse, 0x1 ;  /* 0x00000001231b7836 */ /* 0x040fe20000000000 */
[----:B------:R-:W-:-:S04]  /*95c50*/  LOP3.LUT R37, R35, 0x1f, RZ, 0x3c, !PT ;  /* 0x0000001f23257812 */ /* 0x000fc800078e3cff */
[----:B------:R-:W-:Y:S02]  /*95c60*/  SHF.R.U32.HI R34, RZ, R27, R30 ;  /* 0x0000001bff227219 */ /* 0x000fe4000001161e */
[----:B------:R-:W-:-:S04]  /*95c70*/  SHF.L.U32 R37, R30, R37, RZ ;  /* 0x000000251e257219 */ /* 0x000fc800000006ff */
[----:B------:R-:W-:Y:S01]  /*95c80*/  LOP3.LUT R27, R29, R34, R37, 0x1e, !PT ;  /* 0x000000221d1b7212 */ /* 0x000fe200078e1e25 */
[----:B------:R-:W-:Y:S06]  /*95c90*/  BRA `(.L_x_2544) ;  /* 0x00000000003c7947 */ /* 0x000fec0003800000 */
.L_x_2542:
        /* <DEDUP_REMOVED lines=15> */
.L_x_2544:
[----:B------:R-:W-:Y:S05]  /*95d90*/  BSYNC.RECONVERGENT B0 ;  /* 0x0000000000007941 */ /* 0x000fea0003800200 */
.L_x_2541:
        /* <DEDUP_REMOVED lines=24> */
.L_x_2546:
        /* <DEDUP_REMOVED lines=11> */
.L_x_2547:
[----:B------:R-:W-:Y:S05]  /*95fd0*/  BSYNC.RECONVERGENT B0 ;  /* 0x0000000000007941 */ /* 0x000fea0003800200 */
.L_x_2545:
        /* <DEDUP_REMOVED lines=25> */
[----:B------:R-:W-:Y:S02]  /*96170*/  LOP3.LUT R38, R38, R37, RZ, 0x3c, !PT ;  /* 0x0000002526267212 */ /* 0x000fe400078e3cff */
        /* <DEDUP_REMOVED lines=21> */
.L_x_2550:
[C---:B------:R-:W-:Y:S01]  /*962d0*/  VIADD R30, R34.reuse, 0x1 ;  /* 0x00000001221e7836 */ /* 0x040fe20000000000 */
[----:B------:R-:W-:-:S04]  /*962e0*/  LOP3.LUT R36, R34, 0x1f, RZ, 0x3c, !PT ;  /* 0x0000001f22247812 */ /* 0x000fc800078e3cff */
[----:B------:R-:W-:Y:S02]  /*962f0*/  SHF.R.U32.HI R30, RZ, R30, R29 ;  /* 0x0000001eff1e7219 */ /* 0x000fe4000001161d */
[----:B------:R-:W-:-:S04]  /*96300*/  SHF.L.U32 R36, R29, R36, RZ ;  /* 0x000000241d247219 */ /* 0x000fc800000006ff */
[----:B------:R-:W-:Y:S01]  /*96310*/  LOP3.LUT R37, R27, R30, R36, 0x1e, !PT ;  /* 0x0000001e1b257212 */ /* 0x000fe200078e1e24 */
[----:B------:R-:W-:Y:S06]  /*96320*/  BRA `(.L_x_2551) ;  /* 0x00000000003c7947 */ /* 0x000fec0003800000 */
.L_x_2549:
        /* <DEDUP_REMOVED lines=15> */
.L_x_2551:
[----:B------:R-:W-:Y:S05]  /*96420*/  BSYNC.RECONVERGENT B0 ;  /* 0x0000000000007941 */ /* 0x000fea0003800200 */
.L_x_2548:
        /* <DEDUP_REMOVED lines=24> */
.L_x_2553:
        /* <DEDUP_REMOVED lines=11> */
.L_x_2554:
[----:B------:R-:W-:Y:S05]  /*96660*/  BSYNC.RECONVERGENT B0 ;  /* 0x0000000000007941 */ /* 0x000fea0003800200 */
.L_x_2552:
        /* <DEDUP_REMOVED lines=27> */
[----:B------:R-:W-:Y:S02]  /*96820*/  SHF.R.U32.HI R34, RZ, 0x2, R39 ;  /* 0x00000002ff227819 */ /* 0x000fe40000011627 */
[----:B------:R-:W-:-:S02]  /*96830*/  LOP3.LUT R38, R29, R22, RZ, 0xfc, !PT ;  /* 0x000000161d267212 */ /* 0x000fc400078efcff */
        /* <DEDUP_REMOVED lines=19> */
.L_x_2557:
[C---:B------:R-:W-:Y:S01]  /*96970*/  VIADD R34, R32.reuse, 0x1 ;  /* 0x0000000120227836 */ /* 0x040fe20000000000 */
[----:B------:R-:W-:-:S04]  /*96980*/  LOP3.LUT R36, R32, 0x1f, RZ, 0x3c, !PT ;  /* 0x0000001f20247812 */ /* 0x000fc800078e3cff */
[----:B------:R-:W-:Y:S02]  /*96990*/  SHF.R.U32.HI R34, RZ, R34, R27 ;  /* 0x00000022ff227219 */ /* 0x000fe4000001161b */
[----:B------:R-:W-:-:S04]  /*969a0*/  SHF.L.U32 R36, R27, R36, RZ ;  /* 0x000000241b247219 */ /* 0x000fc800000006ff */
[----:B------:R-:W-:Y:S01]  /*969b0*/  LOP3.LUT R29, R37, R34, R36, 0x1e, !PT ;  /* 0x00000022251d7212 */ /* 0x000fe200078e1e24 */
[----:B------:R-:W-:Y:S06]  /*969c0*/  BRA `(.L_x_2558) ;  /* 0x00000000003c7947 */ /* 0x000fec0003800000 */
.L_x_2556:
        /* <DEDUP_REMOVED lines=15> */
.L_x_2558:
[----:B------:R-:W-:Y:S05]  /*96ac0*/  BSYNC.RECONVERGENT B0 ;  /* 0x0000000000007941 */ /* 0x000fea0003800200 */
.L_x_2555:
        /* <DEDUP_REMOVED lines=24> */
.L_x_2560:
        /* <DEDUP_REMOVED lines=11> */
.L_x_2561:
[----:B------:R-:W-:Y:S05]  /*96d00*/  BSYNC.RECONVERGENT B0 ;  /* 0x0000000000007941 */ /* 0x000fea0003800200 */
.L_x_2559:
        /* <DEDUP_REMOVED lines=47> */
.L_x_2564:
[C---:B------:R-:W-:Y:S01]  /*97000*/  VIADD R27, R37.reuse, 0x1 ;  /* 0x00000001251b7836 */ /* 0x040fe20000000000 */
[----:B------:R-:W-:-:S04]  /*97010*/  LOP3.LUT R39, R37, 0x1f, RZ, 0x3c, !PT ;  /* 0x0000001f25277812 */ /* 0x000fc800078e3cff */
[----:B------:R-:W-:Y:S02]  /*97020*/  SHF.R.U32.HI R28, RZ, R27, R30 ;  /* 0x0000001bff1c7219 */ /* 0x000fe4000001161e */
[----:B------:R-:W-:-:S04]  /*97030*/  SHF.L.U32 R39, R30, R39, RZ ;  /* 0x000000271e277219 */ /* 0x000fc800000006ff */
[----:B------:R-:W-:Y:S01]  /*97040*/  LOP3.LUT R27, R29, R28, R39, 0x1e, !PT ;  /* 0x0000001c1d1b7212 */ /* 0x000fe200078e1e27 */
[----:B------:R-:W-:Y:S06]  /*97050*/  BRA `(.L_x_2565) ;  /* 0x00000000003c7947 */ /* 0x000fec0003800000 */
.L_x_2563:
        /* <DEDUP_REMOVED lines=15> */
.L_x_2565:
[----:B------:R-:W-:Y:S05]  /*97150*/  BSYNC.RECONVERGENT B0 ;  /* 0x0000000000007941 */ /* 0x000fea0003800200 */
.L_x_2562:
        /* <DEDUP_REMOVED lines=24> */
.L_x_2567:
        /* <DEDUP_REMOVED lines=11> */
.L_x_2568:
[----:B------:R-:W-:Y:S05]  /*97390*/  BSYNC.RECONVERGENT B0 ;  /* 0x0000000000007941 */ /* 0x000fea0003800200 */
.L_x_2566:
        /* <DEDUP_REMOVED lines=16> */
[--C-:B------:R-:W-:Y:S02]  /*974a0*/  SHF.R.U32.HI R39, RZ, 0xc, R38.reuse ;  /* 0x0000000cff277819 */ /* 0x100fe40000011626 */
[--C-:B------:R-:W-:Y:S02]  /*974b0*/  SHF.R.U32.HI R40, RZ, 0x4, R38.reuse ;  /* 0x00000004ff287819 */ /* 0x100fe40000011626 */
[----:B------:R-:W-:Y:S02]  /*974c0*/  SHF.R.U32.HI R41, RZ, 0x8, R38 ;  /* 0x00000008ff297819 */ /* 0x000fe40000011626 */
[C---:B------:R-:W-:Y:S02]  /*974d0*/  ISETP.EQ.AND P1, PT, R34.reuse, 0x4, PT ;  /* 0x000000042200780c */ /* 0x040fe40003f22270 */
[----:B------:R-:W-:Y:S02]  /*974e0*/  ISETP.EQ.AND P2, PT, R34, 0x8, PT ;  /* 0x000000082200780c */ /* 0x000fe40003f42270 */
[----:B------:R-:W-:-:S02]  /*974f0*/  LOP3.LUT R39, R41, R40, R39, 0x96, !PT ;  /* 0x0000002829277212 */ /* 0x000fc400078e9627 */
[----:B------:R-:W-:Y:S01]  /*97500*/  SHF.L.W.U32 R30, R2, R37, RZ ;  /* 0x00000025021e7219 */ /* 0x000fe20000000eff */
[----:B------:R-:W-:Y:S01]  /*97510*/  @P0 IMAD.MOV.U32 R37, RZ, RZ, R19 ;  /* 0x000000ffff250224 */ /* 0x000fe200078e0013 */
[----:B------:R-:W-:Y:S02]  /*97520*/  LOP3.LUT R39, R39, R38, RZ, 0x3c, !PT ;  /* 0x0000002627277212 */ /* 0x000fe400078e3cff */
[----:B------:R-:W-:Y:S02]  /*97530*/  LOP3.LUT R40, R19, R30, RZ, 0x30, !PT ;  /* 0x0000001e13287212 */ /* 0x000fe400078e30ff */
[-C--:B------:R-:W-:Y:S02]  /*97540*/  LOP3.LUT R38, R30, R19.reuse, RZ, 0xfc, !PT ;  /* 0x000000131e267212 */ /* 0x080fe400078efcff */
[----:B------:R-:W-:Y:S01]  /*97550*/  ISETP.EQ.AND P3, PT, R34, 0xc, PT ;  /* 0x0000000c2200780c */ /* 0x000fe20003f62270 */
[----:B------:R-:W-:Y:S01]  /*97560*/  @P1 IMAD.MOV.U32 R37, RZ, RZ, R40 ;  /* 0x000000ffff251224 */ /* 0x000fe200078e0028 */
[----:B------:R-:W-:Y:S01]  /*97570*/  SHF.R.U32.HI R34, RZ, 0x2, R39 ;  /* 0x00000002ff227819 */ /* 0x000fe20000011627 */
[----:B------:R-:W-:Y:S01]  /*97580*/  @P2 IMAD.MOV.U32 R37, RZ, RZ, R38 ;  /* 0x000000ffff252224 */ /* 0x000fe200078e0026 */
[----:B------:R-:W-:-:S02]  /*97590*/  LOP3.LUT R30, R30, R19, RZ, 0x3c, !PT ;  /* 0x000000131e1e7212 */ /* 0x000fc400078e3cff */
[----:B------:R-:W-:Y:S02]  /*975a0*/  LOP3.LUT R38, R34, 0x3, R39, 0x48, !PT ;  /* 0x0000000322267812 */ /* 0x000fe400078e4827 */
[--C-:B------:R-:W-:Y:S02]  /*975b0*/  SHF.L.W.U32.HI R34, R32, 0xa, R32.reuse ;  /* 0x0000000a20227819 */ /* 0x100fe40000010e20 */
[----:B------:R-:W-:Y:S02]  /*975c0*/  ISETP.GT.AND P0, PT, R38, 0x1, PT ;  /* 0x000000012600780c */ /* 0x000fe40003f04270 */
[C---:B------:R-:W-:Y:S01]  /*975d0*/  SHF.L.W.U32.HI R39, R32.reuse, 0x13, R32 ;  /* 0x0000001320277819 */ /* 0x040fe20000010e20 */
[----:B------:R-:W-:Y:S01]  /*975e0*/  @P3 IMAD.MOV.U32 R37, RZ, RZ, R30 ;  /* 0x000000ffff253224 */ /* 0x000fe200078e001e */
[----:B------:R-:W-:-:S03]  /*975f0*/  SHF.L.W.U32.HI R32, R32, 0x1e, R32 ;  /* 0x0000001e20207819 */ /* 0x000fc60000010e20 */
[----:B------:R-:W-:Y:S01]  /*97600*/  IMAD.IADD R20, R20, 0x1, R37 ;  /* 0x0000000114147824 */ /* 0x000fe200078e0225 */
        /* <DEDUP_REMOVED lines=15> */
.L_x_2571:
[C---:B------:R-:W-:Y:S01]  /*97700*/  VIADD R26, R36.reuse, 0x1 ;  /* 0x00000001241a7836 */ /* 0x040fe20000000000 */
[----:B------:R-:W-:-:S04]  /*97710*/  LOP3.LUT R30, R36, 0x1f, RZ, 0x3c, !PT ;  /* 0x0000001f241e7812 */ /* 0x000fc800078e3cff */
[----:B------:R-:W-:Y:S02]  /*97720*/  SHF.R.U32.HI R26, RZ, R26, R31 ;  /* 0x0000001aff1a7219 */ /* 0x000fe4000001161f */
[----:B------:R-:W-:-:S04]  /*97730*/  SHF.L.U32 R30, R31, R30, RZ ;  /* 0x0000001e1f1e7219 */ /* 0x000fc800000006ff */
[----:B------:R-:W-:Y:S01]  /*97740*/  LOP3.LUT R26, R27, R26, R30, 0x1e, !PT ;  /* 0x0000001a1b1a7212 */ /* 0x000fe200078e1e1e */
[----:B------:R-:W-:Y:S06]  /*97750*/  BRA `(.L_x_2572) ;  /* 0x00000000003c7947 */ /* 0x000fec0003800000 */
.L_x_2570:
        /* <DEDUP_REMOVED lines=15> */
.L_x_2572:
[----:B------:R-:W-:Y:S05]  /*97850*/  BSYNC.RECONVERGENT B0 ;  /* 0x0000000000007941 */ /* 0x000fea0003800200 */
.L_x_2569:
        /* <DEDUP_REMOVED lines=24> */
.L_x_2574:
        /* <DEDUP_REMOVED lines=11> */
.L_x_2575:
[----:B------:R-:W-:Y:S05]  /*97a90*/  BSYNC.RECONVERGENT B0 ;  /* 0x0000000000007941 */ /* 0x000fea0003800200 */
.L_x_2573:
        /* <DEDUP_REMOVED lines=32> */
.L_x_2578:
[C---:B------:R-:W-:Y:S01]  /*97ca0*/  VIADD R32, R28.reuse, 0x1 ;  /* 0x000000011c207836 */ /* 0x040fe20000000000 */
[----:B------:R-:W-:-:S04]  /*97cb0*/  LOP3.LUT R34, R28, 0x1f, RZ, 0x3c, !PT ;  /* 0x0000001f1c227812 */ /* 0x000fc800078e3cff */
[----:B------:R-:W-:Y:S02]  /*97cc0*/  SHF.R.U32.HI R35, RZ, R32, R31 ;  /* 0x00000020ff237219 */ /* 0x000fe4000001161f */
[----:B------:R-:W-:-:S04]  /*97cd0*/  SHF.L.U32 R34, R31, R34, RZ ;  /* 0x000000221f227219 */ /* 0x000fc800000006ff */
[----:B------:R-:W-:Y:S01]  /*97ce0*/  LOP3.LUT R32, R26, R35, R34, 0x1e, !PT ;  /* 0x000000231a207212 */ /* 0x000fe200078e1e22 */
[----:B------:R-:W-:Y:S06]  /*97cf0*/  BRA `(.L_x_2579) ;  /* 0x00000000003c7947 */ /* 0x000fec0003800000 */
.L_x_2577:
        /* <DEDUP_REMOVED lines=15> */
.L_x_2579:
[----:B------:R-:W-:Y:S05]  /*97df0*/  BSYNC.RECONVERGENT B0 ;  /* 0x0000000000007941 */ /* 0x000fea0003800200 */
.L_x_2576:
        /* <DEDUP_REMOVED lines=24> */
.L_x_2581:
        /* <DEDUP_REMOVED lines=11> */
.L_x_2582:
[----:B------:R-:W-:Y:S05]  /*98030*/  BSYNC.RECONVERGENT B0 ;  /* 0x0000000000007941 */ /* 0x000fea0003800200 */
.L_x_2580:
        /* <DEDUP_REMOVED lines=47> */
.L_x_2585:
[C---:B------:R-:W-:Y:S01]  /*98330*/  VIADD R37, R35.reuse, 0x1 ;  /* 0x0000000123257836 */ /* 0x040fe20000000000 */
[----:B------:R-:W-:-:S04]  /*98340*/  LOP3.LUT R39, R35, 0x1f, RZ, 0x3c, !PT ;  /* 0x0000001f23277812 */ /* 0x000fc800078e3cff */
[----:B------:R-:W-:Y:S02]  /*98350*/  SHF.R.U32.HI R37, RZ, R37, R26 ;  /* 0x00000025ff257219 */ /* 0x000fe4000001161a */
[----:B------:R-:W-:-:S04]  /*98360*/  SHF.L.U32 R39, R26, R39, RZ ;  /* 0x000000271a277219 */ /* 0x000fc800000006ff */
[----:B------:R-:W-:Y:S01]  /*98370*/  LOP3.LUT R30, R32, R37, R39, 0x1e, !PT ;  /* 0x00000025201e7212 */ /* 0x000fe200078e1e27 */
[----:B------:R-:W-:Y:S06]  /*98380*/  BRA `(.L_x_2586) ;  /* 0x00000000003c7947 */ /* 0x000fec0003800000 */
.L_x_2584:
        /* <DEDUP_REMOVED lines=15> */
.L_x_2586:
[----:B------:R-:W-:Y:S05]  /*98480*/  BSYNC.RECONVERGENT B0 ;  /* 0x0000000000007941 */ /* 0x000fea0003800200 */
.L_x_2583:
        /* <DEDUP_REMOVED lines=24> */
.L_x_2588:
        /* <DEDUP_REMOVED lines=11> */
.L_x_2589:
[----:B------:R-:W-:Y:S05]  /*986c0*/  BSYNC.RECONVERGENT B0 ;  /* 0x0000000000007941 */ /* 0x000fea0003800200 */
.L_x_2587:
        /* <DEDUP_REMOVED lines=48> */
.L_x_2592:
[C---:B------:R-:W-:Y:S01]  /*989d0*/  VIADD R34, R32.reuse, 0x1 ;  /* 0x0000000120227836 */ /* 0x040fe20000000000 */
[----:B------:R-:W-:-:S04]  /*989e0*/  LOP3.LUT R36, R32, 0x1f, RZ, 0x3c, !PT ;  /* 0x0000001f20247812 */ /* 0x000fc800078e3cff */
[----:B------:R-:W-:Y:S02]  /*989f0*/  SHF.R.U32.HI R31, RZ, R34, R27 ;  /* 0x00000022ff1f7219 */ /* 0x000fe4000001161b */
[----:B------:R-:W-:-:S04]  /*98a00*/  SHF.L.U32 R36, R27, R36, RZ ;  /* 0x000000241b247219 */ /* 0x000fc800000006ff */
[----:B------:R-:W-:Y:S01]  /*98a10*/  LOP3.LUT R34, R30, R31, R36, 0x1e, !PT ;  /* 0x0000001f1e227212 */ /* 0x000fe200078e1e24 */
[----:B------:R-:W-:Y:S06]  /*98a20*/  BRA `(.L_x_2593) ;  /* 0x00000000003c7947 */ /* 0x000fec0003800000 */
.L_x_2591:
        /* <DEDUP_REMOVED lines=15> */
.L_x_2593:
[----:B------:R-:W-:Y:S05]  /*98b20*/  BSYNC.RECONVERGENT B0 ;  /* 0x0000000000007941 */ /* 0x000fea0003800200 */
.L_x_2590:
        /* <DEDUP_REMOVED lines=24> */
.L_x_2595:
        /* <DEDUP_REMOVED lines=11> */
.L_x_2596:
[----:B------:R-:W-:Y:S05]  /*98d60*/  BSYNC.RECONVERGENT B0 ;  /* 0x0000000000007941 */ /* 0x000fea0003800200 */
.L_x_2594:
        /* <DEDUP_REMOVED lines=54> */
.L_x_2599:
[C---:B------:R-:W-:Y:S01]  /*990d0*/  VIADD R27, R35.reuse, 0x1 ;  /* 0x00000001231b7836 */ /* 0x040fe20000000000 */
[----:B------:R-:W-:-:S04]  /*990e0*/  LOP3.LUT R33, R35, 0x1f, RZ, 0x3c, !PT ;  /* 0x0000001f23217812 */ /* 0x000fc800078e3cff */
[----:B------:R-:W-:Y:S02]  /*990f0*/  SHF.R.U32.HI R27, RZ, R27, R28 ;  /* 0x0000001bff1b7219 */ /* 0x000fe4000001161c */
[----:B------:R-:W-:-:S04]  /*99100*/  SHF.L.U32 R33, R28, R33, RZ ;  /* 0x000000211c217219 */ /* 0x000fc800000006ff */
[----:B------:R-:W-:Y:S01]  /*99110*/  LOP3.LUT R32, R34, R27, R33, 0x1e, !PT ;  /* 0x0000001b22207212 */ /* 0x000fe200078e1e21 */
[----:B------:R-:W-:Y:S06]  /*99120*/  BRA `(.L_x_2600) ;  /* 0x00000000003c7947 */ /* 0x000fec0003800000 */
.L_x_2598:
        /* <DEDUP_REMOVED lines=15> */
.L_x_2600:
[----:B------:R-:W-:Y:S05]  /*99220*/  BSYNC.RECONVERGENT B0 ;  /* 0x0000000000007941 */ /* 0x000fea0003800200 */
.L_x_2597:
        /* <DEDUP_REMOVED lines=24> */
.L_x_2602:
        /* <DEDUP_REMOVED lines=11> */
.L_x_2603:
[----:B------:R-:W-:Y:S05]  /*99460*/  BSYNC.RECONVERGENT B0 ;  /* 0x0000000000007941 */ /* 0x000fea0003800200 */
.L_x_2601:
        /* <DEDUP_REMOVED lines=47> */
.L_x_2606:
[C---:B------:R-:W-:Y:S01]  /*99760*/  VIADD R28, R34.reuse, 0x1 ;  /* 0x00000001221c7836 */ /* 0x040fe20000000000 */
[----:B------:R-:W-:-:S04]  /*99770*/  LOP3.LUT R36, R34, 0x1f, RZ, 0x3c, !PT ;  /* 0x0000001f22247812 */ /* 0x000fc800078e3cff */
[----:B------:R-:W-:Y:S02]  /*99780*/  SHF.R.U32.HI R35, RZ, R28, R31 ;  /* 0x0000001cff237219 */ /* 0x000fe4000001161f */
[----:B------:R-:W-:-:S04]  /*99790*/  SHF.L.U32 R36, R31, R36, RZ ;  /* 0x000000241f247219 */ /* 0x000fc800000006ff */
[----:B------:R-:W-:Y:S01]  /*997a0*/  LOP3.LUT R28, R32, R35, R36, 0x1e, !PT ;  /* 0x00000023201c7212 */ /* 0x000fe200078e1e24 */
[----:B------:R-:W-:Y:S06]  /*997b0*/  BRA `(.L_x_2607) ;  /* 0x00000000003c7947 */ /* 0x000fec0003800000 */
.L_x_2605:
        /* <DEDUP_REMOVED lines=15> */
.L_x_2607:
[----:B------:R-:W-:Y:S05]  /*998b0*/  BSYNC.RECONVERGENT B0 ;  /* 0x0000000000007941 */ /* 0x000fea0003800200 */
.L_x_2604:
        /* <DEDUP_REMOVED lines=24> */
.L_x_2609:
        /* <DEDUP_REMOVED lines=11> */
.L_x_2610:
[----:B------:R-:W-:Y:S05]  /*99af0*/  BSYNC.RECONVERGENT B0 ;  /* 0x0000000000007941 */ /* 0x000fea0003800200 */
.L_x_2608:
        /* <DEDUP_REMOVED lines=47> */
.L_x_2613:
[C---:B------:R-:W-:Y:S01]  /*99df0*/  VIADD R31, R35.reuse, 0x1 ;  /* 0x00000001231f7836 */ /* 0x040fe20000000000 */
[----:B------:R-:W-:-:S04]  /*99e00*/  LOP3.LUT R37, R35, 0x1f, RZ, 0x3c, !PT ;  /* 0x0000001f23257812 */ /* 0x000fc800078e3cff */
[----:B------:R-:W-:Y:S02]  /*99e10*/  SHF.R.U32.HI R31, RZ, R31, R30 ;  /* 0x0000001fff1f7219 */ /* 0x000fe4000001161e */
[----:B------:R-:W-:-:S04]  /*99e20*/  SHF.L.U32 R37, R30, R37, RZ ;  /* 0x000000251e257219 */ /* 0x000fc800000006ff */
[----:B------:R-:W-:Y:S01]  /*99e30*/  LOP3.LUT R36, R28, R31, R37, 0x1e, !PT ;  /* 0x0000001f1c247212 */ /* 0x000fe200078e1e25 */
[----:B------:R-:W-:Y:S06]  /*99e40*/  BRA `(.L_x_2614) ;  /* 0x00000000003c7947 */ /* 0x000fec0003800000 */
.L_x_2612:
        /* <DEDUP_REMOVED lines=15> */
.L_x_2614:
[----:B------:R-:W-:Y:S05]  /*99f40*/  BSYNC.RECONVERGENT B0 ;  /* 0x0000000000007941 */ /* 0x000fea0003800200 */
.L_x_2611:
        /* <DEDUP_REMOVED lines=24> */
.L_x_2616:
        /* <DEDUP_REMOVED lines=11> */
.L_x_2617:
[----:B------:R-:W-:Y:S05]  /*9a180*/  BSYNC.RECONVERGENT B0 ;  /* 0x0000000000007941 */ /* 0x000fea0003800200 */
.L_x_2615:
        /* <DEDUP_REMOVED lines=48> */
.L_x_2620:
[C---:B------:R-:W-:Y:S01]  /*9a490*/  VIADD R35, R33.reuse, 0x1 ;  /* 0x0000000121237836 */ /* 0x040fe20000000000 */
[----:B------:R-:W-:-:S04]  /*9a4a0*/  LOP3.LUT R37, R33, 0x1f, RZ, 0x3c, !PT ;  /* 0x0000001f21257812 */ /* 0x000fc800078e3cff */
[----:B------:R-:W-:Y:S02]  /*9a4b0*/  SHF.R.U32.HI R35, RZ, R35, R28 ;  /* 0x00000023ff237219 */ /* 0x000fe4000001161c */
[----:B------:R-:W-:-:S04]  /*9a4c0*/  SHF.L.U32 R37, R28, R37, RZ ;  /* 0x000000251c257219 */ /* 0x000fc800000006ff */
[----:B------:R-:W-:Y:S01]  /*9a4d0*/  LOP3.LUT R30, R36, R35, R37, 0x1e, !PT ;  /* 0x00000023241e7212 */ /* 0x000fe200078e1e25 */
[----:B------:R-:W-:Y:S06]  /*9a4e0*/  BRA `(.L_x_2621) ;  /* 0x00000000003c7947 */ /* 0x000fec0003800000 */
.L_x_2619:
        /* <DEDUP_REMOVED lines=15> */
.L_x_2621:
[----:B------:R-:W-:Y:S05]  /*9a5e0*/  BSYNC.RECONVERGENT B0 ;  /* 0x0000000000007941 */ /* 0x000fea0003800200 */
.L_x_2618:
        /* <DEDUP_REMOVED lines=24> */
.L_x_2623:
        /* <DEDUP_REMOVED lines=11> */
.L_x_2624:
[----:B------:R-:W-:Y:S05]  /*9a820*/  BSYNC.RECONVERGENT B0 ;  /* 0x0000000000007941 */ /* 0x000fea0003800200 */
.L_x_2622:
        /* <DEDUP_REMOVED lines=47> */
.L_x_2627:
[C---:B------:R-:W-:Y:S01]  /*9ab20*/  VIADD R28, R36.reuse, 0x1 ;  /* 0x00000001241c7836 */ /* 0x040fe20000000000 */
[----:B------:R-:W-:-:S04]  /*9ab30*/  LOP3.LUT R38, R36, 0x1f, RZ, 0x3c, !PT ;  /* 0x0000001f24267812 */ /* 0x000fc800078e3cff */
[----:B------:R-:W-:Y:S02]  /*9ab40*/  SHF.R.U32.HI R29, RZ, R28, R31 ;  /* 0x0000001cff1d7219 */ /* 0x000fe4000001161f */
[----:B------:R-:W-:-:S04]  /*9ab50*/  SHF.L.U32 R38, R31, R38, RZ ;  /* 0x000000261f267219 */ /* 0x000fc800000006ff */
[----:B------:R-:W-:Y:S01]  /*9ab60*/  LOP3.LUT R28, R30, R29, R38, 0x1e, !PT ;  /* 0x0000001d1e1c7212 */ /* 0x000fe200078e1e26 */
[----:B------:R-:W-:Y:S06]  /*9ab70*/  BRA `(.L_x_2628) ;  /* 0x00000000003c7947 */ /* 0x000fec0003800000 */
.L_x_2626:
        /* <DEDUP_REMOVED lines=15> */
.L_x_2628:
[----:B------:R-:W-:Y:S05]  /*9ac70*/  BSYNC.RECONVERGENT B0 ;  /* 0x0000000000007941 */ /* 0x000fea0003800200 */
.L_x_2625:
        /* <DEDUP_REMOVED lines=24> */
.L_x_2630:
        /* <DEDUP_REMOVED lines=11> */
.L_x_2631:
[----:B------:R-:W-:Y:S05]  /*9aeb0*/  BSYNC.RECONVERGENT B0 ;  /* 0x0000000000007941 */ /* 0x000fea0003800200 */
.L_x_2629:
        /* <DEDUP_REMOVED lines=26> */
[-C--:B------:R-:W-:Y:S01]  /*9b060*/  LOP3.LUT R37, R31, R26.reuse, RZ, 0xfc, !PT ;  /* 0x0000001a1f257212 */ /* 0x080fe200078efcff */
[----:B------:R-:W-:Y:S01]  /*9b070*/  @P1 IMAD.MOV.U32 R38, RZ, RZ, R39 ;  /* 0x000000ffff261224 */ /* 0x000fe200078e0027 */
[----:B------:R-:W-:Y:S02]  /*9b080*/  ISETP.EQ.AND P3, PT, R35, 0xc, PT ;  /* 0x0000000c2300780c */ /* 0x000fe40003f62270 */
[--C-:B------:R-:W-:Y:S01]  /*9b090*/  SHF.R.U32.HI R35, RZ, 0x2, R40.reuse ;  /* 0x00000002ff237819 */ /* 0x100fe20000011628 */
[----:B------:R-:W-:Y:S01]  /*9b0a0*/  @P2 IMAD.MOV.U32 R38, RZ, RZ, R37 ;  /* 0x000000ffff262224 */ /* 0x000fe200078e0025 */
[----:B------:R-:W-:Y:S02]  /*9b0b0*/  LOP3.LUT R31, R31, R26, RZ, 0x3c, !PT ;  /* 0x0000001a1f1f7212 */ /* 0x000fe400078e3cff */
[----:B------:R-:W-:-:S02]  /*9b0c0*/  LOP3.LUT R37, R35, 0x3, R40, 0x48, !PT ;  /* 0x0000000323257812 */ /* 0x000fc400078e4828 */
[C-C-:B------:R-:W-:Y:S02]  /*9b0d0*/  SHF.L.W.U32.HI R35, R32.reuse, 0xa, R32.reuse ;  /* 0x0000000a20237819 */ /* 0x140fe40000010e20 */
[----:B------:R-:W-:Y:S02]  /*9b0e0*/  ISETP.GT.AND P0, PT, R37, 0x1, PT ;  /* 0x000000012500780c */ /* 0x000fe40003f04270 */
[C-C-:B------:R-:W-:Y:S01]  /*9b0f0*/  SHF.L.W.U32.HI R40, R32.reuse, 0x13, R32.reuse ;  /* 0x0000001320287819 */ /* 0x140fe20000010e20 */
        /* <DEDUP_REMOVED lines=18> */
.L_x_2634:
[C---:B------:R-:W-:Y:S01]  /*9b220*/  VIADD R32, R36.reuse, 0x1 ;  /* 0x0000000124207836 */ /* 0x040fe20000000000 */
[----:B------:R-:W-:-:S04]  /*9b230*/  LOP3.LUT R38, R36, 0x1f, RZ, 0x3c, !PT ;  /* 0x0000001f24267812 */ /* 0x000fc800078e3cff */
[----:B------:R-:W-:Y:S02]  /*9b240*/  SHF.R.U32.HI R27, RZ, R32, R33 ;  /* 0x00000020ff1b7219 */ /* 0x000fe40000011621 */
[----:B------:R-:W-:-:S04]  /*9b250*/  SHF.L.U32 R38, R33, R38, RZ ;  /* 0x0000002621267219 */ /* 0x000fc800000006ff */
[----:B------:R-:W-:Y:S01]  /*9b260*/  LOP3.LUT R27, R28, R27, R38, 0x1e, !PT ;  /* 0x0000001b1c1b7212 */ /* 0x000fe200078e1e26 */
[----:B------:R-:W-:Y:S06]  /*9b270*/  BRA `(.L_x_2635) ;  /* 0x00000000003c7947 */ /* 0x000fec0003800000 */
.L_x_2633:
        /* <DEDUP_REMOVED lines=15> */
.L_x_2635:
[----:B------:R-:W-:Y:S05]  /*9b370*/  BSYNC.RECONVERGENT B0 ;  /* 0x0000000000007941 */ /* 0x000fea0003800200 */
.L_x_2632:
        /* <DEDUP_REMOVED lines=24> */
.L_x_2637:
        /* <DEDUP_REMOVED lines=11> */
.L_x_2638:
[----:B------:R-:W-:Y:S05]  /*9b5b0*/  BSYNC.RECONVERGENT B0 ;  /* 0x0000000000007941 */ /* 0x000fea0003800200 */
.L_x_2636:
        /* <DEDUP_REMOVED lines=32> */
.L_x_2641:
[C---:B------:R-:W-:Y:S01]  /*9b7c0*/  VIADD R34, R32.reuse, 0x1 ;  /* 0x0000000120227836 */ /* 0x040fe20000000000 */
[----:B------:R-:W-:-:S04]  /*9b7d0*/  LOP3.LUT R36, R32, 0x1f, RZ, 0x3c, !PT ;  /* 0x0000001f20247812 */ /* 0x000fc800078e3cff */
[----:B------:R-:W-:Y:S02]  /*9b7e0*/  SHF.R.U32.HI R34, RZ, R34, R33 ;  /* 0x00000022ff227219 */ /* 0x000fe40000011621 */
[----:B------:R-:W-:-:S04]  /*9b7f0*/  SHF.L.U32 R36, R33, R36, RZ ;  /* 0x0000002421247219 */ /* 0x000fc800000006ff */
[----:B------:R-:W-:Y:S01]  /*9b800*/  LOP3.LUT R29, R27, R34, R36, 0x1e, !PT ;  /* 0x000000221b1d7212 */ /* 0x000fe200078e1e24 */
[----:B------:R-:W-:Y:S06]  /*9b810*/  BRA `(.L_x_2642) ;  /* 0x00000000003c7947 */ /* 0x000fec0003800000 */
.L_x_2640:
        /* <DEDUP_REMOVED lines=15> */
.L_x_2642:
[----:B------:R-:W-:Y:S05]  /*9b910*/  BSYNC.RECONVERGENT B0 ;  /* 0x0000000000007941 */ /* 0x000fea0003800200 */
.L_x_2639:
        /* <DEDUP_REMOVED lines=24> */
.L_x_2644:
        /* <DEDUP_REMOVED lines=11> */
.L_x_2645:
[----:B------:R-:W-:Y:S05]  /*9bb50*/  BSYNC.RECONVERGENT B0 ;  /* 0x0000000000007941 */ /* 0x000fea0003800200 */
.L_x_2643:
        /* <DEDUP_REMOVED lines=47> */
.L_x_2648:
[C---:B------:R-:W-:Y:S01]  /*9be50*/  VIADD R36, R32.reuse, 0x1 ;  /* 0x0000000120247836 */ /* 0x040fe20000000000 */
[----:B------:R-:W-:-:S04]  /*9be60*/  LOP3.LUT R38, R32, 0x1f, RZ, 0x3c, !PT ;  /* 0x0000001f20267812 */ /* 0x000fc800078e3cff */
[----:B------:R-:W-:Y:S02]  /*9be70*/  SHF.R.U32.HI R36, RZ, R36, R27 ;  /* 0x00000024ff247219 */ /* 0x000fe4000001161b */
[----:B------:R-:W-:-:S04]  /*9be80*/  SHF.L.U32 R38, R27, R38, RZ ;  /* 0x000000261b267219 */ /* 0x000fc800000006ff */
[----:B------:R-:W-:Y:S01]  /*9be90*/  LOP3.LUT R33, R29, R36, R38, 0x1e, !PT ;  /* 0x000000241d217212 */ /* 0x000fe200078e1e26 */
[----:B------:R-:W-:Y:S06]  /*9bea0*/  BRA `(.L_x_2649) ;  /* 0x00000000003c7947 */ /* 0x000fec0003800000 */
.L_x_2647:
        /* <DEDUP_REMOVED lines=15> */
.L_x_2649:
[----:B------:R-:W-:Y:S05]  /*9bfa0*/  BSYNC.RECONVERGENT B0 ;  /* 0x0000000000007941 */ /* 0x000fea0003800200 */
.L_x_2646:
        /* <DEDUP_REMOVED lines=24> */
.L_x_2651:
        /* <DEDUP_REMOVED lines=11> */
.L_x_2652:
[----:B------:R-:W-:Y:S05]  /*9c1e0*/  BSYNC.RECONVERGENT B0 ;  /* 0x0000000000007941 */ /* 0x000fea0003800200 */
.L_x_2650:
        /* <DEDUP_REMOVED lines=48> */
.L_x_2655:
[C---:B------:R-:W-:Y:S01]  /*9c4f0*/  VIADD R35, R31.reuse, 0x1 ;  /* 0x000000011f237836 */ /* 0x040fe20000000000 */
[----:B------:R-:W-:-:S04]  /*9c500*/  LOP3.LUT R37, R31, 0x1f, RZ, 0x3c, !PT ;  /* 0x0000001f1f257812 */ /* 0x000fc800078e3cff */
[----:B------:R-:W-:Y:S02]  /*9c510*/  SHF.R.U32.HI R34, RZ, R35, R28 ;  /* 0x00000023ff227219 */ /* 0x000fe4000001161c */
[----:B------:R-:W-:-:S04]  /*9c520*/  SHF.L.U32 R37, R28, R37, RZ ;  /* 0x000000251c257219 */ /* 0x000fc800000006ff */
[----:B------:R-:W-:Y:S01]  /*9c530*/  LOP3.LUT R35, R33, R34, R37, 0x1e, !PT ;  /* 0x0000002221237212 */ /* 0x000fe200078e1e25 */
[----:B------:R-:W-:Y:S06]  /*9c540*/  BRA `(.L_x_2656) ;  /* 0x00000000003c7947 */ /* 0x000fec0003800000 */
.L_x_2654:
        /* <DEDUP_REMOVED lines=15> */
.L_x_2656:
[----:B------:R-:W-:Y:S05]  /*9c640*/  BSYNC.RECONVERGENT B0 ;  /* 0x0000000000007941 */ /* 0x000fea0003800200 */
.L_x_2653:
        /* <DEDUP_REMOVED lines=24> */
.L_x_2658:
        /* <DEDUP_REMOVED lines=11> */
.L_x_2659:
[----:B------:R-:W-:Y:S05]  /*9c880*/  BSYNC.RECONVERGENT B0 ;  /* 0x0000000000007941 */ /* 0x000fea0003800200 */
.L_x_2657:
        /* <DEDUP_REMOVED lines=15> */
[----:B------:R-:W-:Y:S02]  /*9c980*/  LOP3.LUT R30, R33, R30, RZ, 0x3c, !PT ;  /* 0x0000001e211e7212 */ /* 0x000fe400078e3cff */
[----:B------:R-:W-:Y:S01]  /*9c990*/  SHF.R.U32.HI R33, RZ, 0x8, R28 ;  /* 0x00000008ff217819 */ /* 0x000fe2000001161c */
[----:B------:R-:W-:Y:S01]  /*9c9a0*/  @P0 IMAD.MOV.U32 R28, RZ, RZ, R25 ;  /* 0x000000ffff1c0224 */ /* 0x000fe200078e0019 */
[----:B------:R-:W-:Y:S02]  /*9c9b0*/  SHF.R.U32.HI R37, RZ, 0x10, R30 ;  /* 0x00000010ff257819 */ /* 0x000fe4000001161e */
[----:B------:R-:W-:Y:S02]  /*9c9c0*/  SHF.L.W.U32 R36, R2, R33, RZ ;  /* 0x0000002102247219 */ /* 0x000fe40000000eff */
[----:B------:R-:W-:Y:S02]  /*9c9d0*/  LOP3.LUT R37, R37, R30, RZ, 0x3c, !PT ;  /* 0x0000001e25257212 */ /* 0x000fe400078e3cff */
[----:B------:R-:W-:-:S02]  /*9c9e0*/  LOP3.LUT R40, R25, R36, RZ, 0x30, !PT ;  /* 0x0000002419287212 */ /* 0x000fc400078e30ff */
[--C-:B------:R-:W-:Y:S02]  /*9c9f0*/  SHF.R.U32.HI R33, RZ, 0xc, R37.reuse ;  /* 0x0000000cff217819 */ /* 0x100fe40000011625 */
[--C-:B------:R-:W-:Y:S01]  /*9ca00*/  SHF.R.U32.HI R38, RZ, 0x4, R37.reuse ;  /* 0x00000004ff267819 */ /* 0x100fe20000011625 */
[----:B------:R-:W-:Y:S01]  /*9ca10*/  @P1 IMAD.MOV.U32 R28, RZ, RZ, R40 ;  /* 0x000000ffff1c1224 */ /* 0x000fe200078e0028 */
        /* <DEDUP_REMOVED lines=29> */
.L_x_2662:
[C---:B------:R-:W-:Y:S01]  /*9cbf0*/  VIADD R28, R32.reuse, 0x1 ;  /* 0x00000001201c7836 */ /* 0x040fe20000000000 */
[----:B------:R-:W-:-:S04]  /*9cc00*/  LOP3.LUT R36, R32, 0x1f, RZ, 0x3c, !PT ;  /* 0x0000001f20247812 */ /* 0x000fc800078e3cff */
[----:B------:R-:W-:Y:S02]  /*9cc10*/  SHF.R.U32.HI R28, RZ, R28, R29 ;  /* 0x0000001cff1c7219 */ /* 0x000fe4000001161d */
[----:B------:R-:W-:-:S04]  /*9cc20*/  SHF.L.U32 R36, R29, R36, RZ ;  /* 0x000000241d247219 */ /* 0x000fc800000006ff */
[----:B------:R-:W-:Y:S01]  /*9cc30*/  LOP3.LUT R33, R35, R28, R36, 0x1e, !PT ;  /* 0x0000001c23217212 */ /* 0x000fe200078e1e24 */
[----:B------:R-:W-:Y:S06]  /*9cc40*/  BRA `(.L_x_2663) ;  /* 0x00000000003c7947 */ /* 0x000fec0003800000 */
.L_x_2661:
        /* <DEDUP_REMOVED lines=15> */
.L_x_2663:
[----:B------:R-:W-:Y:S05]  /*9cd40*/  BSYNC.RECONVERGENT B0 ;  /* 0x0000000000007941 */ /* 0x000fea0003800200 */
.L_x_2660:
        /* <DEDUP_REMOVED lines=24> */
.L_x_2665:
        /* <DEDUP_REMOVED lines=11> */
.L_x_2666:
[----:B------:R-:W-:Y:S05]  /*9cf80*/  BSYNC.RECONVERGENT B0 ;  /* 0x0000000000007941 */ /* 0x000fea0003800200 */
.L_x_2664:
        /* <DEDUP_REMOVED lines=47> */
.L_x_2669:
[C---:B------:R-:W-:Y:S01]  /*9d280*/  VIADD R36, R34.reuse, 0x1 ;  /* 0x0000000122247836 */ /* 0x040fe20000000000 */
[----:B------:R-:W-:-:S04]  /*9d290*/  LOP3.LUT R38, R34, 0x1f, RZ, 0x3c, !PT ;  /* 0x0000001f22267812 */ /* 0x000fc800078e3cff */
[----:B------:R-:W-:Y:S02]  /*9d2a0*/  SHF.R.U32.HI R36, RZ, R36, R31 ;  /* 0x00000024ff247219 */ /* 0x000fe4000001161f */
[----:B------:R-:W-:-:S04]  /*9d2b0*/  SHF.L.U32 R38, R31, R38, RZ ;  /* 0x000000261f267219 */ /* 0x000fc800000006ff */
[----:B------:R-:W-:Y:S01]  /*9d2c0*/  LOP3.LUT R29, R33, R36, R38, 0x1e, !PT ;  /* 0x00000024211d7212 */ /* 0x000fe200078e1e26 */
[----:B------:R-:W-:Y:S06]  /*9d2d0*/  BRA `(.L_x_2670) ;  /* 0x00000000003c7947 */ /* 0x000fec0003800000 */
.L_x_2668:
        /* <DEDUP_REMOVED lines=15> */
.L_x_2670:
[----:B------:R-:W-:Y:S05]  /*9d3d0*/  BSYNC.RECONVERGENT B0 ;  /* 0x0000000000007941 */ /* 0x000fea0003800200 */
.L_x_2667:
        /* <DEDUP_REMOVED lines=24> */
.L_x_2672:
        /* <DEDUP_REMOVED lines=11> */
.L_x_2673:
[----:B------:R-:W-:Y:S05]  /*9d610*/  BSYNC.RECONVERGENT B0 ;  /* 0x0000000000007941 */ /* 0x000fea0003800200 */
.L_x_2671:
        /* <DEDUP_REMOVED lines=47> */
.L_x_2676:
[C---:B------:R-:W-:Y:S01]  /*9d910*/  VIADD R38, R34.reuse, 0x1 ;  /* 0x0000000122267836 */ /* 0x040fe20000000000 */
[----:B------:R-:W-:-:S04]  /*9d920*/  LOP3.LUT R40, R34, 0x1f, RZ, 0x3c, !PT ;  /* 0x0000001f22287812 */ /* 0x000fc800078e3cff */
[----:B------:R-:W-:Y:S02]  /*9d930*/  SHF.R.U32.HI R38, RZ, R38, R33 ;  /* 0x00000026ff267219 */ /* 0x000fe40000011621 */
[----:B------:R-:W-:-:S04]  /*9d940*/  SHF.L.U32 R40, R33, R40, RZ ;  /* 0x0000002821287219 */ /* 0x000fc800000006ff */
[----:B------:R-:W-:Y:S01]  /*9d950*/  LOP3.LUT R31, R29, R38, R40, 0x1e, !PT ;  /* 0x000000261d1f7212 */ /* 0x000fe200078e1e28 */
[----:B------:R-:W-:Y:S06]  /*9d960*/  BRA `(.L_x_2677) ;  /* 0x00000000003c7947 */ /* 0x000fec0003800000 */
.L_x_2675:
        /* <DEDUP_REMOVED lines=15> */
.L_x_2677:
[----:B------:R-:W-:Y:S05]  /*9da60*/  BSYNC.RECONVERGENT B0 ;  /* 0x0000000000007941 */ /* 0x000fea0003800200 */
.L_x_2674:
        /* <DEDUP_REMOVED lines=24> */
.L_x_2679:
        /* <DEDUP_REMOVED lines=11> */
.L_x_2680:
[----:B------:R-:W-:Y:S05]  /*9dca0*/  BSYNC.RECONVERGENT B0 ;  /* 0x0000000000007941 */ /* 0x000fea0003800200 */
.L_x_2678:
        /* <DEDUP_REMOVED lines=48> */
.L_x_2683:
[C---:B------:R-:W-:Y:S01]  /*9dfb0*/  VIADD R33, R35.reuse, 0x1 ;  /* 0x0000000123217836 */ /* 0x040fe20000000000 */
[----:B------:R-:W-:-:S04]  /*9dfc0*/  LOP3.LUT R37, R35, 0x1f, RZ, 0x3c, !PT ;  /* 0x0000001f23257812 */ /* 0x000fc800078e3cff */
[----:B------:R-:W-:Y:S02]  /*9dfd0*/  SHF.R.U32.HI R32, RZ, R33, R28 ;  /* 0x00000021ff207219 */ /* 0x000fe4000001161c */
[----:B------:R-:W-:-:S04]  /*9dfe0*/  SHF.L.U32 R37, R28, R37, RZ ;  /* 0x000000251c257219 */ /* 0x000fc800000006ff */
[----:B------:R-:W-:Y:S01]  /*9dff0*/  LOP3.LUT R33, R31, R32, R37, 0x1e, !PT ;  /* 0x000000201f217212 */ /* 0x000fe200078e1e25 */
[----:B------:R-:W-:Y:S06]  /*9e000*/  BRA `(.L_x_2684) ;  /* 0x00000000003c7947 */ /* 0x000fec0003800000 */
.L_x_2682:
        /* <DEDUP_REMOVED lines=15> */
.L_x_2684:
[----:B------:R-:W-:Y:S05]  /*9e100*/  BSYNC.RECONVERGENT B0 ;  /* 0x0000000000007941 */ /* 0x000fea0003800200 */
.L_x_2681:
        /* <DEDUP_REMOVED lines=24> */
.L_x_2686:
        /* <DEDUP_REMOVED lines=11> */
.L_x_2687:
[----:B------:R-:W-:Y:S05]  /*9e340*/  BSYNC.RECONVERGENT B0 ;  /* 0x0000000000007941 */ /* 0x000fea0003800200 */
.L_x_2685:
        /* <DEDUP_REMOVED lines=22> */
[----:B------:R-:W-:Y:S01]  /*9e4b0*/  LOP3.LUT R39, R39, R34, RZ, 0x3c, !PT ;  /* 0x0000002227277212 */ /* 0x000fe200078e3cff */
[----:B------:R-:W-:Y:S01]  /*9e4c0*/  @P0 IMAD.MOV.U32 R34, RZ, RZ, R26 ;  /* 0x000000ffff220224 */ /* 0x000fe200078e001a */
        /* <DEDUP_REMOVED lines=23> */
.L_x_2690:
[C---:B------:R-:W-:Y:S01]  /*9e640*/  VIADD R28, R36.reuse, 0x1 ;  /* 0x00000001241c7836 */ /* 0x040fe20000000000 */
[----:B------:R-:W-:-:S04]  /*9e650*/  LOP3.LUT R30, R36, 0x1f, RZ, 0x3c, !PT ;  /* 0x0000001f241e7812 */ /* 0x000fc800078e3cff */
[----:B------:R-:W-:Y:S02]  /*9e660*/  SHF.R.U32.HI R28, RZ, R28, R31 ;  /* 0x0000001cff1c7219 */ /* 0x000fe4000001161f */
[----:B------:R-:W-:-:S04]  /*9e670*/  SHF.L.U32 R30, R31, R30, RZ ;  /* 0x0000001e1f1e7219 */ /* 0x000fc800000006ff */
[----:B------:R-:W-:Y:S01]  /*9e680*/  LOP3.LUT R28, R33, R28, R30, 0x1e, !PT ;  /* 0x0000001c211c7212 */ /* 0x000fe200078e1e1e */
[----:B------:R-:W-:Y:S06]  /*9e690*/  BRA `(.L_x_2691) ;  /* 0x00000000003c7947 */ /* 0x000fec0003800000 */
.L_x_2689:
        /* <DEDUP_REMOVED lines=15> */
.L_x_2691:
[----:B------:R-:W-:Y:S05]  /*9e790*/  BSYNC.RECONVERGENT B0 ;  /* 0x0000000000007941 */ /* 0x000fea0003800200 */
.L_x_2688:
        /* <DEDUP_REMOVED lines=24> */
.L_x_2693:
        /* <DEDUP_REMOVED lines=11> */
.L_x_2694:
[----:B------:R-:W-:Y:S05]  /*9e9d0*/  BSYNC.RECONVERGENT B0 ;  /* 0x0000000000007941 */ /* 0x000fea0003800200 */
.L_x_2692:
        /* <DEDUP_REMOVED lines=8> */
[----:B------:R-:W-:Y:S02]  /*9ea60*/  LOP3.LUT R33, R33, R32, RZ, 0x3c, !PT ;  /* 0x0000002021217212 */ /* 0x000fe400078e3cff */
[----:B------:R-:W-:-:S02]  /*9ea70*/  LOP3.LUT R40, R24, R31, RZ, 0x30, !PT ;  /* 0x0000001f18287212 */ /* 0x000fc400078e30ff */
        /* <DEDUP_REMOVED lines=15> */
[----:B------:R-:W-:Y:S01]  /*9eb70*/  ISETP.EQ.AND P3, PT, R35, 0xc, PT ;  /* 0x0000000c2300780c */ /* 0x000fe20003f62270 */
[----:B------:R-:W-:Y:S01]  /*9eb80*/  @P1 IMAD.MOV.U32 R36, RZ, RZ, R40 ;  /* 0x000000ffff241224 */ /* 0x000fe200078e0028 */
[----:B------:R-:W-:-:S02]  /*9eb90*/  LOP3.LUT R38, R38, R39, RZ, 0x3c, !PT ;  /* 0x0000002726267212 */ /* 0x000fc400078e3cff */
        /* <DEDUP_REMOVED lines=26> */
.L_x_2697:
[C---:B------:R-:W-:Y:S01]  /*9ed40*/  VIADD R27, R37.reuse, 0x1 ;  /* 0x00000001251b7836 */ /* 0x040fe20000000000 */
[----:B------:R-:W-:-:S04]  /*9ed50*/  LOP3.LUT R31, R37, 0x1f, RZ, 0x3c, !PT ;  /* 0x0000001f251f7812 */ /* 0x000fc800078e3cff */
[----:B------:R-:W-:Y:S02]  /*9ed60*/  SHF.R.U32.HI R27, RZ, R27, R32 ;  /* 0x0000001bff1b7219 */ /* 0x000fe40000011620 */
[----:B------:R-:W-:-:S04]  /*9ed70*/  SHF.L.U32 R31, R32, R31, RZ ;  /* 0x0000001f201f7219 */ /* 0x000fc800000006ff */
[----:B------:R-:W-:Y:S01]  /*9ed80*/  LOP3.LUT R27, R28, R27, R31, 0x1e, !PT ;  /* 0x0000001b1c1b7212 */ /* 0x000fe200078e1e1f */
[----:B------:R-:W-:Y:S06]  /*9ed90*/  BRA `(.L_x_2698) ;  /* 0x00000000003c7947 */ /* 0x000fec0003800000 */
.L_x_2696:
        /* <DEDUP_REMOVED lines=15> */
.L_x_2698:
[----:B------:R-:W-:Y:S05]  /*9ee90*/  BSYNC.RECONVERGENT B0 ;  /* 0x0000000000007941 */ /* 0x000fea0003800200 */
.L_x_2695:
        /* <DEDUP_REMOVED lines=24> */
.L_x_2700:
        /* <DEDUP_REMOVED lines=11> */
.L_x_2701:
[----:B------:R-:W-:Y:S05]  /*9f0d0*/  BSYNC.RECONVERGENT B0 ;  /* 0x0000000000007941 */ /* 0x000fea0003800200 */
.L_x_2699:
        /* <DEDUP_REMOVED lines=32> */
.L_x_2704:
[C---:B------:R-:W-:Y:S01]  /*9f2e0*/  VIADD R33, R29.reuse, 0x1 ;  /* 0x000000011d217836 */ /* 0x040fe20000000000 */
[----:B------:R-:W-:-:S04]  /*9f2f0*/  LOP3.LUT R35, R29, 0x1f, RZ, 0x3c, !PT ;  /* 0x0000001f1d237812 */ /* 0x000fc800078e3cff */
[----:B------:R-:W-:Y:S02]  /*9f300*/  SHF.R.U32.HI R34, RZ, R33, R32 ;  /* 0x00000021ff227219 */ /* 0x000fe40000011620 */
[----:B------:R-:W-:-:S04]  /*9f310*/  SHF.L.U32 R35, R32, R35, RZ ;  /* 0x0000002320237219 */ /* 0x000fc800000006ff */
[----:B------:R-:W-:Y:S01]  /*9f320*/  LOP3.LUT R33, R27, R34, R35, 0x1e, !PT ;  /* 0x000000221b217212 */ /* 0x000fe200078e1e23 */
[----:B------:R-:W-:Y:S06]  /*9f330*/  BRA `(.L_x_2705) ;  /* 0x00000000003c7947 */ /* 0x000fec0003800000 */
.L_x_2703:
        /* <DEDUP_REMOVED lines=15> */
.L_x_2705:
[----:B------:R-:W-:Y:S05]  /*9f430*/  BSYNC.RECONVERGENT B0 ;  /* 0x0000000000007941 */ /* 0x000fea0003800200 */
.L_x_2702:
        /* <DEDUP_REMOVED lines=24> */
.L_x_2707:
        /* <DEDUP_REMOVED lines=11> */
.L_x_2708:
[----:B------:R-:W-:Y:S05]  /*9f670*/  BSYNC.RECONVERGENT B0 ;  /* 0x0000000000007941 */ /* 0x000fea0003800200 */
.L_x_2706:
        /* <DEDUP_REMOVED lines=47> */
.L_x_2711:
[C---:B------:R-:W-:Y:S01]  /*9f970*/  VIADD R36, R34.reuse, 0x1 ;  /* 0x0000000122247836 */ /* 0x040fe20000000000 */
[----:B------:R-:W-:-:S04]  /*9f980*/  LOP3.LUT R38, R34, 0x1f, RZ, 0x3c, !PT ;  /* 0x0000001f22267812 */ /* 0x000fc800078e3cff */
[----:B------:R-:W-:Y:S02]  /*9f990*/  SHF.R.U32.HI R36, RZ, R36, R27 ;  /* 0x00000024ff247219 */ /* 0x000fe4000001161b */
[----:B------:R-:W-:-:S04]  /*9f9a0*/  SHF.L.U32 R38, R27, R38, RZ ;  /* 0x000000261b267219 */ /* 0x000fc800000006ff */
[----:B------:R-:W-:Y:S01]  /*9f9b0*/  LOP3.LUT R31, R33, R36, R38, 0x1e, !PT ;  /* 0x00000024211f7212 */ /* 0x000fe200078e1e26 */
[----:B------:R-:W-:Y:S06]  /*9f9c0*/  BRA `(.L_x_2712) ;  /* 0x00000000003c7947 */ /* 0x000fec0003800000 */
.L_x_2710:
        /* <DEDUP_REMOVED lines=15> */
.L_x_2712:
[----:B------:R-:W-:Y:S05]  /*9fac0*/  BSYNC.RECONVERGENT B0 ;  /* 0x0000000000007941 */ /* 0x000fea0003800200 */
.L_x_2709:
        /* <DEDUP_REMOVED lines=24> */
.L_x_2714:
        /* <DEDUP_REMOVED lines=11> */
.L_x_2715:
[----:B------:R-:W-:Y:S05]  /*9fd00*/  BSYNC.RECONVERGENT B0 ;  /* 0x0000000000007941 */ /* 0x000fea0003800200 */
.L_x_2713:
        /* <DEDUP_REMOVED lines=21> */
[----:B------:R-:W-:Y:S02]  /*9fe60*/  LOP3.LUT R38, R38, R37, RZ, 0x3c, !PT ;  /* 0x0000002526267212 */ /* 0x000fe400078e3cff */
[----:B------:R-:W-:Y:S02]  /*9fe70*/  ISETP.EQ.AND P3, PT, R35, 0xc, PT ;  /* 0x0000000c2300780c */ /* 0x000fe40003f62270 */
[--C-:B------:R-:W-:Y:S02]  /*9fe80*/  SHF.R.U32.HI R35, RZ, 0x2, R38.reuse ;  /* 0x00000002ff237819 */ /* 0x100fe40000011626 */
[----:B------:R-:W-:Y:S01]  /*9fe90*/  SHF.L.W.U32 R36, R2, R27, RZ ;  /* 0x0000001b02247219 */ /* 0x000fe20000000eff */
[----:B------:R-:W-:Y:S01]  /*9fea0*/  @P0 IMAD.MOV.U32 R27, RZ, RZ, R25 ;  /* 0x000000ffff1b0224 */ /* 0x000fe200078e0019 */
[----:B------:R-:W-:Y:S02]  /*9feb0*/  LOP3.LUT R35, R35, 0x3, R38, 0x48, !PT ;  /* 0x0000000323237812 */ /* 0x000fe400078e4826 */
[----:B------:R-:W-:-:S02]  /*9fec0*/  LOP3.LUT R39, R25, R36, RZ, 0x30, !PT ;  /* 0x0000002419277212 */ /* 0x000fc400078e30ff */
[----:B------:R-:W-:Y:S02]  /*9fed0*/  ISETP.GT.AND P0, PT, R35, 0x1, PT ;  /* 0x000000012300780c */ /* 0x000fe40003f04270 */
        /* <DEDUP_REMOVED lines=19> */
.L_x_2718:
[C---:B------:R-:W-:Y:S01]  /*a0010*/  VIADD R35, R33.reuse, 0x1 ;  /* 0x0000000121237836 */ /* 0x040fe20000000000 */
[----:B------:R-:W-:-:S04]  /*a0020*/  LOP3.LUT R37, R33, 0x1f, RZ, 0x3c, !PT ;  /* 0x0000001f21257812 */ /* 0x000fc800078e3cff */
[----:B------:R-:W-:Y:S02]  /*a0030*/  SHF.R.U32.HI R32, RZ, R35, R28 ;  /* 0x00000023ff207219 */ /* 0x000fe4000001161c */
[----:B------:R-:W-:-:S04]  /*a0040*/  SHF.L.U32 R37, R28, R37, RZ ;  /* 0x000000251c257219 */ /* 0x000fc800000006ff */
[----:B------:R-:W-:Y:S01]  /*a0050*/  LOP3.LUT R35, R31, R32, R37, 0x1e, !PT ;  /* 0x000000201f237212 */ /* 0x000fe200078e1e25 */
[----:B------:R-:W-:Y:S06]  /*a0060*/  BRA `(.L_x_2719) ;  /* 0x00000000003c7947 */ /* 0x000fec0003800000 */
.L_x_2717:
        /* <DEDUP_REMOVED lines=15> */
.L_x_2719:
[----:B------:R-:W-:Y:S05]  /*a0160*/  BSYNC.RECONVERGENT B0 ;  /* 0x0000000000007941 */ /* 0x000fea0003800200 */
.L_x_2716:
        /* <DEDUP_REMOVED lines=24> */
.L_x_2721:
        /* <DEDUP_REMOVED lines=11> */
.L_x_2722:
[----:B------:R-:W-:Y:S05]  /*a03a0*/  BSYNC.RECONVERGENT B0 ;  /* 0x0000000000007941 */ /* 0x000fea0003800200 */
.L_x_2720:
        /* <DEDUP_REMOVED lines=54> */
.L_x_2725:
[C---:B------:R-:W-:Y:S01]  /*a0710*/  VIADD R28, R34.reuse, 0x1 ;  /* 0x00000001221c7836 */ /* 0x040fe20000000000 */
[----:B------:R-:W-:-:S04]  /*a0720*/  LOP3.LUT R36, R34, 0x1f, RZ, 0x3c, !PT ;  /* 0x0000001f22247812 */ /* 0x000fc800078e3cff */
[----:B------:R-:W-:Y:S02]  /*a0730*/  SHF.R.U32.HI R28, RZ, R28, R29 ;  /* 0x0000001cff1c7219 */ /* 0x000fe4000001161d */
[----:B------:R-:W-:-:S04]  /*a0740*/  SHF.L.U32 R36, R29, R36, RZ ;  /* 0x000000241d247219 */ /* 0x000fc800000006ff */
[----:B------:R-:W-:Y:S01]  /*a0750*/  LOP3.LUT R33, R35, R28, R36, 0x1e, !PT ;  /* 0x0000001c23217212 */ /* 0x000fe200078e1e24 */
[----:B------:R-:W-:Y:S06]  /*a0760*/  BRA `(.L_x_2726) ;  /* 0x00000000003c7947 */ /* 0x000fec0003800000 */
.L_x_2724:
        /* <DEDUP_REMOVED lines=15> */
.L_x_2726:
[----:B------:R-:W-:Y:S05]  /*a0860*/  BSYNC.RECONVERGENT B0 ;  /* 0x0000000000007941 */ /* 0x000fea0003800200 */
.L_x_2723:
        /* <DEDUP_REMOVED lines=24> */
.L_x_2728:
        /* <DEDUP_REMOVED lines=11> */
.L_x_2729:
[----:B------:R-:W-:Y:S05]  /*a0aa0*/  BSYNC.RECONVERGENT B0 ;  /* 0x0000000000007941 */ /* 0x000fea0003800200 */
.L_x_2727:
        /* <DEDUP_REMOVED lines=47> */
.L_x_2732:
[C---:B------:R-:W-:Y:S01]  /*a0da0*/  VIADD R36, R34.reuse, 0x1 ;  /* 0x0000000122247836 */ /* 0x040fe20000000000 */
[----:B------:R-:W-:-:S04]  /*a0db0*/  LOP3.LUT R38, R34, 0x1f, RZ, 0x3c, !PT ;  /* 0x0000001f22267812 */ /* 0x000fc800078e3cff */
[----:B------:R-:W-:Y:S02]  /*a0dc0*/  SHF.R.U32.HI R36, RZ, R36, R31 ;  /* 0x00000024ff247219 */ /* 0x000fe4000001161f */
[----:B------:R-:W-:-:S04]  /*a0dd0*/  SHF.L.U32 R38, R31, R38, RZ ;  /* 0x000000261f267219 */ /* 0x000fc800000006ff */
[----:B------:R-:W-:Y:S01]  /*a0de0*/  LOP3.LUT R29, R33, R36, R38, 0x1e, !PT ;  /* 0x00000024211d7212 */ /* 0x000fe200078e1e26 */
[----:B------:R-:W-:Y:S06]  /*a0df0*/  BRA `(.L_x_2733) ;  /* 0x00000000003c7947 */ /* 0x000fec0003800000 */
.L_x_2731:
        /* <DEDUP_REMOVED lines=15> */
.L_x_2733:
[----:B------:R-:W-:Y:S05]  /*a0ef0*/  BSYNC.RECONVERGENT B0 ;  /* 0x0000000000007941 */ /* 0x000fea0003800200 */
.L_x_2730:
        /* <DEDUP_REMOVED lines=24> */
.L_x_2735:
        /* <DEDUP_REMOVED lines=11> */
.L_x_2736:
[----:B------:R-:W-:Y:S05]  /*a1130*/  BSYNC.RECONVERGENT B0 ;  /* 0x0000000000007941 */ /* 0x000fea0003800200 */
.L_x_2734:
        /* <DEDUP_REMOVED lines=47> */
.L_x_2739:
[C---:B------:R-:W-:Y:S01]  /*a1430*/  VIADD R38, R34.reuse, 0x1 ;  /* 0x0000000122267836 */ /* 0x040fe20000000000 */
[----:B------:R-:W-:-:S04]  /*a1440*/  LOP3.LUT R40, R34, 0x1f, RZ, 0x3c, !PT ;  /* 0x0000001f22287812 */ /* 0x000fc800078e3cff */
[----:B------:R-:W-:Y:S02]  /*a1450*/  SHF.R.U32.HI R38, RZ, R38, R33 ;  /* 0x00000026ff267219 */ /* 0x000fe40000011621 */
[----:B------:R-:W-:-:S04]  /*a1460*/  SHF.L.U32 R40, R33, R40, RZ ;  /* 0x0000002821287219 */ /* 0x000fc800000006ff */
[----:B------:R-:W-:Y:S01]  /*a1470*/  LOP3.LUT R31, R29, R38, R40, 0x1e, !PT ;  /* 0x000000261d1f7212 */ /* 0x000fe200078e1e28 */
[----:B------:R-:W-:Y:S06]  /*a1480*/  BRA `(.L_x_2740) ;  /* 0x00000000003c7947 */ /* 0x000fec0003800000 */
.L_x_2738:
        /* <DEDUP_REMOVED lines=15> */
.L_x_2740:
[----:B------:R-:W-:Y:S05]  /*a1580*/  BSYNC.RECONVERGENT B0 ;  /* 0x0000000000007941 */ /* 0x000fea0003800200 */
.L_x_2737:
        /* <DEDUP_REMOVED lines=24> */
.L_x_2742:
        /* <DEDUP_REMOVED lines=11> */
.L_x_2743:
[----:B------:R-:W-:Y:S05]  /*a17c0*/  BSYNC.RECONVERGENT B0 ;  /* 0x0000000000007941 */ /* 0x000fea0003800200 */
.L_x_2741:
        /* <DEDUP_REMOVED lines=20> */
[----:B------:R-:W-:-:S02]  /*a1910*/  LOP3.LUT R37, R39, R40, R37, 0x96, !PT ;  /* 0x0000002827257212 */ /* 0x000fc400078e9625 */
[----:B------:R-:W-:Y:S02]  /*a1920*/  LOP3.LUT R39, R24, R33, RZ, 0x30, !PT ;  /* 0x0000002118277212 */ /* 0x000fe400078e30ff */
[----:B------:R-:W-:Y:S01]  /*a1930*/  LOP3.LUT R38, R37, R38, RZ, 0x3c, !PT ;  /* 0x0000002625267212 */ /* 0x000fe200078e3cff */
[----:B------:R-:W-:Y:S01]  /*a1940*/  @P0 IMAD.MOV.U32 R37, RZ, RZ, R24 ;  /* 0x000000ffff250224 */ /* 0x000fe200078e0018 */
[C---:B------:R-:W-:Y:S01]  /*a1950*/  ISETP.EQ.AND P2, PT, R30.reuse, 0x8, PT ;  /* 0x000000081e00780c */ /* 0x040fe20003f42270 */
[----:B------:R-:W-:Y:S01]  /*a1960*/  @P1 IMAD.MOV.U32 R37, RZ, RZ, R39 ;  /* 0x000000ffff251224 */ /* 0x000fe200078e0027 */
[--C-:B------:R-:W-:Y:S02]  /*a1970*/  SHF.R.U32.HI R39, RZ, 0x2, R38.reuse ;  /* 0x00000002ff277819 */ /* 0x100fe40000011626 */
[----:B------:R-:W-:Y:S02]  /*a1980*/  ISETP.EQ.AND P3, PT, R30, 0xc, PT ;  /* 0x0000000c1e00780c */ /* 0x000fe40003f62270 */
[----:B------:R-:W-:-:S02]  /*a1990*/  LOP3.LUT R39, R39, 0x3, R38, 0x48, !PT ;  /* 0x0000000327277812 */ /* 0x000fc400078e4826 */
        /* <DEDUP_REMOVED lines=19> */
.L_x_2746:
[C---:B------:R-:W-:Y:S01]  /*a1ad0*/  VIADD R27, R35.reuse, 0x1 ;  /* 0x00000001231b7836 */ /* 0x040fe20000000000 */
[----:B------:R-:W-:-:S04]  /*a1ae0*/  LOP3.LUT R33, R35, 0x1f, RZ, 0x3c, !PT ;  /* 0x0000001f23217812 */ /* 0x000fc800078e3cff */
[----:B------:R-:W-:Y:S02]  /*a1af0*/  SHF.R.U32.HI R36, RZ, R27, R28 ;  /* 0x0000001bff247219 */ /* 0x000fe4000001161c */
[----:B------:R-:W-:-:S04]  /*a1b00*/  SHF.L.U32 R33, R28, R33, RZ ;  /* 0x000000211c217219 */ /* 0x000fc800000006ff */
[----:B------:R-:W-:Y:S01]  /*a1b10*/  LOP3.LUT R36, R31, R36, R33, 0x1e, !PT ;  /* 0x000000241f247212 */ /* 0x000fe200078e1e21 */
[----:B------:R-:W-:Y:S06]  /*a1b20*/  BRA `(.L_x_2747) ;  /* 0x00000000003c7947 */ /* 0x000fec0003800000 */
.L_x_2745:
        /* <DEDUP_REMOVED lines=15> */
.L_x_2747:
[----:B------:R-:W-:Y:S05]  /*a1c20*/  BSYNC.RECONVERGENT B0 ;  /* 0x0000000000007941 */ /* 0x000fea0003800200 */
.L_x_2744:
        /* <DEDUP_REMOVED lines=24> */
.L_x_2749:
        /* <DEDUP_REMOVED lines=11> */
.L_x_2750:
[----:B------:R-:W-:Y:S05]  /*a1e60*/  BSYNC.RECONVERGENT B0 ;  /* 0x0000000000007941 */ /* 0x000fea0003800200 */
.L_x_2748:
        /* <DEDUP_REMOVED lines=47> */
.L_x_2753:
[C---:B------:R-:W-:Y:S01]  /*a2160*/  VIADD R28, R38.reuse, 0x1 ;  /* 0x00000001261c7836 */ /* 0x040fe20000000000 */
[----:B------:R-:W-:-:S04]  /*a2170*/  LOP3.LUT R40, R38, 0x1f, RZ, 0x3c, !PT ;  /* 0x0000001f26287812 */ /* 0x000fc800078e3cff */
[----:B------:R-:W-:Y:S02]  /*a2180*/  SHF.R.U32.HI R29, RZ, R28, R27 ;  /* 0x0000001cff1d7219 */ /* 0x000fe4000001161b */
[----:B------:R-:W-:-:S04]  /*a2190*/  SHF.L.U32 R40, R27, R40, RZ ;  /* 0x000000281b287219 */ /* 0x000fc800000006ff */
[----:B------:R-:W-:Y:S01]  /*a21a0*/  LOP3.LUT R28, R36, R29, R40, 0x1e, !PT ;  /* 0x0000001d241c7212 */ /* 0x000fe200078e1e28 */
[----:B------:R-:W-:Y:S06]  /*a21b0*/  BRA `(.L_x_2754) ;  /* 0x00000000003c7947 */ /* 0x000fec0003800000 */
.L_x_2752:
        /* <DEDUP_REMOVED lines=15> */
.L_x_2754:
[----:B------:R-:W-:Y:S05]  /*a22b0*/  BSYNC.RECONVERGENT B0 ;  /* 0x0000000000007941 */ /* 0x000fea0003800200 */
.L_x_2751:
        /* <DEDUP_REMOVED lines=24> */
.L_x_2756:
        /* <DEDUP_REMOVED lines=11> */
.L_x_2757:
[----:B------:R-:W-:Y:S05]  /*a24f0*/  BSYNC.RECONVERGENT B0 ;  /* 0x0000000000007941 */ /* 0x000fea0003800200 */
.L_x_2755:
        /* <DEDUP_REMOVED lines=25> */
[----:B------:R-:W-:Y:S01]  /*a2690*/  @P0 IMAD.MOV.U32 R37, RZ, RZ, R21 ;  /* 0x000000ffff250224 */ /* 0x000fe200078e0015 */
[----:B------:R-:W-:Y:S01]  /*a26a0*/  LOP3.LUT R38, R36, R21, RZ, 0xfc, !PT ;  /* 0x0000001524267212 */ /* 0x000fe200078efcff */
[----:B------:R-:W-:Y:S01]  /*a26b0*/  @P1 IMAD.MOV.U32 R37, RZ, RZ, R27 ;  /* 0x000000ffff251224 */ /* 0x000fe200078e001b */
[----:B------:R-:W-:Y:S02]  /*a26c0*/  LOP3.LUT R40, R40, R39, RZ, 0x3c, !PT ;  /* 0x0000002728287212 */ /* 0x000fe400078e3cff */
[----:B------:R-:W-:Y:S01]  /*a26d0*/  LOP3.LUT R36, R36, R21, RZ, 0x3c, !PT ;  /* 0x0000001524247212 */ /* 0x000fe200078e3cff */
[----:B------:R-:W-:Y:S01]  /*a26e0*/  @P2 IMAD.MOV.U32 R37, RZ, RZ, R38 ;  /* 0x000000ffff252224 */ /* 0x000fe200078e0026 */
[----:B------:R-:W-:Y:S02]  /*a26f0*/  SHF.R.U32.HI R27, RZ, 0x2, R40 ;  /* 0x00000002ff1b7819 */ /* 0x000fe40000011628 */
[----:B------:R-:W-:Y:S01]  /*a2700*/  SHF.L.W.U32.HI R38, R33, 0x13, R33 ;  /* 0x0000001321267819 */ /* 0x000fe20000010e21 */
[----:B------:R-:W-:Y:S01]  /*a2710*/  @P3 IMAD.MOV.U32 R37, RZ, RZ, R36 ;  /* 0x000000ffff253224 */ /* 0x000fe200078e0024 */
[----:B------:R-:W-:-:S02]  /*a2720*/  LOP3.LUT R40, R27, 0x3, R40, 0x48, !PT ;  /* 0x000000031b287812 */ /* 0x000fc400078e4828 */
[C---:B------:R-:W-:Y:S01]  /*a2730*/  SHF.L.W.U32.HI R27, R33.reuse, 0xa, R33 ;  /* 0x0000000a211b7819 */ /* 0x040fe20000010e21 */
        /* <DEDUP_REMOVED lines=18> */
.L_x_2760:
[C---:B------:R-:W-:Y:S01]  /*a2860*/  VIADD R21, R35.reuse, 0x1 ;  /* 0x0000000123157836 */ /* 0x040fe20000000000 */
[----:B------:R-:W-:-:S04]  /*a2870*/  LOP3.LUT R33, R35, 0x1f, RZ, 0x3c, !PT ;  /* 0x0000001f23217812 */ /* 0x000fc800078e3cff */
[----:B------:R-:W-:Y:S02]  /*a2880*/  SHF.R.U32.HI R21, RZ, R21, R32 ;  /* 0x00000015ff157219 */ /* 0x000fe40000011620 */
[----:B------:R-:W-:-:S04]  /*a2890*/  SHF.L.U32 R33, R32, R33, RZ ;  /* 0x0000002120217219 */ /* 0x000fc800000006ff */
[----:B------:R-:W-:Y:S01]  /*a28a0*/  LOP3.LUT R30, R28, R21, R33, 0x1e, !PT ;  /* 0x000000151c1e7212 */ /* 0x000fe200078e1e21 */
[----:B------:R-:W-:Y:S06]  /*a28b0*/  BRA `(.L_x_2761) ;  /* 0x00000000003c7947 */ /* 0x000fec0003800000 */
.L_x_2759:
        /* <DEDUP_REMOVED lines=15> */
.L_x_2761:
[----:B------:R-:W-:Y:S05]  /*a29b0*/  BSYNC.RECONVERGENT B0 ;  /* 0x0000000000007941 */ /* 0x000fea0003800200 */
.L_x_2758:
        /* <DEDUP_REMOVED lines=24> */
.L_x_2763:
        /* <DEDUP_REMOVED lines=11> */
.L_x_2764:
[----:B------:R-:W-:Y:S05]  /*a2bf0*/  BSYNC.RECONVERGENT B0 ;  /* 0x0000000000007941 */ /* 0x000fea0003800200 */
.L_x_2762:
        /* <DEDUP_REMOVED lines=32> */
.L_x_2767:
[C---:B------:R-:W-:Y:S01]  /*a2e00*/  VIADD R33, R29.reuse, 0x1 ;  /* 0x000000011d217836 */ /* 0x040fe20000000000 */
[----:B------:R-:W-:-:S04]  /*a2e10*/  LOP3.LUT R35, R29, 0x1f, RZ, 0x3c, !PT ;  /* 0x0000001f1d237812 */ /* 0x000fc800078e3cff */
[----:B------:R-:W-:Y:S02]  /*a2e20*/  SHF.R.U32.HI R33, RZ, R33, R32 ;  /* 0x00000021ff217219 */ /* 0x000fe40000011620 */
[----:B------:R-:W-:-:S04]  /*a2e30*/  SHF.L.U32 R35, R32, R35, RZ ;  /* 0x0000002320237219 */ /* 0x000fc800000006ff */
[----:B------:R-:W-:Y:S01]  /*a2e40*/  LOP3.LUT R34, R30, R33, R35, 0x1e, !PT ;  /* 0x000000211e227212 */ /* 0x000fe200078e1e23 */
[----:B------:R-:W-:Y:S06]  /*a2e50*/  BRA `(.L_x_2768) ;  /* 0x00000000003c7947 */ /* 0x000fec0003800000 */
.L_x_2766:
        /* <DEDUP_REMOVED lines=15> */
.L_x_2768:
[----:B------:R-:W-:Y:S05]  /*a2f50*/  BSYNC.RECONVERGENT B0 ;  /* 0x0000000000007941 */ /* 0x000fea0003800200 */
.L_x_2765:
        /* <DEDUP_REMOVED lines=24> */
.L_x_2770:
        /* <DEDUP_REMOVED lines=11> */
.L_x_2771:
[----:B------:R-:W-:Y:S05]  /*a3190*/  BSYNC.RECONVERGENT B0 ;  /* 0x0000000000007941 */ /* 0x000fea0003800200 */
.L_x_2769:
        /* <DEDUP_REMOVED lines=47> */
.L_x_2774:
[C---:B------:R-:W-:Y:S01]  /*a3490*/  VIADD R37, R33.reuse, 0x1 ;  /* 0x0000000121257836 */ /* 0x040fe20000000000 */
[----:B------:R-:W-:-:S04]  /*a34a0*/  LOP3.LUT R39, R33, 0x1f, RZ, 0x3c, !PT ;  /* 0x0000001f21277812 */ /* 0x000fc800078e3cff */
[----:B------:R-:W-:Y:S02]  /*a34b0*/  SHF.R.U32.HI R37, RZ, R37, R28 ;  /* 0x00000025ff257219 */ /* 0x000fe4000001161c */
[----:B------:R-:W-:-:S04]  /*a34c0*/  SHF.L.U32 R39, R28, R39, RZ ;  /* 0x000000271c277219 */ /* 0x000fc800000006ff */
[----:B------:R-:W-:Y:S01]  /*a34d0*/  LOP3.LUT R30, R34, R37, R39, 0x1e, !PT ;  /* 0x00000025221e7212 */ /* 0x000fe200078e1e27 */
[----:B------:R-:W-:Y:S06]  /*a34e0*/  BRA `(.L_x_2775) ;  /* 0x00000000003c7947 */ /* 0x000fec0003800000 */
.L_x_2773:
        /* <DEDUP_REMOVED lines=15> */
.L_x_2775:
[----:B------:R-:W-:Y:S05]  /*a35e0*/  BSYNC.RECONVERGENT B0 ;  /* 0x0000000000007941 */ /* 0x000fea0003800200 */
.L_x_2772:
        /* <DEDUP_REMOVED lines=24> */
.L_x_2777:
        /* <DEDUP_REMOVED lines=11> */
.L_x_2778:
[----:B------:R-:W-:Y:S05]  /*a3820*/  BSYNC.RECONVERGENT B0 ;  /* 0x0000000000007941 */ /* 0x000fea0003800200 */
.L_x_2776:
        /* <DEDUP_REMOVED lines=48> */
.L_x_2781:
[C---:B------:R-:W-:Y:S01]  /*a3b30*/  VIADD R36, R34.reuse, 0x1 ;  /* 0x0000000122247836 */ /* 0x040fe20000000000 */
[----:B------:R-:W-:-:S04]  /*a3b40*/  LOP3.LUT R38, R34, 0x1f, RZ, 0x3c, !PT ;  /* 0x0000001f22267812 */ /* 0x000fc800078e3cff */
[----:B------:R-:W-:Y:S02]  /*a3b50*/  SHF.R.U32.HI R33, RZ, R36, R21 ;  /* 0x00000024ff217219 */ /* 0x000fe40000011615 */
[----:B------:R-:W-:-:S04]  /*a3b60*/  SHF.L.U32 R38, R21, R38, RZ ;  /* 0x0000002615267219 */ /* 0x000fc800000006ff */
[----:B------:R-:W-:Y:S01]  /*a3b70*/  LOP3.LUT R36, R30, R33, R38, 0x1e, !PT ;  /* 0x000000211e247212 */ /* 0x000fe200078e1e26 */
[----:B------:R-:W-:Y:S06]  /*a3b80*/  BRA `(.L_x_2782) ;  /* 0x00000000003c7947 */ /* 0x000fec0003800000 */
.L_x_2780:
        /* <DEDUP_REMOVED lines=15> */
.L_x_2782:
[----:B------:R-:W-:Y:S05]  /*a3c80*/  BSYNC.RECONVERGENT B0 ;  /* 0x0000000000007941 */ /* 0x000fea0003800200 */
.L_x_2779:
        /* <DEDUP_REMOVED lines=24> */
.L_x_2784:
        /* <DEDUP_REMOVED lines=11> */
.L_x_2785:
[----:B------:R-:W-:Y:S05]  /*a3ec0*/  BSYNC.RECONVERGENT B0 ;  /* 0x0000000000007941 */ /* 0x000fea0003800200 */
.L_x_2783:
        /* <DEDUP_REMOVED lines=54> */
.L_x_2788:
[C---:B------:R-:W-:Y:S01]  /*a4230*/  VIADD R28, R32.reuse, 0x1 ;  /* 0x00000001201c7836 */ /* 0x040fe20000000000 */
[----:B------:R-:W-:-:S04]  /*a4240*/  LOP3.LUT R34, R32, 0x1f, RZ, 0x3c, !PT ;  /* 0x0000001f20227812 */ /* 0x000fc800078e3cff */
[----:B------:R-:W-:Y:S02]  /*a4250*/  SHF.R.U32.HI R21, RZ, R28, R29 ;  /* 0x0000001cff157219 */ /* 0x000fe4000001161d */
[----:B------:R-:W-:-:S04]  /*a4260*/  SHF.L.U32 R34, R29, R34, RZ ;  /* 0x000000221d227219 */ /* 0x000fc800000006ff */
[----:B------:R-:W-:Y:S01]  /*a4270*/  LOP3.LUT R28, R36, R21, R34, 0x1e, !PT ;  /* 0x00000015241c7212 */ /* 0x000fe200078e1e22 */
[----:B------:R-:W-:Y:S06]  /*a4280*/  BRA `(.L_x_2789) ;  /* 0x00000000003c7947 */ /* 0x000fec0003800000 */
.L_x_2787:
        /* <DEDUP_REMOVED lines=15> */
.L_x_2789:
[----:B------:R-:W-:Y:S05]  /*a4380*/  BSYNC.RECONVERGENT B0 ;  /* 0x0000000000007941 */ /* 0x000fea0003800200 */
.L_x_2786:
        /* <DEDUP_REMOVED lines=24> */
.L_x_2791:
        /* <DEDUP_REMOVED lines=11> */
.L_x_2792:
[----:B------:R-:W-:Y:S05]  /*a45c0*/  BSYNC.RECONVERGENT B0 ;  /* 0x0000000000007941 */ /* 0x000fea0003800200 */
.L_x_2790:
        /* <DEDUP_REMOVED lines=47> */
.L_x_2795:
[C---:B------:R-:W-:Y:S01]  /*a48c0*/  VIADD R29, R35.reuse, 0x1 ;  /* 0x00000001231d7836 */ /* 0x040fe20000000000 */
[----:B------:R-:W-:-:S04]  /*a48d0*/  LOP3.LUT R37, R35, 0x1f, RZ, 0x3c, !PT ;  /* 0x0000001f23257812 */ /* 0x000fc800078e3cff */
[----:B------:R-:W-:Y:S02]  /*a48e0*/  SHF.R.U32.HI R29, RZ, R29, R32 ;  /* 0x0000001dff1d7219 */ /* 0x000fe40000011620 */
[----:B------:R-:W-:-:S04]  /*a48f0*/  SHF.L.U32 R37, R32, R37, RZ ;  /* 0x0000002520257219 */ /* 0x000fc800000006ff */
[----:B------:R-:W-:Y:S01]  /*a4900*/  LOP3.LUT R34, R28, R29, R37, 0x1e, !PT ;  /* 0x0000001d1c227212 */ /* 0x000fe200078e1e25 */
[----:B------:R-:W-:Y:S06]  /*a4910*/  BRA `(.L_x_2796) ;  /* 0x00000000003c7947 */ /* 0x000fec0003800000 */
.L_x_2794:
        /* <DEDUP_REMOVED lines=15> */
.L_x_2796:
[----:B------:R-:W-:Y:S05]  /*a4a10*/  BSYNC.RECONVERGENT B0 ;  /* 0x0000000000007941 */ /* 0x000fea0003800200 */
.L_x_2793:
        /* <DEDUP_REMOVED lines=24> */
.L_x_2798:
        /* <DEDUP_REMOVED lines=11> */
.L_x_2799:
[----:B------:R-:W-:Y:S05]  /*a4c50*/  BSYNC.RECONVERGENT B0 ;  /* 0x0000000000007941 */ /* 0x000fea0003800200 */
.L_x_2797:
        /* <DEDUP_REMOVED lines=13> */
[----:B------:R-:W-:Y:S01]  /*a4d30*/  ISETP.EQ.AND P3, PT, R35, 0xc, PT ;  /* 0x0000000c2300780c */ /* 0x000fe20003f62270 */
[----:B------:R-:W-:Y:S01]  /*a4d40*/  @P0 IMAD.MOV.U32 R32, RZ, RZ, R24 ;  /* 0x000000ffff200224 */ /* 0x000fe200078e0018 */
[----:B------:R-:W-:-:S02]  /*a4d50*/  SHF.R.W.U32 R36, R30, R33, R30 ;  /* 0x000000211e247219 */ /* 0x000fc40000001e1e */
        /* <DEDUP_REMOVED lines=31> */
.L_x_2802:
[C---:B------:R-:W-:Y:S01]  /*a4f50*/  VIADD R35, R33.reuse, 0x1 ;  /* 0x0000000121237836 */ /* 0x040fe20000000000 */
[----:B------:R-:W-:-:S04]  /*a4f60*/  LOP3.LUT R37, R33, 0x1f, RZ, 0x3c, !PT ;  /* 0x0000001f21257812 */ /* 0x000fc800078e3cff */
[----:B------:R-:W-:Y:S02]  /*a4f70*/  SHF.R.U32.HI R35, RZ, R35, R30 ;  /* 0x00000023ff237219 */ /* 0x000fe4000001161e */
[----:B------:R-:W-:-:S04]  /*a4f80*/  SHF.L.U32 R37, R30, R37, RZ ;  /* 0x000000251e257219 */ /* 0x000fc800000006ff */
[----:B------:R-:W-:Y:S01]  /*a4f90*/  LOP3.LUT R36, R34, R35, R37, 0x1e, !PT ;  /* 0x0000002322247212 */ /* 0x000fe200078e1e25 */
[----:B------:R-:W-:Y:S06]  /*a4fa0*/  BRA `(.L_x_2803) ;  /* 0x00000000003c7947 */ /* 0x000fec0003800000 */
.L_x_2801:
        /* <DEDUP_REMOVED lines=15> */
.L_x_2803:
[----:B------:R-:W-:Y:S05]  /*a50a0*/  BSYNC.RECONVERGENT B0 ;  /* 0x0000000000007941 */ /* 0x000fea0003800200 */
.L_x_2800:
        /* <DEDUP_REMOVED lines=24> */
.L_x_2805:
        /* <DEDUP_REMOVED lines=11> */
.L_x_2806:
[----:B------:R-:W-:Y:S05]  /*a52e0*/  BSYNC.RECONVERGENT B0 ;  /* 0x0000000000007941 */ /* 0x000fea0003800200 */
.L_x_2804:
        /* <DEDUP_REMOVED lines=48> */
.L_x_2809:
[C---:B------:R-:W-:Y:S01]  /*a55f0*/  VIADD R37, R35.reuse, 0x1 ;  /* 0x0000000123257836 */ /* 0x040fe20000000000 */
[----:B------:R-:W-:-:S04]  /*a5600*/  LOP3.LUT R39, R35, 0x1f, RZ, 0x3c, !PT ;  /* 0x0000001f23277812 */ /* 0x000fc800078e3cff */
[----:B------:R-:W-:Y:S02]  /*a5610*/  SHF.R.U32.HI R37, RZ, R37, R28 ;  /* 0x00000025ff257219 */ /* 0x000fe4000001161c */
[----:B------:R-:W-:-:S04]  /*a5620*/  SHF.L.U32 R39, R28, R39, RZ ;  /* 0x000000271c277219 */ /* 0x000fc800000006ff */
[----:B------:R-:W-:Y:S01]  /*a5630*/  LOP3.LUT R32, R36, R37, R39, 0x1e, !PT ;  /* 0x0000002524207212 */ /* 0x000fe200078e1e27 */
[----:B------:R-:W-:Y:S06]  /*a5640*/  BRA `(.L_x_2810) ;  /* 0x00000000003c7947 */ /* 0x000fec0003800000 */
.L_x_2808:
        /* <DEDUP_REMOVED lines=15> */
.L_x_2810:
[----:B------:R-:W-:Y:S05]  /*a5740*/  BSYNC.RECONVERGENT B0 ;  /* 0x0000000000007941 */ /* 0x000fea0003800200 */
.L_x_2807:
        /* <DEDUP_REMOVED lines=24> */
.L_x_2812:
        /* <DEDUP_REMOVED lines=11> */
.L_x_2813:
[----:B------:R-:W-:Y:S05]  /*a5980*/  BSYNC.RECONVERGENT B0 ;  /* 0x0000000000007941 */ /* 0x000fea0003800200 */
.L_x_2811:
        /* <DEDUP_REMOVED lines=47> */
.L_x_2816:
[C---:B------:R-:W-:Y:S01]  /*a5c80*/  VIADD R30, R36.reuse, 0x1 ;  /* 0x00000001241e7836 */ /* 0x040fe20000000000 */
[----:B------:R-:W-:-:S04]  /*a5c90*/  LOP3.LUT R38, R36, 0x1f, RZ, 0x3c, !PT ;  /* 0x0000001f24267812 */ /* 0x000fc800078e3cff */
[----:B------:R-:W-:Y:S02]  /*a5ca0*/  SHF.R.U32.HI R31, RZ, R30, R33 ;  /* 0x0000001eff1f7219 */ /* 0x000fe40000011621 */
[----:B------:R-:W-:-:S04]  /*a5cb0*/  SHF.L.U32 R38, R33, R38, RZ ;  /* 0x0000002621267219 */ /* 0x000fc800000006ff */
[----:B------:R-:W-:Y:S01]  /*a5cc0*/  LOP3.LUT R30, R32, R31, R38, 0x1e, !PT ;  /* 0x0000001f201e7212 */ /* 0x000fe200078e1e26 */
[----:B------:R-:W-:Y:S06]  /*a5cd0*/  BRA `(.L_x_2817) ;  /* 0x00000000003c7947 */ /* 0x000fec0003800000 */
.L_x_2815:
        /* <DEDUP_REMOVED lines=15> */
.L_x_2817:
[----:B------:R-:W-:Y:S05]  /*a5dd0*/  BSYNC.RECONVERGENT B0 ;  /* 0x0000000000007941 */ /* 0x000fea0003800200 */
.L_x_2814:
        /* <DEDUP_REMOVED lines=24> */
.L_x_2819:
        /* <DEDUP_REMOVED lines=11> */
.L_x_2820:
[----:B------:R-:W-:Y:S05]  /*a6010*/  BSYNC.RECONVERGENT B0 ;  /* 0x0000000000007941 */ /* 0x000fea0003800200 */
.L_x_2818:
[----:B------:R-:W-:Y:S01]  /*a6020*/  IMAD.IADD R34, R32, 0x1, R31 ;  /* 0x0000000120227824 */ /* 0x000fe200078e021f */
[----:B------:R-:W-:Y:S01]  /*a6030*/  BSSY.RECONVERGENT B0, `(.L_x_2821) ;  /* 0x000004a000007945 */ /* 0x000fe20003800200 */
[----:B------:R-:W-:-:S05]  /*a6040*/  IMAD.IADD R29, R26, 0x1, R25 ;  /* 0x000000011a1d7824 */ /* 0x000fca00078e0219 */
[----:B------:R-:W-:-:S04]  /*a6050*/  LOP3.LUT R34, R33, R34, R29, 0x96, !PT ;  /* 0x0000002221227212 */ /* 0x000fc800078e961d */
[----:B------:R-:W-:-:S04]  /*a6060*/  SHF.R.U32.HI R29, RZ, 0x4, R34 ;  /* 0x00000004ff1d7819 */ /* 0x000fc80000011622 */
[----:B------:R-:W-:Y:S01]  /*a6070*/  LOP3.LUT R36, R29, R34, RZ, 0x3c, !PT ;  /* 0x000000221d247212 */ /* 0x000fe200078e3cff */
[----:B------:R-:W-:-:S03]  /*a6080*/  IMAD.SHL.U32 R29, R33, 0x4, RZ ;  /* 0x00000004211d7824 */ /* 0x000fc600078e00ff */
        /* <DEDUP_REMOVED lines=9> */
[C---:B------:R-:W-:Y:S02]  /*a6120*/  ISETP.EQ.AND P1, PT, R35.reuse, 0x4, PT ;  /* 0x000000042300780c */ /* 0x040fe40003f22270 */
[--C-:B------:R-:W-:Y:S02]  /*a6130*/  SHF.R.U32.HI R33, RZ, 0xc, R39.reuse ;  /* 0x0000000cff217819 */ /* 0x100fe40000011627 */
[--C-:B------:R-:W-:Y:S02]  /*a6140*/  SHF.R.U32.HI R38, RZ, 0x4, R39.reuse ;  /* 0x00000004ff267819 */ /* 0x100fe40000011627 */
[----:B------:R-:W-:Y:S02]  /*a6150*/  SHF.R.U32.HI R40, RZ, 0x8, R39 ;  /* 0x00000008ff287819 */ /* 0x000fe40000011627 */
[----:B------:R-:W-:Y:S02]  /*a6160*/  SHF.L.W.U32 R29, R2, R29, RZ ;  /* 0x0000001d021d7219 */ /* 0x000fe40000000eff */
[----:B------:R-:W-:-:S02]  /*a6170*/  ISETP.EQ.AND P2, PT, R35, 0x8, PT ;  /* 0x000000082300780c */ /* 0x000fc40003f42270 */
[----:B------:R-:W-:Y:S01]  /*a6180*/  LOP3.LUT R40, R40, R38, R33, 0x96, !PT ;  /* 0x0000002628287212 */ /* 0x000fe200078e9621 */
[----:B------:R-:W-:Y:S01]  /*a6190*/  @P0 IMAD.MOV.U32 R38, RZ, RZ, R20 ;  /* 0x000000ffff260224 */ /* 0x000fe200078e0014 */
        /* <DEDUP_REMOVED lines=9> */
[C-C-:B------:R-:W-:Y:S02]  /*a6230*/  SHF.L.W.U32.HI R33, R28.reuse, 0xa, R28.reuse ;  /* 0x0000000a1c217819 */ /* 0x140fe40000010e1c */
        /* <DEDUP_REMOVED lines=20> */
.L_x_2823:
[C---:B------:R-:W-:Y:S01]  /*a6380*/  VIADD R19, R37.reuse, 0x1 ;  /* 0x0000000125137836 */ /* 0x040fe20000000000 */
[----:B------:R-:W-:-:S04]  /*a6390*/  LOP3.LUT R21, R37, 0x1f, RZ, 0x3c, !PT ;  /* 0x0000001f25157812 */ /* 0x000fc800078e3cff */
[----:B------:R-:W-:Y:S02]  /*a63a0*/  SHF.R.U32.HI R19, RZ, R19, R34 ;  /* 0x00000013ff137219 */ /* 0x000fe40000011622 */
[----:B------:R-:W-:-:S04]  /*a63b0*/  SHF.L.U32 R21, R34, R21, RZ ;  /* 0x0000001522157219 */ /* 0x000fc800000006ff */
[----:B------:R-:W-:Y:S01]  /*a63c0*/  LOP3.LUT R19, R30, R19, R21, 0x1e, !PT ;  /* 0x000000131e137212 */ /* 0x000fe200078e1e15 */
[----:B------:R-:W-:Y:S06]  /*a63d0*/  BRA `(.L_x_2824) ;  /* 0x00000000003c7947 */ /* 0x000fec0003800000 */
.L_x_2822:
        /* <DEDUP_REMOVED lines=15> */
.L_x_2824:
[----:B------:R-:W-:Y:S05]  /*a64d0*/  BSYNC.RECONVERGENT B0 ;  /* 0x0000000000007941 */ /* 0x000fea0003800200 */
.L_x_2821:
        /* <DEDUP_REMOVED lines=24> */
.L_x_2826:
        /* <DEDUP_REMOVED lines=11> */
.L_x_2827:
[----:B------:R-:W-:Y:S05]  /*a6710*/  BSYNC.RECONVERGENT B0 ;  /* 0x0000000000007941 */ /* 0x000fea0003800200 */
.L_x_2825:
        /* <DEDUP_REMOVED lines=32> */
.L_x_2830:
[C---:B------:R-:W-:Y:S01]  /*a6920*/  VIADD R33, R31.reuse, 0x1 ;  /* 0x000000011f217836 */ /* 0x040fe20000000000 */
[----:B------:R-:W-:-:S04]  /*a6930*/  LOP3.LUT R35, R31, 0x1f, RZ, 0x3c, !PT ;  /* 0x0000001f1f237812 */ /* 0x000fc800078e3cff */
[----:B------:R-:W-:Y:S02]  /*a6940*/  SHF.R.U32.HI R30, RZ, R33, R34 ;  /* 0x00000021ff1e7219 */ /* 0x000fe40000011622 */
[----:B------:R-:W-:-:S04]  /*a6950*/  SHF.L.U32 R35, R34, R35, RZ ;  /* 0x0000002322237219 */ /* 0x000fc800000006ff */
[----:B------:R-:W-:Y:S01]  /*a6960*/  LOP3.LUT R33, R19, R30, R35, 0x1e, !PT ;  /* 0x0000001e13217212 */ /* 0x000fe200078e1e23 */
[----:B------:R-:W-:Y:S06]  /*a6970*/  BRA `(.L_x_2831) ;  /* 0x00000000003c7947 */ /* 0x000fec0003800000 */
.L_x_2829:
        /* <DEDUP_REMOVED lines=15> */
.L_x_2831:
[----:B------:R-:W-:Y:S05]  /*a6a70*/  BSYNC.RECONVERGENT B0 ;  /* 0x0000000000007941 */ /* 0x000fea0003800200 */
.L_x_2828:
        /* <DEDUP_REMOVED lines=24> */
.L_x_2833:
        /* <DEDUP_REMOVED lines=11> */
.L_x_2834:
[----:B------:R-:W-:Y:S05]  /*a6cb0*/  BSYNC.RECONVERGENT B0 ;  /* 0x0000000000007941 */ /* 0x000fea0003800200 */
.L_x_2832:
        /* <DEDUP_REMOVED lines=47> */
.L_x_2837:
[C---:B------:R-:W-:Y:S01]  /*a6fb0*/  VIADD R36, R30.reuse, 0x1 ;  /* 0x000000011e247836 */ /* 0x040fe20000000000 */
[----:B------:R-:W-:-:S04]  /*a6fc0*/  LOP3.LUT R38, R30, 0x1f, RZ, 0x3c, !PT ;  /* 0x0000001f1e267812 */ /* 0x000fc800078e3cff */
[----:B------:R-:W-:Y:S02]  /*a6fd0*/  SHF.R.U32.HI R36, RZ, R36, R19 ;  /* 0x00000024ff247219 */ /* 0x000fe40000011613 */
[----:B------:R-:W-:-:S04]  /*a6fe0*/  SHF.L.U32 R38, R19, R38, RZ ;  /* 0x0000002613267219 */ /* 0x000fc800000006ff */
[----:B------:R-:W-:Y:S01]  /*a6ff0*/  LOP3.LUT R31, R33, R36, R38, 0x1e, !PT ;  /* 0x00000024211f7212 */ /* 0x000fe200078e1e26 */
[----:B------:R-:W-:Y:S06]  /*a7000*/  BRA `(.L_x_2838) ;  /* 0x00000000003c7947 */ /* 0x000fec0003800000 */
.L_x_2836:
        /* <DEDUP_REMOVED lines=15> */
.L_x_2838:
[----:B------:R-:W-:Y:S05]  /*a7100*/  BSYNC.RECONVERGENT B0 ;  /* 0x0000000000007941 */ /* 0x000fea0003800200 */
.L_x_2835:
        /* <DEDUP_REMOVED lines=24> */
.L_x_2840:
        /* <DEDUP_REMOVED lines=11> */
.L_x_2841:
[----:B------:R-:W-:Y:S05]  /*a7340*/  BSYNC.RECONVERGENT B0 ;  /* 0x0000000000007941 */ /* 0x000fea0003800200 */
.L_x_2839:
        /* <DEDUP_REMOVED lines=48> */
.L_x_2844:
[C---:B------:R-:W-:Y:S01]  /*a7650*/  VIADD R35, R33.reuse, 0x1 ;  /* 0x0000000121237836 */ /* 0x040fe20000000000 */
[----:B------:R-:W-:-:S04]  /*a7660*/  LOP3.LUT R37, R33, 0x1f, RZ, 0x3c, !PT ;  /* 0x0000001f21257812 */ /* 0x000fc800078e3cff */
[----:B------:R-:W-:Y:S02]  /*a7670*/  SHF.R.U32.HI R34, RZ, R35, R20 ;  /* 0x00000023ff227219 */ /* 0x000fe40000011614 */
[----:B------:R-:W-:-:S04]  /*a7680*/  SHF.L.U32 R37, R20, R37, RZ ;  /* 0x0000002514257219 */ /* 0x000fc800000006ff */
[----:B------:R-:W-:Y:S01]  /*a7690*/  LOP3.LUT R35, R31, R34, R37, 0x1e, !PT ;  /* 0x000000221f237212 */ /* 0x000fe200078e1e25 */
[----:B------:R-:W-:Y:S06]  /*a76a0*/  BRA `(.L_x_2845) ;  /* 0x00000000003c7947 */ /* 0x000fec0003800000 */
.L_x_2843:
        /* <DEDUP_REMOVED lines=15> */
.L_x_2845:
[----:B------:R-:W-:Y:S05]  /*a77a0*/  BSYNC.RECONVERGENT B0 ;  /* 0x0000000000007941 */ /* 0x000fea0003800200 */
.L_x_2842:
        /* <DEDUP_REMOVED lines=24> */
.L_x_2847:
        /* <DEDUP_REMOVED lines=11> */
.L_x_2848:
[----:B------:R-:W-:Y:S05]  /*a79e0*/  BSYNC.RECONVERGENT B0 ;  /* 0x0000000000007941 */ /* 0x000fea0003800200 */
.L_x_2846:
        /* <DEDUP_REMOVED lines=24> */
[----:B------:R-:W-:Y:S01]  /*a7b70*/  SHF.R.U32.HI R40, RZ, 0x4, R33 ;  /* 0x00000004ff287819 */ /* 0x000fe20000011621 */
        /* <DEDUP_REMOVED lines=29> */
.L_x_2851:
[C---:B------:R-:W-:Y:S01]  /*a7d50*/  VIADD R20, R36.reuse, 0x1 ;  /* 0x0000000124147836 */ /* 0x040fe20000000000 */
[----:B------:R-:W-:-:S04]  /*a7d60*/  LOP3.LUT R38, R36, 0x1f, RZ, 0x3c, !PT ;  /* 0x0000001f24267812 */ /* 0x000fc800078e3cff */
[----:B------:R-:W-:Y:S02]  /*a7d70*/  SHF.R.U32.HI R20, RZ, R20, R21 ;  /* 0x00000014ff147219 */ /* 0x000fe40000011615 */
[----:B------:R-:W-:-:S04]  /*a7d80*/  SHF.L.U32 R38, R21, R38, RZ ;  /* 0x0000002615267219 */ /* 0x000fc800000006ff */
[----:B------:R-:W-:Y:S01]  /*a7d90*/  LOP3.LUT R25, R35, R20, R38, 0x1e, !PT ;  /* 0x0000001423197212 */ /* 0x000fe200078e1e26 */
[----:B------:R-:W-:Y:S06]  /*a7da0*/  BRA `(.L_x_2852) ;  /* 0x00000000003c7947 */ /* 0x000fec0003800000 */
.L_x_2850:
        /* <DEDUP_REMOVED lines=15> */
.L_x_2852:
[----:B------:R-:W-:Y:S05]  /*a7ea0*/  BSYNC.RECONVERGENT B0 ;  /* 0x0000000000007941 */ /* 0x000fea0003800200 */
.L_x_2849:
        /* <DEDUP_REMOVED lines=24> */
.L_x_2854:
        /* <DEDUP_REMOVED lines=11> */
.L_x_2855:
[----:B------:R-:W-:Y:S05]  /*a80e0*/  BSYNC.RECONVERGENT B0 ;  /* 0x0000000000007941 */ /* 0x000fea0003800200 */
.L_x_2853:
        /* <DEDUP_REMOVED lines=25> */
[----:B------:R-:W-:-:S04]  /*a8280*/  LOP3.LUT R20, R36, R39, R20, 0x96, !PT ;  /* 0x0000002724147212 */ /* 0x000fc800078e9614 */
[----:B------:R-:W-:Y:S01]  /*a8290*/  LOP3.LUT R37, R20, R37, RZ, 0x3c, !PT ;  /* 0x0000002514257212 */ /* 0x000fe200078e3cff */
[----:B------:R-:W-:Y:S02]  /*a82a0*/  @P0 IMAD.MOV.U32 R20, RZ, RZ, R24 ;  /* 0x000000ffff140224 */ /* 0x000fe400078e0018 */
        /* <DEDUP_REMOVED lines=19> */
.L_x_2858:
[C---:B------:R-:W-:Y:S01]  /*a83e0*/  VIADD R21, R35.reuse, 0x1 ;  /* 0x0000000123157836 */ /* 0x040fe20000000000 */
[----:B------:R-:W-:-:S04]  /*a83f0*/  LOP3.LUT R37, R35, 0x1f, RZ, 0x3c, !PT ;  /* 0x0000001f23257812 */ /* 0x000fc800078e3cff */
[----:B------:R-:W-:Y:S02]  /*a8400*/  SHF.R.U32.HI R34, RZ, R21, R30 ;  /* 0x00000015ff227219 */ /* 0x000fe4000001161e */
[----:B------:R-:W-:-:S04]  /*a8410*/  SHF.L.U32 R37, R30, R37, RZ ;  /* 0x000000251e257219 */ /* 0x000fc800000006ff */
[----:B------:R-:W-:Y:S01]  /*a8420*/  LOP3.LUT R21, R25, R34, R37, 0x1e, !PT ;  /* 0x0000002219157212 */ /* 0x000fe200078e1e25 */
[----:B------:R-:W-:Y:S06]  /*a8430*/  BRA `(.L_x_2859) ;  /* 0x00000000003c7947 */ /* 0x000fec0003800000 */
.L_x_2857:
        /* <DEDUP_REMOVED lines=15> */
.L_x_2859:
[----:B------:R-:W-:Y:S05]  /*a8530*/  BSYNC.RECONVERGENT B0 ;  /* 0x0000000000007941 */ /* 0x000fea0003800200 */
.L_x_2856:
        /* <DEDUP_REMOVED lines=24> */
.L_x_2861:
        /* <DEDUP_REMOVED lines=11> */
.L_x_2862:
[----:B------:R-:W-:Y:S05]  /*a8770*/  BSYNC.RECONVERGENT B0 ;  /* 0x0000000000007941 */ /* 0x000fea0003800200 */
.L_x_2860:
        /* <DEDUP_REMOVED lines=28> */
[--C-:B------:R-:W-:Y:S02]  /*a8940*/  SHF.R.U32.HI R37, RZ, 0x2, R38.reuse ;  /* 0x00000002ff257819 */ /* 0x100fe40000011626 */
        /* <DEDUP_REMOVED lines=18> */
.L_x_2865:
[C---:B------:R-:W-:Y:S01]  /*a8a70*/  VIADD R30, R36.reuse, 0x1 ;  /* 0x00000001241e7836 */ /* 0x040fe20000000000 */
[----:B------:R-:W-:-:S04]  /*a8a80*/  LOP3.LUT R38, R36, 0x1f, RZ, 0x3c, !PT ;  /* 0x0000001f24267812 */ /* 0x000fc800078e3cff */
[----:B------:R-:W-:Y:S02]  /*a8a90*/  SHF.R.U32.HI R30, RZ, R30, R25 ;  /* 0x0000001eff1e7219 */ /* 0x000fe40000011619 */
[----:B------:R-:W-:-:S04]  /*a8aa0*/  SHF.L.U32 R38, R25, R38, RZ ;  /* 0x0000002619267219 */ /* 0x000fc800000006ff */
[----:B------:R-:W-:Y:S01]  /*a8ab0*/  LOP3.LUT R35, R21, R30, R38, 0x1e, !PT ;  /* 0x0000001e15237212 */ /* 0x000fe200078e1e26 */
[----:B------:R-:W-:Y:S06]  /*a8ac0*/  BRA `(.L_x_2866) ;  /* 0x00000000003c7947 */ /* 0x000fec0003800000 */
.L_x_2864:
        /* <DEDUP_REMOVED lines=15> */
.L_x_2866:
[----:B------:R-:W-:Y:S05]  /*a8bc0*/  BSYNC.RECONVERGENT B0 ;  /* 0x0000000000007941 */ /* 0x000fea0003800200 */
.L_x_2863:
        /* <DEDUP_REMOVED lines=24> */
.L_x_2868:
        /* <DEDUP_REMOVED lines=11> */
.L_x_2869:
[----:B------:R-:W-:Y:S05]  /*a8e00*/  BSYNC.RECONVERGENT B0 ;  /* 0x0000000000007941 */ /* 0x000fea0003800200 */
.L_x_2867:
        /* <DEDUP_REMOVED lines=48> */
.L_x_2872:
[C---:B------:R-:W-:Y:S01]  /*a9110*/  VIADD R36, R34.reuse, 0x1 ;  /* 0x0000000122247836 */ /* 0x040fe20000000000 */
[----:B------:R-:W-:-:S04]  /*a9120*/  LOP3.LUT R38, R34, 0x1f, RZ, 0x3c, !PT ;  /* 0x0000001f22267812 */ /* 0x000fc800078e3cff */
[----:B------:R-:W-:Y:S02]  /*a9130*/  SHF.R.U32.HI R36, RZ, R36, R21 ;  /* 0x00000024ff247219 */ /* 0x000fe40000011615 */
[----:B------:R-:W-:-:S04]  /*a9140*/  SHF.L.U32 R38, R21, R38, RZ ;  /* 0x0000002615267219 */ /* 0x000fc800000006ff */
[----:B------:R-:W-:Y:S01]  /*a9150*/  LOP3.LUT R25, R35, R36, R38, 0x1e, !PT ;  /* 0x0000002423197212 */ /* 0x000fe200078e1e26 */
[----:B------:R-:W-:Y:S06]  /*a9160*/  BRA `(.L_x_2873) ;  /* 0x00000000003c7947 */ /* 0x000fec0003800000 */
.L_x_2871:
        /* <DEDUP_REMOVED lines=15> */
.L_x_2873:
[----:B------:R-:W-:Y:S05]  /*a9260*/  BSYNC.RECONVERGENT B0 ;  /* 0x0000000000007941 */ /* 0x000fea0003800200 */
.L_x_2870:
        /* <DEDUP_REMOVED lines=24> */
.L_x_2875:
        /* <DEDUP_REMOVED lines=11> */
.L_x_2876:
[----:B------:R-:W-:Y:S05]  /*a94a0*/  BSYNC.RECONVERGENT B0 ;  /* 0x0000000000007941 */ /* 0x000fea0003800200 */
.L_x_2874:
        /* <DEDUP_REMOVED lines=47> */
.L_x_2879:
[C---:B------:R-:W-:Y:S01]  /*a97a0*/  VIADD R38, R36.reuse, 0x1 ;  /* 0x0000000124267836 */ /* 0x040fe20000000000 */
[----:B------:R-:W-:-:S04]  /*a97b0*/  LOP3.LUT R40, R36, 0x1f, RZ, 0x3c, !PT ;  /* 0x0000001f24287812 */ /* 0x000fc800078e3cff */
[----:B------:R-:W-:Y:S02]  /*a97c0*/  SHF.R.U32.HI R38, RZ, R38, R31 ;  /* 0x00000026ff267219 */ /* 0x000fe4000001161f */
[----:B------:R-:W-:-:S04]  /*a97d0*/  SHF.L.U32 R40, R31, R40, RZ ;  /* 0x000000281f287219 */ /* 0x000fc800000006ff */
[----:B------:R-:W-:Y:S01]  /*a97e0*/  LOP3.LUT R21, R25, R38, R40, 0x1e, !PT ;  /* 0x0000002619157212 */ /* 0x000fe200078e1e28 */
[----:B------:R-:W-:Y:S06]  /*a97f0*/  BRA `(.L_x_2880) ;  /* 0x00000000003c7947 */ /* 0x000fec0003800000 */
.L_x_2878:
        /* <DEDUP_REMOVED lines=15> */
.L_x_2880:
[----:B------:R-:W-:Y:S05]  /*a98f0*/  BSYNC.RECONVERGENT B0 ;  /* 0x0000000000007941 */ /* 0x000fea0003800200 */
.L_x_2877:
        /* <DEDUP_REMOVED lines=24> */
.L_x_2882:
        /* <DEDUP_REMOVED lines=11> */
.L_x_2883:
[----:B------:R-:W-:Y:S05]  /*a9b30*/  BSYNC.RECONVERGENT B0 ;  /* 0x0000000000007941 */ /* 0x000fea0003800200 */
.L_x_2881:
        /* <DEDUP_REMOVED lines=15> */
[----:B------:R-:W-:Y:S01]  /*a9c30*/  SHF.L.W.U32 R38, R2, R31, RZ ;  /* 0x0000001f02267219 */ /* 0x000fe20000000eff */
[----:B------:R-:W-:Y:S01]  /*a9c40*/  @P0 IMAD.MOV.U32 R31, RZ, RZ, R19 ;  /* 0x000000ffff1f0224 */ /* 0x000fe200078e0013 */
[----:B------:R-:W-:-:S02]  /*a9c50*/  LOP3.LUT R30, R37, R30, RZ, 0x3c, !PT ;  /* 0x0000001e251e7212 */ /* 0x000fc400078e3cff */
        /* <DEDUP_REMOVED lines=36> */
.L_x_2886:
[C---:B------:R-:W-:Y:S01]  /*a9ea0*/  VIADD R20, R36.reuse, 0x1 ;  /* 0x0000000124147836 */ /* 0x040fe20000000000 */
[----:B------:R-:W-:-:S04]  /*a9eb0*/  LOP3.LUT R32, R36, 0x1f, RZ, 0x3c, !PT ;  /* 0x0000001f24207812 */ /* 0x000fc800078e3cff */
[----:B------:R-:W-:Y:S02]  /*a9ec0*/  SHF.R.U32.HI R20, RZ, R20, R33 ;  /* 0x00000014ff147219 */ /* 0x000fe40000011621 */
[----:B------:R-:W-:-:S04]  /*a9ed0*/  SHF.L.U32 R32, R33, R32, RZ ;  /* 0x0000002021207219 */ /* 0x000fc800000006ff */
[----:B------:R-:W-:Y:S01]  /*a9ee0*/  LOP3.LUT R31, R21, R20, R32, 0x1e, !PT ;  /* 0x00000014151f7212 */ /* 0x000fe200078e1e20 */
[----:B------:R-:W-:Y:S06]  /*a9ef0*/  BRA `(.L_x_2887) ;  /* 0x00000000003c7947 */ /* 0x000fec0003800000 */
.L_x_2885:
        /* <DEDUP_REMOVED lines=15> */
.L_x_2887:
[----:B------:R-:W-:Y:S05]  /*a9ff0*/  BSYNC.RECONVERGENT B0 ;  /* 0x0000000000007941 */ /* 0x000fea0003800200 */
.L_x_2884:
        /* <DEDUP_REMOVED lines=24> */
.L_x_2889:
        /* <DEDUP_REMOVED lines=11> */
.L_x_2890:
[----:B------:R-:W-:Y:S05]  /*aa230*/  BSYNC.RECONVERGENT B0 ;  /* 0x0000000000007941 */ /* 0x000fea0003800200 */
.L_x_2888:
        /* <DEDUP_REMOVED lines=32> */
.L_x_2893:
[C---:B------:R-:W-:Y:S01]  /*aa440*/  VIADD R34, R32.reuse, 0x1 ;  /* 0x0000000120227836 */ /* 0x040fe20000000000 */
[----:B------:R-:W-:-:S04]  /*aa450*/  LOP3.LUT R36, R32, 0x1f, RZ, 0x3c, !PT ;  /* 0x0000001f20247812 */ /* 0x000fc800078e3cff */
[----:B------:R-:W-:Y:S02]  /*aa460*/  SHF.R.U32.HI R34, RZ, R34, R33 ;  /* 0x00000022ff227219 */ /* 0x000fe40000011621 */
[----:B------:R-:W-:-:S04]  /*aa470*/  SHF.L.U32 R36, R33, R36, RZ ;  /* 0x0000002421247219 */ /* 0x000fc800000006ff */
[----:B------:R-:W-:Y:S01]  /*aa480*/  LOP3.LUT R25, R31, R34, R36, 0x1e, !PT ;  /* 0x000000221f197212 */ /* 0x000fe200078e1e24 */
[----:B------:R-:W-:Y:S06]  /*aa490*/  BRA `(.L_x_2894) ;  /* 0x00000000003c7947 */ /* 0x000fec0003800000 */
.L_x_2892:
        /* <DEDUP_REMOVED lines=15> */
.L_x_2894:
[----:B------:R-:W-:Y:S05]  /*aa590*/  BSYNC.RECONVERGENT B0 ;  /* 0x0000000000007941 */ /* 0x000fea0003800200 */
.L_x_2891:
        /* <DEDUP_REMOVED lines=24> */
.L_x_2896:
        /* <DEDUP_REMOVED lines=11> */
.L_x_2897:
[----:B------:R-:W-:Y:S05]  /*aa7d0*/  BSYNC.RECONVERGENT B0 ;  /* 0x0000000000007941 */ /* 0x000fea0003800200 */
.L_x_2895:
        /* <DEDUP_REMOVED lines=47> */
.L_x_2900:
[C---:B------:R-:W-:Y:S01]  /*aaad0*/  VIADD R34, R32.reuse, 0x1 ;  /* 0x0000000120227836 */ /* 0x040fe20000000000 */
[----:B------:R-:W-:-:S04]  /*aaae0*/  LOP3.LUT R36, R32, 0x1f, RZ, 0x3c, !PT ;  /* 0x0000001f20247812 */ /* 0x000fc800078e3cff */
[----:B------:R-:W-:Y:S02]  /*aaaf0*/  SHF.R.U32.HI R34, RZ, R34, R21 ;  /* 0x00000022ff227219 */ /* 0x000fe40000011615 */
[----:B------:R-:W-:-:S04]  /*aab00*/  SHF.L.U32 R36, R21, R36, RZ ;  /* 0x0000002415247219 */ /* 0x000fc800000006ff */
[----:B------:R-:W-:Y:S01]  /*aab10*/  LOP3.LUT R35, R25, R34, R36, 0x1e, !PT ;  /* 0x0000002219237212 */ /* 0x000fe200078e1e24 */
[----:B------:R-:W-:Y:S06]  /*aab20*/  BRA `(.L_x_2901) ;  /* 0x00000000003c7947 */ /* 0x000fec0003800000 */
.L_x_2899:
        /* <DEDUP_REMOVED lines=15> */
.L_x_2901:
[----:B------:R-:W-:Y:S05]  /*aac20*/  BSYNC.RECONVERGENT B0 ;  /* 0x0000000000007941 */ /* 0x000fea0003800200 */
.L_x_2898:
        /* <DEDUP_REMOVED lines=24> */
.L_x_2903:
        /* <DEDUP_REMOVED lines=11> */
.L_x_2904:
[----:B------:R-:W-:Y:S05]  /*aae60*/  BSYNC.RECONVERGENT B0 ;  /* 0x0000000000007941 */ /* 0x000fea0003800200 */
.L_x_2902:
        /* <DEDUP_REMOVED lines=16> */
[----:B------:R-:W-:Y:S01]  /*aaf70*/  SHF.L.W.U32 R36, R2, R21, RZ ;  /* 0x0000001502247219 */ /* 0x000fe20000000eff */
[----:B------:R-:W-:Y:S01]  /*aaf80*/  @P0 IMAD.MOV.U32 R21, RZ, RZ, R29 ;  /* 0x000000ffff150224 */ /* 0x000fe200078e001d */
        /* <DEDUP_REMOVED lines=30> */
.L_x_2907:
[C---:B------:R-:W-:Y:S01]  /*ab170*/  VIADD R33, R31.reuse, 0x1 ;  /* 0x000000011f217836 */ /* 0x040fe20000000000 */
[----:B------:R-:W-:-:S04]  /*ab180*/  LOP3.LUT R37, R31, 0x1f, RZ, 0x3c, !PT ;  /* 0x0000001f1f257812 */ /* 0x000fc800078e3cff */
[----:B------:R-:W-:Y:S02]  /*ab190*/  SHF.R.U32.HI R34, RZ, R33, R20 ;  /* 0x00000021ff227219 */ /* 0x000fe40000011614 */
[----:B------:R-:W-:-:S04]  /*ab1a0*/  SHF.L.U32 R37, R20, R37, RZ ;  /* 0x0000002514257219 */ /* 0x000fc800000006ff */
[----:B------:R-:W-:Y:S01]  /*ab1b0*/  LOP3.LUT R33, R35, R34, R37, 0x1e, !PT ;  /* 0x0000002223217212 */ /* 0x000fe200078e1e25 */
[----:B------:R-:W-:Y:S06]  /*ab1c0*/  BRA `(.L_x_2908) ;  /* 0x00000000003c7947 */ /* 0x000fec0003800000 */
.L_x_2906:
        /* <DEDUP_REMOVED lines=15> */
.L_x_2908:
[----:B------:R-:W-:Y:S05]  /*ab2c0*/  BSYNC.RECONVERGENT B0 ;  /* 0x0000000000007941 */ /* 0x000fea0003800200 */
.L_x_2905:
        /* <DEDUP_REMOVED lines=24> */
.L_x_2910:
        /* <DEDUP_REMOVED lines=11> */
.L_x_2911:
[----:B------:R-:W-:Y:S05]  /*ab500*/  BSYNC.RECONVERGENT B0 ;  /* 0x0000000000007941 */ /* 0x000fea0003800200 */
.L_x_2909:
        /* <DEDUP_REMOVED lines=54> */
.L_x_2914:
[C---:B------:R-:W-:Y:S01]  /*ab870*/  VIADD R36, R34.reuse, 0x1 ;  /* 0x0000000122247836 */ /* 0x040fe20000000000 */
[----:B------:R-:W-:-:S04]  /*ab880*/  LOP3.LUT R38, R34, 0x1f, RZ, 0x3c, !PT ;  /* 0x0000001f22267812 */ /* 0x000fc800078e3cff */
[----:B------:R-:W-:Y:S02]  /*ab890*/  SHF.R.U32.HI R36, RZ, R36, R31 ;  /* 0x00000024ff247219 */ /* 0x000fe4000001161f */
[----:B------:R-:W-:-:S04]  /*ab8a0*/  SHF.L.U32 R38, R31, R38, RZ ;  /* 0x000000261f267219 */ /* 0x000fc800000006ff */
[----:B------:R-:W-:Y:S01]  /*ab8b0*/  LOP3.LUT R23, R33, R36, R38, 0x1e, !PT ;  /* 0x0000002421177212 */ /* 0x000fe200078e1e26 */
[----:B------:R-:W-:Y:S06]  /*ab8c0*/  BRA `(.L_x_2915) ;  /* 0x00000000003c7947 */ /* 0x000fec0003800000 */
.L_x_2913:
        /* <DEDUP_REMOVED lines=15> */
.L_x_2915:
[----:B------:R-:W-:Y:S05]  /*ab9c0*/  BSYNC.RECONVERGENT B0 ;  /* 0x0000000000007941 */ /* 0x000fea0003800200 */
.L_x_2912:
        /* <DEDUP_REMOVED lines=24> */
.L_x_2917:
        /* <DEDUP_REMOVED lines=11> */
.L_x_2918:
[----:B------:R-:W-:Y:S05]  /*abc00*/  BSYNC.RECONVERGENT B0 ;  /* 0x0000000000007941 */ /* 0x000fea0003800200 */
.L_x_2916:
        /* <DEDUP_REMOVED lines=47> */
.L_x_2921:
[C---:B------:R-:W-:Y:S01]  /*abf00*/  VIADD R36, R34.reuse, 0x1 ;  /* 0x0000000122247836 */ /* 0x040fe20000000000 */
[----:B------:R-:W-:-:S04]  /*abf10*/  LOP3.LUT R38, R34, 0x1f, RZ, 0x3c, !PT ;  /* 0x0000001f22267812 */ /* 0x000fc800078e3cff */
[----:B------:R-:W-:Y:S02]  /*abf20*/  SHF.R.U32.HI R36, RZ, R36, R25 ;  /* 0x00000024ff247219 */ /* 0x000fe40000011619 */
[----:B------:R-:W-:-:S04]  /*abf30*/  SHF.L.U32 R38, R25, R38, RZ ;  /* 0x0000002619267219 */ /* 0x000fc800000006ff */
[----:B------:R-:W-:Y:S01]  /*abf40*/  LOP3.LUT R31, R23, R36, R38, 0x1e, !PT ;  /* 0x00000024171f7212 */ /* 0x000fe200078e1e26 */
[----:B------:R-:W-:Y:S06]  /*abf50*/  BRA `(.L_x_2922) ;  /* 0x00000000003c7947 */ /* 0x000fec0003800000 */
.L_x_2920:
        /* <DEDUP_REMOVED lines=15> */
.L_x_2922:
[----:B------:R-:W-:Y:S05]  /*ac050*/  BSYNC.RECONVERGENT B0 ;  /* 0x0000000000007941 */ /* 0x000fea0003800200 */
.L_x_2919:
        /* <DEDUP_REMOVED lines=24> */
.L_x_2924:
        /* <DEDUP_REMOVED lines=11> */
.L_x_2925:
[----:B------:R-:W-:Y:S05]  /*ac290*/  BSYNC.RECONVERGENT B0 ;  /* 0x0000000000007941 */ /* 0x000fea0003800200 */
.L_x_2923:
        /* <DEDUP_REMOVED lines=47> */
.L_x_2928:
[C---:B------:R-:W-:Y:S01]  /*ac590*/  VIADD R25, R33.reuse, 0x1 ;  /* 0x0000000121197836 */ /* 0x040fe20000000000 */
[----:B------:R-:W-:-:S04]  /*ac5a0*/  LOP3.LUT R35, R33, 0x1f, RZ, 0x3c, !PT ;  /* 0x0000001f21237812 */ /* 0x000fc800078e3cff */
[----:B------:R-:W-:Y:S02]  /*ac5b0*/  SHF.R.U32.HI R38, RZ, R25, R32 ;  /* 0x00000019ff267219 */ /* 0x000fe40000011620 */
[----:B------:R-:W-:-:S04]  /*ac5c0*/  SHF.L.U32 R35, R32, R35, RZ ;  /* 0x0000002320237219 */ /* 0x000fc800000006ff */
[----:B------:R-:W-:Y:S01]  /*ac5d0*/  LOP3.LUT R25, R31, R38, R35, 0x1e, !PT ;  /* 0x000000261f197212 */ /* 0x000fe200078e1e23 */
[----:B------:R-:W-:Y:S06]  /*ac5e0*/  BRA `(.L_x_2929) ;  /* 0x00000000003c7947 */ /* 0x000fec0003800000 */
.L_x_2927:
        /* <DEDUP_REMOVED lines=15> */
.L_x_2929:
[----:B------:R-:W-:Y:S05]  /*ac6e0*/  BSYNC.RECONVERGENT B0 ;  /* 0x0000000000007941 */ /* 0x000fea0003800200 */
.L_x_2926:
        /* <DEDUP_REMOVED lines=24> */
.L_x_2931:
        /* <DEDUP_REMOVED lines=11> */
.L_x_2932:
[----:B------:R-:W-:Y:S05]  /*ac920*/  BSYNC.RECONVERGENT B0 ;  /* 0x0000000000007941 */ /* 0x000fea0003800200 */
.L_x_2930:
        /* <DEDUP_REMOVED lines=19> */
[C---:B------:R-:W-:Y:S02]  /*aca60*/  ISETP.EQ.AND P1, PT, R33.reuse, 0x4, PT ;  /* 0x000000042100780c */ /* 0x040fe40003f22270 */
[----:B------:R-:W-:Y:S02]  /*aca70*/  LOP3.LUT R40, R40, R37, RZ, 0x3c, !PT ;  /* 0x0000002528287212 */ /* 0x000fe400078e3cff */
[----:B------:R-:W-:-:S02]  /*aca80*/  ISETP.EQ.AND P2, PT, R33, 0x8, PT ;  /* 0x000000082100780c */ /* 0x000fc40003f42270 */
[----:B------:R-:W-:Y:S02]  /*aca90*/  ISETP.EQ.AND P3, PT, R33, 0xc, PT ;  /* 0x0000000c2100780c */ /* 0x000fe40003f62270 */
[--C-:B------:R-:W-:Y:S02]  /*acaa0*/  SHF.R.U32.HI R33, RZ, 0x2, R40.reuse ;  /* 0x00000002ff217819 */ /* 0x100fe40000011628 */
        /* <DEDUP_REMOVED lines=24> */
.L_x_2935:
[C---:B------:R-:W-:Y:S01]  /*acc30*/  VIADD R32, R34.reuse, 0x1 ;  /* 0x0000000122207836 */ /* 0x040fe20000000000 */
[----:B------:R-:W-:-:S04]  /*acc40*/  LOP3.LUT R36, R34, 0x1f, RZ, 0x3c, !PT ;  /* 0x0000001f22247812 */ /* 0x000fc800078e3cff */
[----:B------:R-:W-:Y:S02]  /*acc50*/  SHF.R.U32.HI R32, RZ, R32, R23 ;  /* 0x00000020ff207219 */ /* 0x000fe40000011617 */
[----:B------:R-:W-:-:S04]  /*acc60*/  SHF.L.U32 R36, R23, R36, RZ ;  /* 0x0000002417247219 */ /* 0x000fc800000006ff */
[----:B------:R-:W-:Y:S01]  /*acc70*/  LOP3.LUT R33, R25, R32, R36, 0x1e, !PT ;  /* 0x0000002019217212 */ /* 0x000fe200078e1e24 */
[----:B------:R-:W-:Y:S06]  /*acc80*/  BRA `(.L_x_2936) ;  /* 0x00000000003c7947 */ /* 0x000fec0003800000 */
.L_x_2934:
        /* <DEDUP_REMOVED lines=15> */
.L_x_2936:
[----:B------:R-:W-:Y:S05]  /*acd80*/  BSYNC.RECONVERGENT B0 ;  /* 0x0000000000007941 */ /* 0x000fea0003800200 */
.L_x_2933:
        /* <DEDUP_REMOVED lines=24> */
.L_x_2938:
        /* <DEDUP_REMOVED lines=11> */
.L_x_2939:
[----:B------:R-:W-:Y:S05]  /*acfc0*/  BSYNC.RECONVERGENT B0 ;  /* 0x0000000000007941 */ /* 0x000fea0003800200 */
.L_x_2937:
        /* <DEDUP_REMOVED lines=47> */
.L_x_2942:
[C---:B------:R-:W-:Y:S01]  /*ad2c0*/  VIADD R38, R36.reuse, 0x1 ;  /* 0x0000000124267836 */ /* 0x040fe20000000000 */
[----:B------:R-:W-:-:S04]  /*ad2d0*/  LOP3.LUT R40, R36, 0x1f, RZ, 0x3c, !PT ;  /* 0x0000001f24287812 */ /* 0x000fc800078e3cff */
[----:B------:R-:W-:Y:S02]  /*ad2e0*/  SHF.R.U32.HI R38, RZ, R38, R31 ;  /* 0x00000026ff267219 */ /* 0x000fe4000001161f */
[----:B------:R-:W-:-:S04]  /*ad2f0*/  SHF.L.U32 R40, R31, R40, RZ ;  /* 0x000000281f287219 */ /* 0x000fc800000006ff */
[----:B------:R-:W-:Y:S01]  /*ad300*/  LOP3.LUT R23, R33, R38, R40, 0x1e, !PT ;  /* 0x0000002621177212 */ /* 0x000fe200078e1e28 */
[----:B------:R-:W-:Y:S06]  /*ad310*/  BRA `(.L_x_2943) ;  /* 0x00000000003c7947 */ /* 0x000fec0003800000 */
.L_x_2941:
        /* <DEDUP_REMOVED lines=15> */
.L_x_2943:
[----:B------:R-:W-:Y:S05]  /*ad410*/  BSYNC.RECONVERGENT B0 ;  /* 0x0000000000007941 */ /* 0x000fea0003800200 */
.L_x_2940:
        /* <DEDUP_REMOVED lines=24> */
.L_x_2945:
        /* <DEDUP_REMOVED lines=11> */
.L_x_2946:
[----:B------:R-:W-:Y:S05]  /*ad650*/  BSYNC.RECONVERGENT B0 ;  /* 0x0000000000007941 */ /* 0x000fea0003800200 */
.L_x_2944:
        /* <DEDUP_REMOVED lines=54> */
.L_x_2949:
[C---:B------:R-:W-:Y:S01]  /*ad9c0*/  VIADD R31, R35.reuse, 0x1 ;  /* 0x00000001231f7836 */ /* 0x040fe20000000000 */
[----:B------:R-:W-:-:S04]  /*ad9d0*/  LOP3.LUT R37, R35, 0x1f, RZ, 0x3c, !PT ;  /* 0x0000001f23257812 */ /* 0x000fc800078e3cff */
[----:B------:R-:W-:Y:S02]  /*ad9e0*/  SHF.R.U32.HI R24, RZ, R31, R32 ;  /* 0x0000001fff187219 */ /* 0x000fe40000011620 */
[----:B------:R-:W-:-:S04]  /*ad9f0*/  SHF.L.U32 R37, R32, R37, RZ ;  /* 0x0000002520257219 */ /* 0x000fc800000006ff */
[----:B------:R-:W-:Y:S01]  /*ada00*/  LOP3.LUT R31, R23, R24, R37, 0x1e, !PT ;  /* 0x00000018171f7212 */ /* 0x000fe200078e1e25 */
[----:B------:R-:W-:Y:S06]  /*ada10*/  BRA `(.L_x_2950) ;  /* 0x00000000003c7947 */ /* 0x000fec0003800000 */
.L_x_2948:
        /* <DEDUP_REMOVED lines=15> */
.L_x_2950:
[----:B------:R-:W-:Y:S05]  /*adb10*/  BSYNC.RECONVERGENT B0 ;  /* 0x0000000000007941 */ /* 0x000fea0003800200 */
.L_x_2947:
        /* <DEDUP_REMOVED lines=24> */
.L_x_2952:
        /* <DEDUP_REMOVED lines=11> */
.L_x_2953:
[----:B------:R-:W-:Y:S05]  /*add50*/  BSYNC.RECONVERGENT B0 ;  /* 0x0000000000007941 */ /* 0x000fea0003800200 */
.L_x_2951:
        /* <DEDUP_REMOVED lines=32> */
.L_x_2956:
[C---:B------:R-:W-:Y:S01]  /*adf60*/  VIADD R33, R25.reuse, 0x1 ;  /* 0x0000000119217836 */ /* 0x040fe20000000000 */
[----:B------:R-:W-:-:S04]  /*adf70*/  LOP3.LUT R35, R25, 0x1f, RZ, 0x3c, !PT ;  /* 0x0000001f19237812 */ /* 0x000fc800078e3cff */
[----:B------:R-:W-:Y:S02]  /*adf80*/  SHF.R.U32.HI R34, RZ, R33, R32 ;  /* 0x00000021ff227219 */ /* 0x000fe40000011620 */
[----:B------:R-:W-:-:S04]  /*adf90*/  SHF.L.U32 R35, R32, R35, RZ ;  /* 0x0000002320237219 */ /* 0x000fc800000006ff */
[----:B------:R-:W-:Y:S01]  /*adfa0*/  LOP3.LUT R33, R31, R34, R35, 0x1e, !PT ;  /* 0x000000221f217212 */ /* 0x000fe200078e1e23 */
[----:B------:R-:W-:Y:S06]  /*adfb0*/  BRA `(.L_x_2957) ;  /* 0x00000000003c7947 */ /* 0x000fec0003800000 */
.L_x_2955:
        /* <DEDUP_REMOVED lines=15> */
.L_x_2957:
[----:B------:R-:W-:Y:S05]  /*ae0b0*/  BSYNC.RECONVERGENT B0 ;  /* 0x0000000000007941 */ /* 0x000fea0003800200 */
.L_x_2954:
        /* <DEDUP_REMOVED lines=24> */
.L_x_2959:
        /* <DEDUP_REMOVED lines=11> */
.L_x_2960:
[----:B------:R-:W-:Y:S05]  /*ae2f0*/  BSYNC.RECONVERGENT B0 ;  /* 0x0000000000007941 */ /* 0x000fea0003800200 */
.L_x_2958:
        /* <DEDUP_REMOVED lines=19> */
[C---:B------:R-:W-:Y:S02]  /*ae430*/  ISETP.EQ.AND P1, PT, R25.reuse, 0x4, PT ;  /* 0x000000041900780c */ /* 0x040fe40003f22270 */
        /* <DEDUP_REMOVED lines=27> */
.L_x_2963:
[C---:B------:R-:W-:Y:S01]  /*ae5f0*/  VIADD R38, R36.reuse, 0x1 ;  /* 0x0000000124267836 */ /* 0x040fe20000000000 */
[----:B------:R-:W-:-:S04]  /*ae600*/  LOP3.LUT R40, R36, 0x1f, RZ, 0x3c, !PT ;  /* 0x0000001f24287812 */ /* 0x000fc800078e3cff */
[----:B------:R-:W-:Y:S02]  /*ae610*/  SHF.R.U32.HI R38, RZ, R38, R23 ;  /* 0x00000026ff267219 */ /* 0x000fe40000011617 */
[----:B------:R-:W-:-:S04]  /*ae620*/  SHF.L.U32 R40, R23, R40, RZ ;  /* 0x0000002817287219 */ /* 0x000fc800000006ff */
[----:B------:R-:W-:Y:S01]  /*ae630*/  LOP3.LUT R25, R33, R38, R40, 0x1e, !PT ;  /* 0x0000002621197212 */ /* 0x000fe200078e1e28 */
[----:B------:R-:W-:Y:S06]  /*ae640*/  BRA `(.L_x_2964) ;  /* 0x00000000003c7947 */ /* 0x000fec0003800000 */
.L_x_2962:
        /* <DEDUP_REMOVED lines=15> */
.L_x_2964:
[----:B------:R-:W-:Y:S05]  /*ae740*/  BSYNC.RECONVERGENT B0 ;  /* 0x0000000000007941 */ /* 0x000fea0003800200 */
.L_x_2961:
        /* <DEDUP_REMOVED lines=24> */
.L_x_2966:
        /* <DEDUP_REMOVED lines=11> */
.L_x_2967:
[----:B------:R-:W-:Y:S05]  /*ae980*/  BSYNC.RECONVERGENT B0 ;  /* 0x0000000000007941 */ /* 0x000fea0003800200 */
.L_x_2965:
        /* <DEDUP_REMOVED lines=48> */
.L_x_2970:
[C---:B------:R-:W-:Y:S01]  /*aec90*/  VIADD R32, R34.reuse, 0x1 ;  /* 0x0000000122207836 */ /* 0x040fe20000000000 */
[----:B------:R-:W-:-:S04]  /*aeca0*/  LOP3.LUT R36, R34, 0x1f, RZ, 0x3c, !PT ;  /* 0x0000001f22247812 */ /* 0x000fc800078e3cff */
[----:B------:R-:W-:Y:S02]  /*aecb0*/  SHF.R.U32.HI R32, RZ, R32, R31 ;  /* 0x00000020ff207219 */ /* 0x000fe4000001161f */
[----:B------:R-:W-:-:S04]  /*aecc0*/  SHF.L.U32 R36, R31, R36, RZ ;  /* 0x000000241f247219 */ /* 0x000fc800000006ff */
[----:B------:R-:W-:Y:S01]  /*aecd0*/  LOP3.LUT R35, R25, R32, R36, 0x1e, !PT ;  /* 0x0000002019237212 */ /* 0x000fe200078e1e24 */
[----:B------:R-:W-:Y:S06]  /*aece0*/  BRA `(.L_x_2971) ;  /* 0x00000000003c7947 */ /* 0x000fec0003800000 */
.L_x_2969:
        /* <DEDUP_REMOVED lines=15> */
.L_x_2971:
[----:B------:R-:W-:Y:S05]  /*aede0*/  BSYNC.RECONVERGENT B0 ;  /* 0x0000000000007941 */ /* 0x000fea0003800200 */
.L_x_2968:
        /* <DEDUP_REMOVED lines=24> */
.L_x_2973:
        /* <DEDUP_REMOVED lines=11> */
.L_x_2974:
[----:B------:R-:W-:Y:S05]  /*af020*/  BSYNC.RECONVERGENT B0 ;  /* 0x0000000000007941 */ /* 0x000fea0003800200 */
.L_x_2972:
        /* <DEDUP_REMOVED lines=54> */
.L_x_2977:
[C---:B------:R-:W-:Y:S01]  /*af390*/  VIADD R23, R33.reuse, 0x1 ;  /* 0x0000000121177836 */ /* 0x040fe20000000000 */
[----:B------:R-:W-:-:S04]  /*af3a0*/  LOP3.LUT R31, R33, 0x1f, RZ, 0x3c, !PT ;  /* 0x0000001f211f7812 */ /* 0x000fc800078e3cff */
[----:B------:R-:W-:Y:S02]  /*af3b0*/  SHF.R.U32.HI R34, RZ, R23, R24 ;  /* 0x00000017ff227219 */ /* 0x000fe40000011618 */
[----:B------:R-:W-:-:S04]  /*af3c0*/  SHF.L.U32 R31, R24, R31, RZ ;  /* 0x0000001f181f7219 */ /* 0x000fc800000006ff */
[----:B------:R-:W-:Y:S01]  /*af3d0*/  LOP3.LUT R31, R35, R34, R31, 0x1e, !PT ;  /* 0x00000022231f7212 */ /* 0x000fe200078e1e1f */
[----:B------:R-:W-:Y:S06]  /*af3e0*/  BRA `(.L_x_2978) ;  /* 0x00000000003c7947 */ /* 0x000fec0003800000 */
.L_x_2976:
        /* <DEDUP_REMOVED lines=15> */
.L_x_2978:
[----:B------:R-:W-:Y:S05]  /*af4e0*/  BSYNC.RECONVERGENT B0 ;  /* 0x0000000000007941 */ /* 0x000fea0003800200 */
.L_x_2975:
        /* <DEDUP_REMOVED lines=24> */
.L_x_2980:
        /* <DEDUP_REMOVED lines=11> */
.L_x_2981:
[----:B------:R-:W-:Y:S05]  /*af720*/  BSYNC.RECONVERGENT B0 ;  /* 0x0000000000007941 */ /* 0x000fea0003800200 */
.L_x_2979:
        /* <DEDUP_REMOVED lines=47> */
.L_x_2984:
[C---:B------:R-:W-:Y:S01]  /*afa20*/  VIADD R24, R36.reuse, 0x1 ;  /* 0x0000000124187836 */ /* 0x040fe20000000000 */
[----:B------:R-:W-:-:S04]  /*afa30*/  LOP3.LUT R38, R36, 0x1f, RZ, 0x3c, !PT ;  /* 0x0000001f24267812 */ /* 0x000fc800078e3cff */
[----:B------:R-:W-:Y:S02]  /*afa40*/  SHF.R.U32.HI R24, RZ, R24, R25 ;  /* 0x00000018ff187219 */ /* 0x000fe40000011619 */
[----:B------:R-:W-:-:S04]  /*afa50*/  SHF.L.U32 R38, R25, R38, RZ ;  /* 0x0000002619267219 */ /* 0x000fc800000006ff */
[----:B------:R-:W-:Y:S01]  /*afa60*/  LOP3.LUT R33, R31, R24, R38, 0x1e, !PT ;  /* 0x000000181f217212 */ /* 0x000fe200078e1e26 */
[----:B------:R-:W-:Y:S06]  /*afa70*/  BRA `(.L_x_2985) ;  /* 0x00000000003c7947 */ /* 0x000fec0003800000 */
.L_x_2983:
        /* <DEDUP_REMOVED lines=15> */
.L_x_2985:
[----:B------:R-:W-:Y:S05]  /*afb70*/  BSYNC.RECONVERGENT B0 ;  /* 0x0000000000007941 */ /* 0x000fea0003800200 */
.L_x_2982:
        /* <DEDUP_REMOVED lines=24> */
.L_x_2987:
        /* <DEDUP_REMOVED lines=11> */
.L_x_2988:
[----:B------:R-:W-:Y:S05]  /*afdb0*/  BSYNC.RECONVERGENT B0 ;  /* 0x0000000000007941 */ /* 0x000fea0003800200 */
.L_x_2986:
        /* <DEDUP_REMOVED lines=47> */
.L_x_2991:
[C---:B------:R-:W-:Y:S01]  /*b00b0*/  VIADD R25, R35.reuse, 0x1 ;  /* 0x0000000123197836 */ /* 0x040fe20000000000 */
[----:B------:R-:W-:-:S04]  /*b00c0*/  LOP3.LUT R37, R35, 0x1f, RZ, 0x3c, !PT ;  /* 0x0000001f23257812 */ /* 0x000fc800078e3cff */
[----:B------:R-:W-:Y:S02]  /*b00d0*/  SHF.R.U32.HI R36, RZ, R25, R32 ;  /* 0x00000019ff247219 */ /* 0x000fe40000011620 */
[----:B------:R-:W-:-:S04]  /*b00e0*/  SHF.L.U32 R37, R32, R37, RZ ;  /* 0x0000002520257219 */ /* 0x000fc800000006ff */
[----:B------:R-:W-:Y:S01]  /*b00f0*/  LOP3.LUT R25, R33, R36, R37, 0x1e, !PT ;  /* 0x0000002421197212 */ /* 0x000fe200078e1e25 */
[----:B------:R-:W-:Y:S06]  /*b0100*/  BRA `(.L_x_2992) ;  /* 0x00000000003c7947 */ /* 0x000fec0003800000 */
.L_x_2990:
        /* <DEDUP_REMOVED lines=15> */
.L_x_2992:
[----:B------:R-:W-:Y:S05]  /*b0200*/  BSYNC.RECONVERGENT B0 ;  /* 0x0000000000007941 */ /* 0x000fea0003800200 */
.L_x_2989:
        /* <DEDUP_REMOVED lines=24> */
.L_x_2994:
        /* <DEDUP_REMOVED lines=11> */
.L_x_2995:
[----:B------:R-:W-:Y:S05]  /*b0440*/  BSYNC.RECONVERGENT B0 ;  /* 0x0000000000007941 */ /* 0x000fea0003800200 */
.L_x_2993:
        /* <DEDUP_REMOVED lines=20> */
[----:B------:R-:W-:Y:S01]  /*b0590*/  SHF.L.W.U32 R37, R2, R37, RZ ;  /* 0x0000002502257219 */ /* 0x000fe20000000eff */
[----:B------:R-:W-:Y:S01]  /*b05a0*/  @P0 IMAD.MOV.U32 R32, RZ, RZ, R20 ;  /* 0x000000ffff200224 */ /* 0x000fe200078e0014 */
[----:B------:R-:W-:-:S02]  /*b05b0*/  LOP3.LUT R39, R39, R38, RZ, 0x3c, !PT ;  /* 0x0000002627277212 */ /* 0x000fc400078e3cff */
[----:B------:R-:W-:Y:S02]  /*b05c0*/  LOP3.LUT R38, R20, R37, RZ, 0x30, !PT ;  /* 0x0000002514267212 */ /* 0x000fe400078e30ff */
[C---:B------:R-:W-:Y:S02]  /*b05d0*/  ISETP.EQ.AND P2, PT, R35.reuse, 0x8, PT ;  /* 0x000000082300780c */ /* 0x040fe40003f42270 */
[----:B------:R-:W-:Y:S01]  /*b05e0*/  ISETP.EQ.AND P3, PT, R35, 0xc, PT ;  /* 0x0000000c2300780c */ /* 0x000fe20003f62270 */
[----:B------:R-:W-:Y:S01]  /*b05f0*/  @P1 IMAD.MOV.U32 R32, RZ, RZ, R38 ;  /* 0x000000ffff201224 */ /* 0x000fe200078e0026 */
[--C-:B------:R-:W-:Y:S02]  /*b0600*/  SHF.R.U32.HI R38, RZ, 0x2, R39.reuse ;  /* 0x00000002ff267819 */ /* 0x100fe40000011627 */
[----:B------:R-:W-:Y:S02]  /*b0610*/  LOP3.LUT R35, R37, R20, RZ, 0xfc, !PT ;  /* 0x0000001425237212 */ /* 0x000fe400078efcff */
[----:B------:R-:W-:-:S02]  /*b0620*/  LOP3.LUT R38, R38, 0x3, R39, 0x48, !PT ;  /* 0x0000000326267812 */ /* 0x000fc400078e4827 */
[----:B------:R-:W-:Y:S02]  /*b0630*/  LOP3.LUT R37, R37, R20, RZ, 0x3c, !PT ;  /* 0x0000001425257212 */ /* 0x000fe400078e3cff */
        /* <DEDUP_REMOVED lines=17> */
.L_x_2998:
[C---:B------:R-:W-:Y:S01]  /*b0750*/  VIADD R35, R33.reuse, 0x1 ;  /* 0x0000000121237836 */ /* 0x040fe20000000000 */
[----:B------:R-:W-:-:S04]  /*b0760*/  LOP3.LUT R37, R33, 0x1f, RZ, 0x3c, !PT ;  /* 0x0000001f21257812 */ /* 0x000fc800078e3cff */
[----:B------:R-:W-:Y:S02]  /*b0770*/  SHF.R.U32.HI R32, RZ, R35, R24 ;  /* 0x00000023ff207219 */ /* 0x000fe40000011618 */
[----:B------:R-:W-:-:S04]  /*b0780*/  SHF.L.U32 R37, R24, R37, RZ ;  /* 0x0000002518257219 */ /* 0x000fc800000006ff */
[----:B------:R-:W-:Y:S01]  /*b0790*/  LOP3.LUT R35, R25, R32, R37, 0x1e, !PT ;  /* 0x0000002019237212 */ /* 0x000fe200078e1e25 */
[----:B------:R-:W-:Y:S06]  /*b07a0*/  BRA `(.L_x_2999) ;  /* 0x00000000003c7947 */ /* 0x000fec0003800000 */
.L_x_2997:
        /* <DEDUP_REMOVED lines=15> */
.L_x_2999:
[----:B------:R-:W-:Y:S05]  /*b08a0*/  BSYNC.RECONVERGENT B0 ;  /* 0x0000000000007941 */ /* 0x000fea0003800200 */
.L_x_2996:
        /* <DEDUP_REMOVED lines=24> */
.L_x_3001:
        /* <DEDUP_REMOVED lines=11> */
.L_x_3002:
[----:B------:R-:W-:Y:S05]  /*b0ae0*/  BSYNC.RECONVERGENT B0 ;  /* 0x0000000000007941 */ /* 0x000fea0003800200 */
.L_x_3000:
        /* <DEDUP_REMOVED lines=47> */
.L_x_3005:
[C---:B------:R-:W-:Y:S01]  /*b0de0*/  VIADD R24, R34.reuse, 0x1 ;  /* 0x0000000122187836 */ /* 0x040fe20000000000 */
[----:B------:R-:W-:-:S04]  /*b0df0*/  LOP3.LUT R30, R34, 0x1f, RZ, 0x3c, !PT ;  /* 0x0000001f221e7812 */ /* 0x000fc800078e3cff */
[----:B------:R-:W-:Y:S02]  /*b0e00*/  SHF.R.U32.HI R24, RZ, R24, R31 ;  /* 0x00000018ff187219 */ /* 0x000fe4000001161f */
[----:B------:R-:W-:-:S04]  /*b0e10*/  SHF.L.U32 R30, R31, R30, RZ ;  /* 0x0000001e1f1e7219 */ /* 0x000fc800000006ff */
[----:B------:R-:W-:Y:S01]  /*b0e20*/  LOP3.LUT R24, R35, R24, R30, 0x1e, !PT ;  /* 0x0000001823187212 */ /* 0x000fe200078e1e1e */
[----:B------:R-:W-:Y:S06]  /*b0e30*/  BRA `(.L_x_3006) ;  /* 0x00000000003c7947 */ /* 0x000fec0003800000 */
.L_x_3004:
        /* <DEDUP_REMOVED lines=15> */
.L_x_3006:
[----:B------:R-:W-:Y:S05]  /*b0f30*/  BSYNC.RECONVERGENT B0 ;  /* 0x0000000000007941 */ /* 0x000fea0003800200 */
.L_x_3003:
        /* <DEDUP_REMOVED lines=24> */
.L_x_3008:
        /* <DEDUP_REMOVED lines=11> */
.L_x_3009:
[----:B------:R-:W-:Y:S05]  /*b1170*/  BSYNC.RECONVERGENT B0 ;  /* 0x0000000000007941 */ /* 0x000fea0003800200 */
.L_x_3007:
        /* <DEDUP_REMOVED lines=54> */
.L_x_3012:
[C---:B------:R-:W-:Y:S01]  /*b14e0*/  VIADD R27, R35.reuse, 0x1 ;  /* 0x00000001231b7836 */ /* 0x040fe20000000000 */
[----:B------:R-:W-:-:S04]  /*b14f0*/  LOP3.LUT R31, R35, 0x1f, RZ, 0x3c, !PT ;  /* 0x0000001f231f7812 */ /* 0x000fc800078e3cff */
[----:B------:R-:W-:Y:S02]  /*b1500*/  SHF.R.U32.HI R27, RZ, R27, R32 ;  /* 0x0000001bff1b7219 */ /* 0x000fe40000011620 */
[----:B------:R-:W-:-:S04]  /*b1510*/  SHF.L.U32 R31, R32, R31, RZ ;  /* 0x0000001f201f7219 */ /* 0x000fc800000006ff */
[----:B------:R-:W-:Y:S01]  /*b1520*/  LOP3.LUT R27, R24, R27, R31, 0x1e, !PT ;  /* 0x0000001b181b7212 */ /* 0x000fe200078e1e1f */
[----:B------:R-:W-:Y:S06]  /*b1530*/  BRA `(.L_x_3013) ;  /* 0x00000000003c7947 */ /* 0x000fec0003800000 */
.L_x_3011:
        /* <DEDUP_REMOVED lines=15> */
.L_x_3013:
[----:B------:R-:W-:Y:S05]  /*b1630*/  BSYNC.RECONVERGENT B0 ;  /* 0x0000000000007941 */ /* 0x000fea0003800200 */
.L_x_3010:
        /* <DEDUP_REMOVED lines=24> */
.L_x_3015:
        /* <DEDUP_REMOVED lines=11> */
.L_x_3016:
[----:B------:R-:W-:Y:S05]  /*b1870*/  BSYNC.RECONVERGENT B0 ;  /* 0x0000000000007941 */ /* 0x000fea0003800200 */
.L_x_3014:
        /* <DEDUP_REMOVED lines=32> */
.L_x_3019:
[C---:B------:R-:W-:Y:S01]  /*b1a80*/  VIADD R33, R25.reuse, 0x1 ;  /* 0x0000000119217836 */ /* 0x040fe20000000000 */
[----:B------:R-:W-:-:S04]  /*b1a90*/  LOP3.LUT R35, R25, 0x1f, RZ, 0x3c, !PT ;  /* 0x0000001f19237812 */ /* 0x000fc800078e3cff */
[----:B------:R-:W-:Y:S02]  /*b1aa0*/  SHF.R.U32.HI R34, RZ, R33, R32 ;  /* 0x00000021ff227219 */ /* 0x000fe40000011620 */
[----:B------:R-:W-:-:S04]  /*b1ab0*/  SHF.L.U32 R35, R32, R35, RZ ;  /* 0x0000002320237219 */ /* 0x000fc800000006ff */
[----:B------:R-:W-:Y:S01]  /*b1ac0*/  LOP3.LUT R33, R27, R34, R35, 0x1e, !PT ;  /* 0x000000221b217212 */ /* 0x000fe200078e1e23 */
[----:B------:R-:W-:Y:S06]  /*b1ad0*/  BRA `(.L_x_3020) ;  /* 0x00000000003c7947 */ /* 0x000fec0003800000 */
.L_x_3018:
        /* <DEDUP_REMOVED lines=15> */
.L_x_3020:
[----:B------:R-:W-:Y:S05]  /*b1bd0*/  BSYNC.RECONVERGENT B0 ;  /* 0x0000000000007941 */ /* 0x000fea0003800200 */
.L_x_3017:
        /* <DEDUP_REMOVED lines=24> */
.L_x_3022:
        /* <DEDUP_REMOVED lines=11> */
.L_x_3023:
[----:B------:R-:W-:Y:S05]  /*b1e10*/  BSYNC.RECONVERGENT B0 ;  /* 0x0000000000007941 */ /* 0x000fea0003800200 */
.L_x_3021:
        /* <DEDUP_REMOVED lines=47> */
.L_x_3026:
[C---:B------:R-:W-:Y:S01]  /*b2110*/  VIADD R36, R34.reuse, 0x1 ;  /* 0x0000000122247836 */ /* 0x040fe20000000000 */
[----:B------:R-:W-:-:S04]  /*b2120*/  LOP3.LUT R38, R34, 0x1f, RZ, 0x3c, !PT ;  /* 0x0000001f22267812 */ /* 0x000fc800078e3cff */
[----:B------:R-:W-:Y:S02]  /*b2130*/  SHF.R.U32.HI R36, RZ, R36, R25 ;  /* 0x00000024ff247219 */ /* 0x000fe40000011619 */
[----:B------:R-:W-:-:S04]  /*b2140*/  SHF.L.U32 R38, R25, R38, RZ ;  /* 0x0000002619267219 */ /* 0x000fc800000006ff */
[----:B------:R-:W-:Y:S01]  /*b2150*/  LOP3.LUT R31, R33, R36, R38, 0x1e, !PT ;  /* 0x00000024211f7212 */ /* 0x000fe200078e1e26 */
[----:B------:R-:W-:Y:S06]  /*b2160*/  BRA `(.L_x_3027) ;  /* 0x00000000003c7947 */ /* 0x000fec0003800000 */
.L_x_3025:
        /* <DEDUP_REMOVED lines=15> */
.L_x_3027:
[----:B------:R-:W-:Y:S05]  /*b2260*/  BSYNC.RECONVERGENT B0 ;  /* 0x0000000000007941 */ /* 0x000fea0003800200 */
.L_x_3024:
        /* <DEDUP_REMOVED lines=24> */
.L_x_3029:
        /* <DEDUP_REMOVED lines=11> */
.L_x_3030:
[----:B------:R-:W-:Y:S05]  /*b24a0*/  BSYNC.RECONVERGENT B0 ;  /* 0x0000000000007941 */ /* 0x000fea0003800200 */
.L_x_3028:
        /* <DEDUP_REMOVED lines=48> */
.L_x_3033:
[C---:B------:R-:W-:Y:S01]  /*b27b0*/  VIADD R35, R33.reuse, 0x1 ;  /* 0x0000000121237836 */ /* 0x040fe20000000000 */
[----:B------:R-:W-:-:S04]  /*b27c0*/  LOP3.LUT R37, R33, 0x1f, RZ, 0x3c, !PT ;  /* 0x0000001f21257812 */ /* 0x000fc800078e3cff */
[----:B------:R-:W-:Y:S02]  /*b27d0*/  SHF.R.U32.HI R32, RZ, R35, R24 ;  /* 0x00000023ff207219 */ /* 0x000fe40000011618 */
[----:B------:R-:W-:-:S04]  /*b27e0*/  SHF.L.U32 R37, R24, R37, RZ ;  /* 0x0000002518257219 */ /* 0x000fc800000006ff */
[----:B------:R-:W-:Y:S01]  /*b27f0*/  LOP3.LUT R35, R31, R32, R37, 0x1e, !PT ;  /* 0x000000201f237212 */ /* 0x000fe200078e1e25 */
[----:B------:R-:W-:Y:S06]  /*b2800*/  BRA `(.L_x_3034) ;  /* 0x00000000003c7947 */ /* 0x000fec0003800000 */
.L_x_3032:
        /* <DEDUP_REMOVED lines=15> */
.L_x_3034:
[----:B------:R-:W-:Y:S05]  /*b2900*/  BSYNC.RECONVERGENT B0 ;  /* 0x0000000000007941 */ /* 0x000fea0003800200 */
.L_x_3031:
        /* <DEDUP_REMOVED lines=24> */
.L_x_3036:
        /* <DEDUP_REMOVED lines=11> */
.L_x_3037:
[----:B------:R-:W-:Y:S05]  /*b2b40*/  BSYNC.RECONVERGENT B0 ;  /* 0x0000000000007941 */ /* 0x000fea0003800200 */
.L_x_3035:
        /* <DEDUP_REMOVED lines=54> */
.L_x_3040:
[C---:B------:R-:W-:Y:S01]  /*b2eb0*/  VIADD R36, R34.reuse, 0x1 ;  /* 0x0000000122247836 */ /* 0x040fe20000000000 */
[----:B------:R-:W-:-:S04]  /*b2ec0*/  LOP3.LUT R38, R34, 0x1f, RZ, 0x3c, !PT ;  /* 0x0000001f22267812 */ /* 0x000fc800078e3cff */
[----:B------:R-:W-:Y:S02]  /*b2ed0*/  SHF.R.U32.HI R36, RZ, R36, R27 ;  /* 0x00000024ff247219 */ /* 0x000fe4000001161b */
[----:B------:R-:W-:-:S04]  /*b2ee0*/  SHF.L.U32 R38, R27, R38, RZ ;  /* 0x000000261b267219 */ /* 0x000fc800000006ff */
[----:B------:R-:W-:Y:S01]  /*b2ef0*/  LOP3.LUT R29, R35, R36, R38, 0x1e, !PT ;  /* 0x00000024231d7212 */ /* 0x000fe200078e1e26 */
[----:B------:R-:W-:Y:S06]  /*b2f00*/  BRA `(.L_x_3041) ;  /* 0x00000000003c7947 */ /* 0x000fec0003800000 */
.L_x_3039:
        /* <DEDUP_REMOVED lines=15> */
.L_x_3041:
[----:B------:R-:W-:Y:S05]  /*b3000*/  BSYNC.RECONVERGENT B0 ;  /* 0x0000000000007941 */ /* 0x000fea0003800200 */
.L_x_3038:
        /* <DEDUP_REMOVED lines=24> */
.L_x_3043:
        /* <DEDUP_REMOVED lines=11> */
.L_x_3044:
[----:B------:R-:W-:Y:S05]  /*b3240*/  BSYNC.RECONVERGENT B0 ;  /* 0x0000000000007941 */ /* 0x000fea0003800200 */
.L_x_3042:
        /* <DEDUP_REMOVED lines=47> */
.L_x_3047:
[C---:B------:R-:W-:Y:S01]  /*b3540*/  VIADD R38, R36.reuse, 0x1 ;  /* 0x0000000124267836 */ /* 0x040fe20000000000 */
[----:B------:R-:W-:-:S04]  /*b3550*/  LOP3.LUT R40, R36, 0x1f, RZ, 0x3c, !PT ;  /* 0x0000001f24287812 */ /* 0x000fc800078e3cff */
[----:B------:R-:W-:Y:S02]  /*b3560*/  SHF.R.U32.HI R38, RZ, R38, R31 ;  /* 0x00000026ff267219 */ /* 0x000fe4000001161f */
[----:B------:R-:W-:-:S04]  /*b3570*/  SHF.L.U32 R40, R31, R40, RZ ;  /* 0x000000281f287219 */ /* 0x000fc800000006ff */
[----:B------:R-:W-:Y:S01]  /*b3580*/  LOP3.LUT R27, R29, R38, R40, 0x1e, !PT ;  /* 0x000000261d1b7212 */ /* 0x000fe200078e1e28 */
[----:B------:R-:W-:Y:S06]  /*b3590*/  BRA `(.L_x_3048) ;  /* 0x00000000003c7947 */ /* 0x000fec0003800000 */
.L_x_3046:
        /* <DEDUP_REMOVED lines=15> */
.L_x_3048:
[----:B------:R-:W-:Y:S05]  /*b3690*/  BSYNC.RECONVERGENT B0 ;  /* 0x0000000000007941 */ /* 0x000fea0003800200 */
.L_x_3045:
        /* <DEDUP_REMOVED lines=24> */
.L_x_3050:
        /* <DEDUP_REMOVED lines=11> */
.L_x_3051:
[----:B------:R-:W-:Y:S05]  /*b38d0*/  BSYNC.RECONVERGENT B0 ;  /* 0x0000000000007941 */ /* 0x000fea0003800200 */
.L_x_3049:
        /* <DEDUP_REMOVED lines=47> */
.L_x_3054:
[C---:B------:R-:W-:Y:S01]  /*b3bd0*/  VIADD R38, R34.reuse, 0x1 ;  /* 0x0000000122267836 */ /* 0x040fe20000000000 */
[----:B------:R-:W-:-:S04]  /*b3be0*/  LOP3.LUT R40, R34, 0x1f, RZ, 0x3c, !PT ;  /* 0x0000001f22287812 */ /* 0x000fc800078e3cff */
[----:B------:R-:W-:Y:S02]  /*b3bf0*/  SHF.R.U32.HI R38, RZ, R38, R29 ;  /* 0x00000026ff267219 */ /* 0x000fe4000001161d */
[----:B------:R-:W-:-:S04]  /*b3c00*/  SHF.L.U32 R40, R29, R40, RZ ;  /* 0x000000281d287219 */ /* 0x000fc800000006ff */
[----:B------:R-:W-:Y:S01]  /*b3c10*/  LOP3.LUT R31, R27, R38, R40, 0x1e, !PT ;  /* 0x000000261b1f7212 */ /* 0x000fe200078e1e28 */
[----:B------:R-:W-:Y:S06]  /*b3c20*/  BRA `(.L_x_3055) ;  /* 0x00000000003c7947 */ /* 0x000fec0003800000 */
.L_x_3053:
        /* <DEDUP_REMOVED lines=15> */
.L_x_3055:
[----:B------:R-:W-:Y:S05]  /*b3d20*/  BSYNC.RECONVERGENT B0 ;  /* 0x0000000000007941 */ /* 0x000fea0003800200 */
.L_x_3052:
        /* <DEDUP_REMOVED lines=24> */
.L_x_3057:
        /* <DEDUP_REMOVED lines=11> */
.L_x_3058:
[----:B------:R-:W-:Y:S05]  /*b3f60*/  BSYNC.RECONVERGENT B0 ;  /* 0x0000000000007941 */ /* 0x000fea0003800200 */
.L_x_3056:
        /* <DEDUP_REMOVED lines=48> */
.L_x_3061:
[C---:B------:R-:W-:Y:S01]  /*b4270*/  VIADD R36, R38.reuse, 0x1 ;  /* 0x0000000126247836 */ /* 0x040fe20000000000 */
[----:B------:R-:W-:-:S04]  /*b4280*/  LOP3.LUT R40, R38, 0x1f, RZ, 0x3c, !PT ;  /* 0x0000001f26287812 */ /* 0x000fc800078e3cff */
[----:B------:R-:W-:Y:S02]  /*b4290*/  SHF.R.U32.HI R36, RZ, R36, R27 ;  /* 0x00000024ff247219 */ /* 0x000fe4000001161b */
[----:B------:R-:W-:-:S04]  /*b42a0*/  SHF.L.U32 R40, R27, R40, RZ ;  /* 0x000000281b287219 */ /* 0x000fc800000006ff */
[----:B------:R-:W-:Y:S01]  /*b42b0*/  LOP3.LUT R29, R31, R36, R40, 0x1e, !PT ;  /* 0x000000241f1d7212 */ /* 0x000fe200078e1e28 */
[----:B------:R-:W-:Y:S06]  /*b42c0*/  BRA `(.L_x_3062) ;  /* 0x00000000003c7947 */ /* 0x000fec0003800000 */
.L_x_3060:
        /* <DEDUP_REMOVED lines=15> */
.L_x_3062:
[----:B------:R-:W-:Y:S05]  /*b43c0*/  BSYNC.RECONVERGENT B0 ;  /* 0x0000000000007941 */ /* 0x000fea0003800200 */
.L_x_3059:
        /* <DEDUP_REMOVED lines=24> */
.L_x_3064:
        /* <DEDUP_REMOVED lines=11> */
.L_x_3065:
[----:B------:R-:W-:Y:S05]  /*b4600*/  BSYNC.RECONVERGENT B0 ;  /* 0x0000000000007941 */ /* 0x000fea0003800200 */
.L_x_3063:
        /* <DEDUP_REMOVED lines=47> */
.L_x_3068:
[C---:B------:R-:W-:Y:S01]  /*b4900*/  VIADD R38, R36.reuse, 0x1 ;  /* 0x0000000124267836 */ /* 0x040fe20000000000 */
[----:B------:R-:W-:-:S04]  /*b4910*/  LOP3.LUT R40, R36, 0x1f, RZ, 0x3c, !PT ;  /* 0x0000001f24287812 */ /* 0x000fc800078e3cff */
[----:B------:R-:W-:Y:S02]  /*b4920*/  SHF.R.U32.HI R38, RZ, R38, R31 ;  /* 0x00000026ff267219 */ /* 0x000fe4000001161f */
[----:B------:R-:W-:-:S04]  /*b4930*/  SHF.L.U32 R40, R31, R40, RZ ;  /* 0x000000281f287219 */ /* 0x000fc800000006ff */
[----:B------:R-:W-:Y:S01]  /*b4940*/  LOP3.LUT R27, R29, R38, R40, 0x1e, !PT ;  /* 0x000000261d1b7212 */ /* 0x000fe200078e1e28 */
[----:B------:R-:W-:Y:S06]  /*b4950*/  BRA `(.L_x_3069) ;  /* 0x00000000003c7947 */ /* 0x000fec0003800000 */
.L_x_3067:
        /* <DEDUP_REMOVED lines=15> */
.L_x_3069:
[----:B------:R-:W-:Y:S05]  /*b4a50*/  BSYNC.RECONVERGENT B0 ;  /* 0x0000000000007941 */ /* 0x000fea0003800200 */
.L_x_3066:
        /* <DEDUP_REMOVED lines=24> */
.L_x_3071:
        /* <DEDUP_REMOVED lines=11> */
.L_x_3072:
[----:B------:R-:W-:Y:S05]  /*b4c90*/  BSYNC.RECONVERGENT B0 ;  /* 0x0000000000007941 */ /* 0x000fea0003800200 */
.L_x_3070:
        /* <DEDUP_REMOVED lines=54> */
.L_x_3075:
[C---:B------:R-:W-:Y:S01]  /*b5000*/  VIADD R31, R35.reuse, 0x1 ;  /* 0x00000001231f7836 */ /* 0x040fe20000000000 */
[----:B------:R-:W-:-:S04]  /*b5010*/  LOP3.LUT R33, R35, 0x1f, RZ, 0x3c, !PT ;  /* 0x0000001f23217812 */ /* 0x000fc800078e3cff */
[----:B------:R-:W-:Y:S02]  /*b5020*/  SHF.R.U32.HI R28, RZ, R31, R32 ;  /* 0x0000001fff1c7219 */ /* 0x000fe40000011620 */
[----:B------:R-:W-:-:S04]  /*b5030*/  SHF.L.U32 R33, R32, R33, RZ ;  /* 0x0000002120217219 */ /* 0x000fc800000006ff */
[----:B------:R-:W-:Y:S01]  /*b5040*/  LOP3.LUT R31, R27, R28, R33, 0x1e, !PT ;  /* 0x0000001c1b1f7212 */ /* 0x000fe200078e1e21 */
[----:B------:R-:W-:Y:S06]  /*b5050*/  BRA `(.L_x_3076) ;  /* 0x00000000003c7947 */ /* 0x000fec0003800000 */
.L_x_3074:
        /* <DEDUP_REMOVED lines=15> */
.L_x_3076:
[----:B------:R-:W-:Y:S05]  /*b5150*/  BSYNC.RECONVERGENT B0 ;  /* 0x0000000000007941 */ /* 0x000fea0003800200 */
.L_x_3073:
        /* <DEDUP_REMOVED lines=24> */
.L_x_3078:
        /* <DEDUP_REMOVED lines=11> */
.L_x_3079:
[----:B------:R-:W-:Y:S05]  /*b5390*/  BSYNC.RECONVERGENT B0 ;  /* 0x0000000000007941 */ /* 0x000fea0003800200 */
.L_x_3077:
        /* <DEDUP_REMOVED lines=32> */
.L_x_3082:
[C---:B------:R-:W-:Y:S01]  /*b55a0*/  VIADD R33, R29.reuse, 0x1 ;  /* 0x000000011d217836 */ /* 0x040fe20000000000 */
[----:B------:R-:W-:-:S04]  /*b55b0*/  LOP3.LUT R35, R29, 0x1f, RZ, 0x3c, !PT ;  /* 0x0000001f1d237812 */ /* 0x000fc800078e3cff */
[----:B------:R-:W-:Y:S02]  /*b55c0*/  SHF.R.U32.HI R34, RZ, R33, R32 ;  /* 0x00000021ff227219 */ /* 0x000fe40000011620 */
[----:B------:R-:W-:-:S04]  /*b55d0*/  SHF.L.U32 R35, R32, R35, RZ ;  /* 0x0000002320237219 */ /* 0x000fc800000006ff */
[----:B------:R-:W-:Y:S01]  /*b55e0*/  LOP3.LUT R33, R31, R34, R35, 0x1e, !PT ;  /* 0x000000221f217212 */ /* 0x000fe200078e1e23 */
[----:B------:R-:W-:Y:S06]  /*b55f0*/  BRA `(.L_x_3083) ;  /* 0x00000000003c7947 */ /* 0x000fec0003800000 */
.L_x_3081:
        /* <DEDUP_REMOVED lines=15> */
.L_x_3083:
[----:B------:R-:W-:Y:S05]  /*b56f0*/  BSYNC.RECONVERGENT B0 ;  /* 0x0000000000007941 */ /* 0x000fea0003800200 */
.L_x_3080:
        /* <DEDUP_REMOVED lines=24> */
.L_x_3085:
        /* <DEDUP_REMOVED lines=11> */
.L_x_3086:
[----:B------:R-:W-:Y:S05]  /*b5930*/  BSYNC.RECONVERGENT B0 ;  /* 0x0000000000007941 */ /* 0x000fea0003800200 */
.L_x_3084:
        /* <DEDUP_REMOVED lines=47> */
.L_x_3089:
[C---:B------:R-:W-:Y:S01]  /*b5c30*/  VIADD R38, R36.reuse, 0x1 ;  /* 0x0000000124267836 */ /* 0x040fe20000000000 */
[----:B------:R-:W-:-:S04]  /*b5c40*/  LOP3.LUT R40, R36, 0x1f, RZ, 0x3c, !PT ;  /* 0x0000001f24287812 */ /* 0x000fc800078e3cff */
[----:B------:R-:W-:Y:S02]  /*b5c50*/  SHF.R.U32.HI R38, RZ, R38, R27 ;  /* 0x00000026ff267219 */ /* 0x000fe4000001161b */
[----:B------:R-:W-:-:S04]  /*b5c60*/  SHF.L.U32 R40, R27, R40, RZ ;  /* 0x000000281b287219 */ /* 0x000fc800000006ff */
[----:B------:R-:W-:Y:S01]  /*b5c70*/  LOP3.LUT R29, R33, R38, R40, 0x1e, !PT ;  /* 0x00000026211d7212 */ /* 0x000fe200078e1e28 */
[----:B------:R-:W-:Y:S06]  /*b5c80*/  BRA `(.L_x_3090) ;  /* 0x00000000003c7947 */ /* 0x000fec0003800000 */
.L_x_3088:
        /* <DEDUP_REMOVED lines=15> */
.L_x_3090:
[----:B------:R-:W-:Y:S05]  /*b5d80*/  BSYNC.RECONVERGENT B0 ;  /* 0x0000000000007941 */ /* 0x000fea0003800200 */
.L_x_3087:
        /* <DEDUP_REMOVED lines=24> */
.L_x_3092:
        /* <DEDUP_REMOVED lines=11> */
.L_x_3093:
[----:B------:R-:W-:Y:S05]  /*b5fc0*/  BSYNC.RECONVERGENT B0 ;  /* 0x0000000000007941 */ /* 0x000fea0003800200 */
.L_x_3091:
        /* <DEDUP_REMOVED lines=48> */
.L_x_3096:
[C---:B------:R-:W-:Y:S01]  /*b62d0*/  VIADD R32, R34.reuse, 0x1 ;  /* 0x0000000122207836 */ /* 0x040fe20000000000 */
[----:B------:R-:W-:-:S04]  /*b62e0*/  LOP3.LUT R36, R34, 0x1f, RZ, 0x3c, !PT ;  /* 0x0000001f22247812 */ /* 0x000fc800078e3cff */
[----:B------:R-:W-:Y:S02]  /*b62f0*/  SHF.R.U32.HI R32, RZ, R32, R31 ;  /* 0x00000020ff207219 */ /* 0x000fe4000001161f */
[----:B------:R-:W-:-:S04]  /*b6300*/  SHF.L.U32 R36, R31, R36, RZ ;  /* 0x000000241f247219 */ /* 0x000fc800000006ff */
[----:B------:R-:W-:Y:S01]  /*b6310*/  LOP3.LUT R35, R29, R32, R36, 0x1e, !PT ;  /* 0x000000201d237212 */ /* 0x000fe200078e1e24 */
[----:B------:R-:W-:Y:S06]  /*b6320*/  BRA `(.L_x_3097) ;  /* 0x00000000003c7947 */ /* 0x000fec0003800000 */
.L_x_3095:
        /* <DEDUP_REMOVED lines=15> */
.L_x_3097:
[----:B------:R-:W-:Y:S05]  /*b6420*/  BSYNC.RECONVERGENT B0 ;  /* 0x0000000000007941 */ /* 0x000fea0003800200 */
.L_x_3094:
        /* <DEDUP_REMOVED lines=24> */
.L_x_3099:
        /* <DEDUP_REMOVED lines=11> */
.L_x_3100:
[----:B------:R-:W-:Y:S05]  /*b6660*/  BSYNC.RECONVERGENT B0 ;  /* 0x0000000000007941 */ /* 0x000fea0003800200 */
.L_x_3098:
        /* <DEDUP_REMOVED lines=9> */
[----:B------:R-:W-:Y:S02]  /*b6700*/  SHF.L.W.U32 R34, R2, R31, RZ ;  /* 0x0000001f02227219 */ /* 0x000fe40000000eff */
[----:B------:R-:W-:Y:S02]  /*b6710*/  SHF.R.U32.HI R37, RZ, 0x18, R33 ;  /* 0x00000018ff257819 */ /* 0x000fe40000011621 */
[C---:B------:R-:W-:Y:S02]  /*b6720*/  ISETP.EQ.AND P0, PT, R36.reuse, RZ, PT ;  /* 0x000000ff2400720c */ /* 0x040fe40003f02270 */
[----:B------:R-:W-:Y:S02]  /*b6730*/  LOP3.LUT R37, R37, 0xf, RZ, 0xc0, !PT ;  /* 0x0000000f25257812 */ /* 0x000fe400078ec0ff */
[----:B------:R-:W-:-:S02]  /*b6740*/  ISETP.EQ.AND P1, PT, R36, 0x4, PT ;  /* 0x000000042400780c */ /* 0x000fc40003f22270 */
[----:B------:R-:W-:Y:S02]  /*b6750*/  SHF.R.W.U32 R29, R28, R37, R28 ;  /* 0x000000251c1d7219 */ /* 0x000fe40000001e1c */
[C---:B------:R-:W-:Y:S02]  /*b6760*/  ISETP.EQ.AND P2, PT, R36.reuse, 0x8, PT ;  /* 0x000000082400780c */ /* 0x040fe40003f42270 */
[----:B------:R-:W-:Y:S02]  /*b6770*/  LOP3.LUT R30, R29, R30, RZ, 0x3c, !PT ;  /* 0x0000001e1d1e7212 */ /* 0x000fe400078e3cff */
[----:B------:R-:W-:Y:S02]  /*b6780*/  ISETP.EQ.AND P3, PT, R36, 0xc, PT ;  /* 0x0000000c2400780c */ /* 0x000fe40003f62270 */
        /* <DEDUP_REMOVED lines=36> */
.L_x_3103:
[C---:B------:R-:W-:Y:S01]  /*b69d0*/  VIADD R27, R37.reuse, 0x1 ;  /* 0x00000001251b7836 */ /* 0x040fe20000000000 */
[----:B------:R-:W-:-:S04]  /*b69e0*/  LOP3.LUT R31, R37, 0x1f, RZ, 0x3c, !PT ;  /* 0x0000001f251f7812 */ /* 0x000fc800078e3cff */
[----:B------:R-:W-:Y:S02]  /*b69f0*/  SHF.R.U32.HI R26, RZ, R27, R28 ;  /* 0x0000001bff1a7219 */ /* 0x000fe4000001161c */
[----:B------:R-:W-:-:S04]  /*b6a00*/  SHF.L.U32 R31, R28, R31, RZ ;  /* 0x0000001f1c1f7219 */ /* 0x000fc800000006ff */
[----:B------:R-:W-:Y:S01]  /*b6a10*/  LOP3.LUT R27, R35, R26, R31, 0x1e, !PT ;  /* 0x0000001a231b7212 */ /* 0x000fe200078e1e1f */
[----:B------:R-:W-:Y:S06]  /*b6a20*/  BRA `(.L_x_3104) ;  /* 0x00000000003c7947 */ /* 0x000fec0003800000 */
.L_x_3102:
        /* <DEDUP_REMOVED lines=15> */
.L_x_3104:
[----:B------:R-:W-:Y:S05]  /*b6b20*/  BSYNC.RECONVERGENT B0 ;  /* 0x0000000000007941 */ /* 0x000fea0003800200 */
.L_x_3101:
        /* <DEDUP_REMOVED lines=24> */
.L_x_3106:
        /* <DEDUP_REMOVED lines=11> */
.L_x_3107:
[----:B------:R-:W-:Y:S05]  /*b6d60*/  BSYNC.RECONVERGENT B0 ;  /* 0x0000000000007941 */ /* 0x000fea0003800200 */
.L_x_3105:
        /* <DEDUP_REMOVED lines=47> */
.L_x_3110:
[C---:B------:R-:W-:Y:S01]  /*b7060*/  VIADD R37, R35.reuse, 0x1 ;  /* 0x0000000123257836 */ /* 0x040fe20000000000 */
[----:B------:R-:W-:-:S04]  /*b7070*/  LOP3.LUT R39, R35, 0x1f, RZ, 0x3c, !PT ;  /* 0x0000001f23277812 */ /* 0x000fc800078e3cff */
[----:B------:R-:W-:Y:S02]  /*b7080*/  SHF.R.U32.HI R28, RZ, R37, R32 ;  /* 0x00000025ff1c7219 */ /* 0x000fe40000011620 */
[----:B------:R-:W-:-:S04]  /*b7090*/  SHF.L.U32 R39, R32, R39, RZ ;  /* 0x0000002720277219 */ /* 0x000fc800000006ff */
[----:B------:R-:W-:Y:S01]  /*b70a0*/  LOP3.LUT R37, R27, R28, R39, 0x1e, !PT ;  /* 0x0000001c1b257212 */ /* 0x000fe200078e1e27 */
[----:B------:R-:W-:Y:S06]  /*b70b0*/  BRA `(.L_x_3111) ;  /* 0x00000000003c7947 */ /* 0x000fec0003800000 */
.L_x_3109:
        /* <DEDUP_REMOVED lines=15> */
.L_x_3111:
[----:B------:R-:W-:Y:S05]  /*b71b0*/  BSYNC.RECONVERGENT B0 ;  /* 0x0000000000007941 */ /* 0x000fea0003800200 */
.L_x_3108:
        /* <DEDUP_REMOVED lines=24> */
.L_x_3113:
        /* <DEDUP_REMOVED lines=11> */
.L_x_3114:
[----:B------:R-:W-:Y:S05]  /*b73f0*/  BSYNC.RECONVERGENT B0 ;  /* 0x0000000000007941 */ /* 0x000fea0003800200 */
.L_x_3112:
        /* <DEDUP_REMOVED lines=47> */
.L_x_3117:
[C---:B------:R-:W-:Y:S01]  /*b76f0*/  VIADD R32, R34.reuse, 0x1 ;  /* 0x0000000122207836 */ /* 0x040fe20000000000 */
[----:B------:R-:W-:-:S04]  /*b7700*/  LOP3.LUT R36, R34, 0x1f, RZ, 0x3c, !PT ;  /* 0x0000001f22247812 */ /* 0x000fc800078e3cff */
[----:B------:R-:W-:Y:S02]  /*b7710*/  SHF.R.U32.HI R32, RZ, R32, R31 ;  /* 0x00000020ff207219 */ /* 0x000fe4000001161f */
[----:B------:R-:W-:-:S04]  /*b7720*/  SHF.L.U32 R36, R31, R36, RZ ;  /* 0x000000241f247219 */ /* 0x000fc800000006ff */
[----:B------:R-:W-:Y:S01]  /*b7730*/  LOP3.LUT R35, R37, R32, R36, 0x1e, !PT ;  /* 0x0000002025237212 */ /* 0x000fe200078e1e24 */
[----:B------:R-:W-:Y:S06]  /*b7740*/  BRA `(.L_x_3118) ;  /* 0x00000000003c7947 */ /* 0x000fec0003800000 */
.L_x_3116:
        /* <DEDUP_REMOVED lines=15> */
.L_x_3118:
[----:B------:R-:W-:Y:S05]  /*b7840*/  BSYNC.RECONVERGENT B0 ;  /* 0x0000000000007941 */ /* 0x000fea0003800200 */
.L_x_3115:
        /* <DEDUP_REMOVED lines=24> */
.L_x_3120:
        /* <DEDUP_REMOVED lines=11> */
.L_x_3121:
[----:B------:R-:W-:Y:S05]  /*b7a80*/  BSYNC.RECONVERGENT B0 ;  /* 0x0000000000007941 */ /* 0x000fea0003800200 */
.L_x_3119:
        /* <DEDUP_REMOVED lines=48> */
.L_x_3124:
[C---:B------:R-:W-:Y:S01]  /*b7d90*/  VIADD R26, R34.reuse, 0x1 ;  /* 0x00000001221a7836 */ /* 0x040fe20000000000 */
[----:B------:R-:W-:-:S04]  /*b7da0*/  LOP3.LUT R36, R34, 0x1f, RZ, 0x3c, !PT ;  /* 0x0000001f22247812 */ /* 0x000fc800078e3cff */
[----:B------:R-:W-:Y:S02]  /*b7db0*/  SHF.R.U32.HI R26, RZ, R26, R27 ;  /* 0x0000001aff1a7219 */ /* 0x000fe4000001161b */
[----:B------:R-:W-:-:S04]  /*b7dc0*/  SHF.L.U32 R36, R27, R36, RZ ;  /* 0x000000241b247219 */ /* 0x000fc800000006ff */
[----:B------:R-:W-:Y:S01]  /*b7dd0*/  LOP3.LUT R33, R35, R26, R36, 0x1e, !PT ;  /* 0x0000001a23217212 */ /* 0x000fe200078e1e24 */
[----:B------:R-:W-:Y:S06]  /*b7de0*/  BRA `(.L_x_3125) ;  /* 0x00000000003c7947 */ /* 0x000fec0003800000 */
.L_x_3123:
        /* <DEDUP_REMOVED lines=15> */
.L_x_3125:
[----:B------:R-:W-:Y:S05]  /*b7ee0*/  BSYNC.RECONVERGENT B0 ;  /* 0x0000000000007941 */ /* 0x000fea0003800200 */
.L_x_3122:
        /* <DEDUP_REMOVED lines=24> */
.L_x_3127:
        /* <DEDUP_REMOVED lines=11> */
.L_x_3128:
[----:B------:R-:W-:Y:S05]  /*b8120*/  BSYNC.RECONVERGENT B0 ;  /* 0x0000000000007941 */ /* 0x000fea0003800200 */
.L_x_3126:
        /* <DEDUP_REMOVED lines=47> */
.L_x_3131:
[C---:B------:R-:W-:Y:S01]  /*b8420*/  VIADD R36, R34.reuse, 0x1 ;  /* 0x0000000122247836 */ /* 0x040fe20000000000 */
[----:B------:R-:W-:-:S04]  /*b8430*/  LOP3.LUT R38, R34, 0x1f, RZ, 0x3c, !PT ;  /* 0x0000001f22267812 */ /* 0x000fc800078e3cff */
[----:B------:R-:W-:Y:S02]  /*b8440*/  SHF.R.U32.HI R36, RZ, R36, R31 ;  /* 0x00000024ff247219 */ /* 0x000fe4000001161f */
[----:B------:R-:W-:-:S04]  /*b8450*/  SHF.L.U32 R38, R31, R38, RZ ;  /* 0x000000261f267219 */ /* 0x000fc800000006ff */
[----:B------:R-:W-:Y:S01]  /*b8460*/  LOP3.LUT R27, R33, R36, R38, 0x1e, !PT ;  /* 0x00000024211b7212 */ /* 0x000fe200078e1e26 */
[----:B------:R-:W-:Y:S06]  /*b8470*/  BRA `(.L_x_3132) ;  /* 0x00000000003c7947 */ /* 0x000fec0003800000 */
.L_x_3130:
        /* <DEDUP_REMOVED lines=15> */
.L_x_3132:
[----:B------:R-:W-:Y:S05]  /*b8570*/  BSYNC.RECONVERGENT B0 ;  /* 0x0000000000007941 */ /* 0x000fea0003800200 */
.L_x_3129:
        /* <DEDUP_REMOVED lines=24> */
.L_x_3134:
        /* <DEDUP_REMOVED lines=11> */
.L_x_3135:
[----:B------:R-:W-:Y:S05]  /*b87b0*/  BSYNC.RECONVERGENT B0 ;  /* 0x0000000000007941 */ /* 0x000fea0003800200 */
.L_x_3133:
[C-C-:B------:R-:W-:Y:S01]  /*b87c0*/  SHF.L.W.U32.HI R34, R17.reuse, 0xf, R17.reuse ;  /* 0x0000000f11227819 */ /* 0x140fe20000010e11 */
[----:B------:R-:W-:Y:S01]  /*b87d0*/  BSSY.RECONVERGENT B0, `(.L_x_3136) ;  /* 0x00000df000007945 */ /* 0x000fe20003800200 */
        /* <DEDUP_REMOVED lines=13> */
[----:B------:R-:W-:Y:S02]  /*b88b0*/  IADD3 R34, PT, PT, R13, R34, R6 ;  /* 0x000000220d227210 */ /* 0x000fe40007ffe006 */
[----:B------:R-:W-:Y:S02]  /*b88c0*/  LOP3.LUT R36, R38, R36, R37, 0x96, !PT ;  /* 0x0000002426247212 */ /* 0x000fe400078e9625 */
[----:B------:R-:W-:Y:S01]  /*b88d0*/  LOP3.LUT R39, R41, R39, R40, 0x96, !PT ;  /* 0x0000002729277212 */ /* 0x000fe200078e9628 */
[----:B------:R-:W-:Y:S01]  /*b88e0*/  IMAD.IADD R13, R35, 0x1, R34 ;  /* 0x00000001230d7824 */ /* 0x000fe200078e0222 */
[----:B------:R-:W-:-:S02]  /*b88f0*/  SHF.L.W.U32.HI R37, R12, 0x19, R12 ;  /* 0x000000190c257819 */ /* 0x000fc40000010e0c */
[--C-:B------:R-:W-:Y:S02]  /*b8900*/  SHF.L.W.U32.HI R38, R12, 0xe, R12.reuse ;  /* 0x0000000e0c267819 */ /* 0x100fe40000010e0c */
[----:B------:R-:W-:Y:S02]  /*b8910*/  SHF.R.U32.HI R40, RZ, 0x3, R12 ;  /* 0x00000003ff287819 */ /* 0x000fe4000001160c */
[----:B------:R-:W-:Y:S02]  /*b8920*/  IADD3 R14, PT, PT, R14, R36, R7 ;  /* 0x000000240e0e7210 */ /* 0x000fe40007ffe007 */
[----:B------:R-:W-:Y:S02]  /*b8930*/  LOP3.LUT R34, R40, R37, R38, 0x96, !PT ;  /* 0x0000002528227212 */ /* 0x000fe400078e9626 */
[--C-:B------:R-:W-:Y:S01]  /*b8940*/  SHF.L.W.U32.HI R35, R13, 0xf, R13.reuse ;  /* 0x0000000f0d237819 */ /* 0x100fe20000010e0d */
[----:B------:R-:W-:Y:S01]  /*b8950*/  IMAD.IADD R14, R39, 0x1, R14 ;  /* 0x00000001270e7824 */ /* 0x000fe200078e020e */
[----:B------:R-:W-:-:S02]  /*b8960*/  SHF.L.W.U32.HI R36, R13, 0xd, R13 ;  /* 0x0000000d0d247819 */ /* 0x000fc40000010e0d */
[----:B------:R-:W-:Y:S02]  /*b8970*/  SHF.R.U32.HI R37, RZ, 0xa, R13 ;  /* 0x0000000aff257819 */ /* 0x000fe4000001160d */
[C---:B------:R-:W-:Y:S02]  /*b8980*/  SHF.L.W.U32.HI R38, R14.reuse, 0xf, R14 ;  /* 0x0000000f0e267819 */ /* 0x040fe40000010e0e */
[----:B------:R-:W-:Y:S02]  /*b8990*/  LOP3.LUT R35, R37, R35, R36, 0x96, !PT ;  /* 0x0000002325237212 */ /* 0x000fe400078e9624 */
[--C-:B------:R-:W-:Y:S02]  /*b89a0*/  SHF.L.W.U32.HI R39, R14, 0xd, R14.reuse ;  /* 0x0000000d0e277819 */ /* 0x100fe40000010e0e */
[----:B------:R-:W-:Y:S02]  /*b89b0*/  SHF.R.U32.HI R40, RZ, 0xa, R14 ;  /* 0x0000000aff287819 */ /* 0x000fe4000001160e */
[----:B------:R-:W-:-:S02]  /*b89c0*/  IADD3 R11, PT, PT, R11, R35, R8 ;  /* 0x000000230b0b7210 */ /* 0x000fc40007ffe008 */
[----:B------:R-:W-:Y:S02]  /*b89d0*/  LOP3.LUT R38, R40, R38, R39, 0x96, !PT ;  /* 0x0000002628267212 */ /* 0x000fe400078e9627 */
[C---:B------:R-:W-:Y:S01]  /*b89e0*/  SHF.L.W.U32.HI R36, R9.reuse, 0x19, R9 ;  /* 0x0000001909247819 */ /* 0x040fe20000010e09 */
[----:B------:R-:W-:Y:S01]  /*b89f0*/  IMAD.IADD R11, R34, 0x1, R11 ;  /* 0x00000001220b7824 */ /* 0x000fe200078e020b */
[--C-:B------:R-:W-:Y:S02]  /*b8a00*/  SHF.L.W.U32.HI R37, R9, 0xe, R9.reuse ;  /* 0x0000000e09257819 */ /* 0x100fe40000010e09 */
[----:B------:R-:W-:Y:S02]  /*b8a10*/  SHF.R.U32.HI R39, RZ, 0x3, R9 ;  /* 0x00000003ff277819 */ /* 0x000fe40000011609 */
[----:B------:R-:W-:Y:S02]  /*b8a20*/  IADD3 R35, PT, PT, R12, R38, R15 ;  /* 0x000000260c237210 */ /* 0x000fe40007ffe00f */
[----:B------:R-:W-:-:S02]  /*b8a30*/  LOP3.LUT R36, R39, R36, R37, 0x96, !PT ;  /* 0x0000002427247212 */ /* 0x000fc400078e9625 */
[C-C-:B------:R-:W-:Y:S02]  /*b8a40*/  SHF.L.W.U32.HI R34, R10.reuse, 0x19, R10.reuse ;  /* 0x000000190a227819 */ /* 0x140fe40000010e0a */
[--C-:B------:R-:W-:Y:S02]  /*b8a50*/  SHF.L.W.U32.HI R41, R10, 0xe, R10.reuse ;  /* 0x0000000e0a297819 */ /* 0x100fe40000010e0a */
[----:B------:R-:W-:Y:S02]  /*b8a60*/  SHF.R.U32.HI R12, RZ, 0x3, R10 ;  /* 0x00000003ff0c7819 */ /* 0x000fe4000001160a */
[C---:B------:R-:W-:Y:S02]  /*b8a70*/  SHF.L.W.U32.HI R37, R11.reuse, 0xf, R11 ;  /* 0x0000000f0b257819 */ /* 0x040fe40000010e0b */
[----:B------:R-:W-:Y:S01]  /*b8a80*/  LOP3.LUT R34, R12, R34, R41, 0x96, !PT ;  /* 0x000000220c227212 */ /* 0x000fe200078e9629 */
[----:B------:R-:W-:Y:S01]  /*b8a90*/  IMAD.IADD R12, R36, 0x1, R35 ;  /* 0x00000001240c7824 */ /* 0x000fe200078e0223 */
[----:B------:R-:W-:-:S02]  /*b8aa0*/  SHF.L.W.U32.HI R38, R11, 0xd, R11 ;  /* 0x0000000d0b267819 */ /* 0x000fc40000010e0b */
[----:B------:R-:W-:Y:S02]  /*b8ab0*/  SHF.R.U32.HI R39, RZ, 0xa, R11 ;  /* 0x0000000aff277819 */ /* 0x000fe4000001160b */
[C---:B------:R-:W-:Y:S02]  /*b8ac0*/  SHF.L.W.U32.HI R36, R12.reuse, 0xf, R12 ;  /* 0x0000000f0c247819 */ /* 0x040fe40000010e0c */
[----:B------:R-:W-:Y:S02]  /*b8ad0*/  LOP3.LUT R37, R39, R37, R38, 0x96, !PT ;  /* 0x0000002527257212 */ /* 0x000fe400078e9626 */
[--C-:B------:R-:W-:Y:S02]  /*b8ae0*/  SHF.L.W.U32.HI R39, R12, 0xd, R12.reuse ;  /* 0x0000000d0c277819 */ /* 0x100fe40000010e0c */
[----:B------:R-:W-:Y:S02]  /*b8af0*/  SHF.R.U32.HI R38, RZ, 0xa, R12 ;  /* 0x0000000aff267819 */ /* 0x000fe4000001160c */
[----:B------:R-:W-:-:S02]  /*b8b00*/  SHF.L.W.U32.HI R35, R3, 0x19, R3 ;  /* 0x0000001903237819 */ /* 0x000fc40000010e03 */
[--C-:B------:R-:W-:Y:S02]  /*b8b10*/  SHF.L.W.U32.HI R40, R3, 0xe, R3.reuse ;  /* 0x0000000e03287819 */ /* 0x100fe40000010e03 */
[----:B------:R-:W-:Y:S02]  /*b8b20*/  SHF.R.U32.HI R41, RZ, 0x3, R3 ;  /* 0x00000003ff297819 */ /* 0x000fe40000011603 */
[----:B------:R-:W-:Y:S02]  /*b8b30*/  LOP3.LUT R36, R38, R36, R39, 0x96, !PT ;  /* 0x0000002426247212 */ /* 0x000fe400078e9627 */
[----:B------:R-:W-:Y:S02]  /*b8b40*/  IADD3 R9, PT, PT, R9, R37, R16 ;  /* 0x0000002509097210 */ /* 0x000fe40007ffe010 */
[----:B------:R-:W-:Y:S02]  /*b8b50*/  LOP3.LUT R35, R41, R35, R40, 0x96, !PT ;  /* 0x0000002329237212 */ /* 0x000fe400078e9628 */
[----:B------:R-:W-:Y:S01]  /*b8b60*/  IADD3 R10, PT, PT, R10, R36, R17 ;  /* 0x000000240a0a7210 */ /* 0x000fe20007ffe011 */
[----:B------:R-:W-:Y:S01]  /*b8b70*/  IMAD.IADD R9, R34, 0x1, R9 ;  /* 0x0000000122097824 */ /* 0x000fe200078e0209 */
[----:B------:R-:W-:-:S02]  /*b8b80*/  SHF.L.W.U32.HI R37, R4, 0x19, R4 ;  /* 0x0000001904257819 */ /* 0x000fc40000010e04 */
[----:B------:R-:W-:Y:S01]  /*b8b90*/  SHF.L.W.U32.HI R38, R4, 0xe, R4 ;  /* 0x0000000e04267819 */ /* 0x000fe20000010e04 */
[----:B------:R-:W-:Y:S01]  /*b8ba0*/  IMAD.IADD R10, R35, 0x1, R10 ;  /* 0x00000001230a7824 */ /* 0x000fe200078e020a */
[----:B------:R-:W-:Y:S02]  /*b8bb0*/  SHF.R.U32.HI R39, RZ, 0x3, R4 ;  /* 0x00000003ff277819 */ /* 0x000fe40000011604 */
[--C-:B------:R-:W-:Y:S02]  /*b8bc0*/  SHF.L.W.U32.HI R35, R9, 0xf, R9.reuse ;  /* 0x0000000f09237819 */ /* 0x100fe40000010e09 */
[----:B------:R-:W-:Y:S02]  /*b8bd0*/  LOP3.LUT R34, R39, R37, R38, 0x96, !PT ;  /* 0x0000002527227212 */ /* 0x000fe400078e9626 */
[--C-:B------:R-:W-:Y:S02]  /*b8be0*/  SHF.L.W.U32.HI R36, R9, 0xd, R9.reuse ;  /* 0x0000000d09247819 */ /* 0x100fe40000010e09 */
[----:B------:R-:W-:-:S02]  /*b8bf0*/  SHF.R.U32.HI R37, RZ, 0xa, R9 ;  /* 0x0000000aff257819 */ /* 0x000fc40000011609 */
[C-C-:B------:R-:W-:Y:S02]  /*b8c00*/  SHF.L.W.U32.HI R38, R10.reuse, 0xf, R10.reuse ;  /* 0x0000000f0a267819 */ /* 0x140fe40000010e0a */
[--C-:B------:R-:W-:Y:S02]  /*b8c10*/  SHF.L.W.U32.HI R39, R10, 0xd, R10.reuse ;  /* 0x0000000d0a277819 */ /* 0x100fe40000010e0a */
[----:B------:R-:W-:Y:S02]  /*b8c20*/  SHF.R.U32.HI R40, RZ, 0xa, R10 ;  /* 0x0000000aff287819 */ /* 0x000fe4000001160a */
[----:B------:R-:W-:Y:S02]  /*b8c30*/  LOP3.LUT R35, R37, R35, R36, 0x96, !PT ;  /* 0x0000002325237212 */ /* 0x000fe400078e9624 */
[----:B------:R-:W-:Y:S02]  /*b8c40*/  LOP3.LUT R38, R40, R38, R39, 0x96, !PT ;  /* 0x0000002628267212 */ /* 0x000fe400078e9627 */
[----:B------:R-:W-:-:S02]  /*b8c50*/  SHF.L.W.U32.HI R36, R5, 0x19, R5 ;  /* 0x0000001905247819 */ /* 0x000fc40000010e05 */
[--C-:B------:R-:W-:Y:S02]  /*b8c60*/  SHF.L.W.U32.HI R37, R5, 0xe, R5.reuse ;  /* 0x0000000e05257819 */ /* 0x100fe40000010e05 */
[----:B------:R-:W-:Y:S02]  /*b8c70*/  SHF.R.U32.HI R39, RZ, 0x3, R5 ;  /* 0x00000003ff277819 */ /* 0x000fe40000011605 */
[----:B------:R-:W-:Y:S02]  /*b8c80*/  IADD3 R3, PT, PT, R3, R35, R18 ;  /* 0x0000002303037210 */ /* 0x000fe40007ffe012 */
[----:B------:R-:W-:Y:S02]  /*b8c90*/  LOP3.LUT R36, R39, R36, R37, 0x96, !PT ;  /* 0x0000002427247212 */ /* 0x000fe400078e9625 */
[----:B------:R-:W-:Y:S01]  /*b8ca0*/  IADD3 R35, PT, PT, R4, R38, R13 ;  /* 0x0000002604237210 */ /* 0x000fe20007ffe00d */
[----:B------:R-:W-:Y:S01]  /*b8cb0*/  IMAD.IADD R3, R34, 0x1, R3 ;  /* 0x0000000122037824 */ /* 0x000fe200078e0203 */
[----:B------:R-:W-:-:S02]  /*b8cc0*/  SHF.L.W.U32.HI R37, R6, 0x19, R6 ;  /* 0x0000001906257819 */ /* 0x000fc40000010e06 */
[--C-:B------:R-:W-:Y:S01]  /*b8cd0*/  SHF.L.W.U32.HI R38, R6, 0xe, R6.reuse ;  /* 0x0000000e06267819 */ /* 0x100fe20000010e06 */
[----:B------:R-:W-:Y:S01]  /*b8ce0*/  IMAD.IADD R4, R36, 0x1, R35 ;  /* 0x0000000124047824 */ /* 0x000fe200078e0223 */
[C-C-:B------:R-:W-:Y:S02]  /*b8cf0*/  SHF.L.W.U32.HI R34, R3.reuse, 0xf, R3.reuse ;  /* 0x0000000f03227819 */ /* 0x140fe40000010e03 */
[--C-:B------:R-:W-:Y:S02]  /*b8d00*/  SHF.L.W.U32.HI R35, R3, 0xd, R3.reuse ;  /* 0x0000000d03237819 */ /* 0x100fe40000010e03 */
[----:B------:R-:W-:Y:S02]  /*b8d10*/  SHF.R.U32.HI R36, RZ, 0xa, R3 ;  /* 0x0000000aff247819 */ /* 0x000fe40000011603 */
[----:B------:R-:W-:Y:S02]  /*b8d20*/  SHF.R.U32.HI R39, RZ, 0x3, R6 ;  /* 0x00000003ff277819 */ /* 0x000fe40000011606 */
[----:B------:R-:W-:-:S02]  /*b8d30*/  LOP3.LUT R34, R36, R34, R35, 0x96, !PT ;  /* 0x0000002224227212 */ /* 0x000fc400078e9623 */
[----:B------:R-:W-:Y:S02]  /*b8d40*/  LOP3.LUT R37, R39, R37, R38, 0x96, !PT ;  /* 0x0000002527257212 */ /* 0x000fe400078e9626 */
[----:B------:R-:W-:Y:S02]  /*b8d50*/  IADD3 R34, PT, PT, R5, R34, R14 ;  /* 0x0000002205227210 */ /* 0x000fe40007ffe00e */
        /* <DEDUP_REMOVED lines=8> */
[----:B------:R-:W-:Y:S02]  /*b8de0*/  IADD3 R37, PT, PT, R6, R35, R11 ;  /* 0x0000002306257210 */ /* 0x000fe40007ffe00b */
[C-C-:B------:R-:W-:Y:S02]  /*b8df0*/  SHF.L.W.U32.HI R6, R5.reuse, 0xf, R5.reuse ;  /* 0x0000000f05067819 */ /* 0x140fe40000010e05 */
[----:B------:R-:W-:-:S02]  /*b8e00*/  SHF.L.W.U32.HI R35, R5, 0xd, R5 ;  /* 0x0000000d05237819 */ /* 0x000fc40000010e05 */
[----:B------:R-:W-:Y:S02]  /*b8e10*/  SHF.R.U32.HI R34, RZ, 0xa, R5 ;  /* 0x0000000aff227819 */ /* 0x000fe40000011605 */
[----:B------:R-:W-:Y:S02]  /*b8e20*/  LOP3.LUT R38, R40, R38, R39, 0x96, !PT ;  /* 0x0000002628267212 */ /* 0x000fe400078e9627 */
[C-C-:B------:R-:W-:Y:S02]  /*b8e30*/  SHF.L.W.U32.HI R36, R8.reuse, 0x19, R8.reuse ;  /* 0x0000001908247819 */ /* 0x140fe40000010e08 */
[--C-:B------:R-:W-:Y:S02]  /*b8e40*/  SHF.L.W.U32.HI R39, R8, 0xe, R8.reuse ;  /* 0x0000000e08277819 */ /* 0x100fe40000010e08 */
[----:B------:R-:W-:Y:S02]  /*b8e50*/  SHF.R.U32.HI R40, RZ, 0x3, R8 ;  /* 0x00000003ff287819 */ /* 0x000fe40000011608 */
[----:B------:R-:W-:Y:S01]  /*b8e60*/  LOP3.LUT R34, R34, R6, R35, 0x96, !PT ;  /* 0x0000000622227212 */ /* 0x000fe200078e9623 */
[----:B------:R-:W-:Y:S01]  /*b8e70*/  IMAD.IADD R6, R38, 0x1, R37 ;  /* 0x0000000126067824 */ /* 0x000fe200078e0225 */
[----:B------:R-:W-:-:S02]  /*b8e80*/  LOP3.LUT R35, R40, R36, R39, 0x96, !PT ;  /* 0x0000002428237212 */ /* 0x000fc400078e9627 */
[----:B------:R-:W-:Y:S02]  /*b8e90*/  IADD3 R36, PT, PT, R7, R34, R12 ;  /* 0x0000002207247210 */ /* 0x000fe40007ffe00c */
[C-C-:B------:R-:W-:Y:S02]  /*b8ea0*/  SHF.L.W.U32.HI R34, R32.reuse, 0xa, R32.reuse ;  /* 0x0000000a20227819 */ /* 0x140fe40000010e20 */
[C-C-:B------:R-:W-:Y:S02]  /*b8eb0*/  SHF.L.W.U32.HI R7, R32.reuse, 0x13, R32.reuse ;  /* 0x0000001320077819 */ /* 0x140fe40000010e20 */
[----:B------:R-:W-:Y:S02]  /*b8ec0*/  SHF.L.W.U32.HI R32, R32, 0x1e, R32 ;  /* 0x0000001e20207819 */ /* 0x000fe40000010e20 */
[----:B------:R-:W-:Y:S02]  /*b8ed0*/  SHF.L.W.U32.HI R37, R6, 0xf, R6 ;  /* 0x0000000f06257819 */ /* 0x000fe40000010e06 */
[----:B------:R-:W-:Y:S01]  /*b8ee0*/  LOP3.LUT R34, R34, R32, R7, 0x96, !PT ;  /* 0x0000002022227212 */ /* 0x000fe200078e9607 */
[----:B------:R-:W-:Y:S01]  /*b8ef0*/  IMAD.IADD R7, R35, 0x1, R36 ;  /* 0x0000000123077824 */ /* 0x000fe200078e0224 */
[----:B------:R-:W-:-:S02]  /*b8f00*/  SHF.L.W.U32.HI R38, R6, 0xd, R6 ;  /* 0x0000000d06267819 */ /* 0x000fc40000010e06 */
[----:B------:R-:W-:Y:S02]  /*b8f10*/  SHF.R.U32.HI R39, RZ, 0xa, R6 ;  /* 0x0000000aff277819 */ /* 0x000fe40000011606 */
[--C-:B------:R-:W-:Y:S02]  /*b8f20*/  SHF.L.W.U32.HI R32, R15, 0x19, R15.reuse ;  /* 0x000000190f207819 */ /* 0x100fe40000010e0f */
        /* <DEDUP_REMOVED lines=9> */
[----:B------:R-:W-:-:S02]  /*b8fc0*/  SHF.L.W.U32.HI R37, R16, 0x19, R16 ;  /* 0x0000001910257819 */ /* 0x000fc40000010e10 */
[--C-:B------:R-:W-:Y:S02]  /*b8fd0*/  SHF.L.W.U32.HI R8, R16, 0xe, R16.reuse ;  /* 0x0000000e10087819 */ /* 0x100fe40000010e10 */
[----:B------:R-:W-:Y:S02]  /*b8fe0*/  SHF.R.U32.HI R35, RZ, 0x3, R16 ;  /* 0x00000003ff237819 */ /* 0x000fe40000011610 */
[----:B------:R-:W-:Y:S02]  /*b8ff0*/  SHF.L.W.U32.HI R36, R17, 0x19, R17 ;  /* 0x0000001911247819 */ /* 0x000fe40000010e11 */
[----:B------:R-:W-:Y:S01]  /*b9000*/  LOP3.LUT R37, R35, R37, R8, 0x96, !PT ;  /* 0x0000002523257212 */ /* 0x000fe200078e9608 */
[----:B------:R-:W-:Y:S01]  /*b9010*/  IMAD.IADD R8, R32, 0x1, R39 ;  /* 0x0000000120087824 */ /* 0x000fe200078e0227 */
[--C-:B------:R-:W-:Y:S01]  /*b9020*/  SHF.L.W.U32.HI R41, R17, 0xe, R17.reuse ;  /* 0x0000000e11297819 */ /* 0x100fe20000010e11 */
[----:B------:R-:W-:Y:S01]  /*b9030*/  IMAD.IADD R32, R33, 0x1, R26 ;  /* 0x0000000121207824 */ /* 0x000fe200078e021a */
[----:B------:R-:W-:-:S02]  /*b9040*/  SHF.R.U32.HI R40, RZ, 0x3, R17 ;  /* 0x00000003ff287819 */ /* 0x000fc40000011611 */
[----:B------:R-:W-:Y:S01]  /*b9050*/  IADD3 R38, PT, PT, R15, R38, R10 ;  /* 0x000000260f267210 */ /* 0x000fe20007ffe00a */
[----:B------:R-:W-:Y:S01]  /*b9060*/  IMAD.IADD R15, R20, 0x1, R21 ;  /* 0x00000001140f7824 */ /* 0x000fe200078e0215 */
[----:B------:R-:W-:Y:S01]  /*b9070*/  LOP3.LUT R35, R40, R36, R41, 0x96, !PT ;  /* 0x0000002428237212 */ /* 0x000fe200078e9629 */
[C---:B------:R-:W-:Y:S01]  /*b9080*/  IMAD.SHL.U32 R36, R31.reuse, 0x4, RZ ;  /* 0x000000041f247824 */ /* 0x040fe200078e00ff */
[C-C-:B------:R-:W-:Y:S02]  /*b9090*/  SHF.L.W.U32.HI R33, R8.reuse, 0xf, R8.reuse ;  /* 0x0000000f08217819 */ /* 0x140fe40000010e08 */
[--C-:B------:R-:W-:Y:S02]  /*b90a0*/  SHF.L.W.U32.HI R40, R8, 0xd, R8.reuse ;  /* 0x0000000d08287819 */ /* 0x100fe40000010e08 */
[----:B------:R-:W-:Y:S02]  /*b90b0*/  SHF.R.U32.HI R39, RZ, 0xa, R8 ;  /* 0x0000000aff277819 */ /* 0x000fe40000011608 */
[----:B------:R-:W-:Y:S01]  /*b90c0*/  LOP3.LUT R32, R31, R32, R15, 0x96, !PT ;  /* 0x000000201f207212 */ /* 0x000fe200078e960f */
[----:B------:R-:W-:Y:S01]  /*b90d0*/  IMAD.IADD R15, R37, 0x1, R38 ;  /* 0x00000001250f7824 */ /* 0x000fe200078e0226 */
[----:B------:R-:W-:-:S02]  /*b90e0*/  LOP3.LUT R38, R39, R33, R40, 0x96, !PT ;  /* 0x0000002127267212 */ /* 0x000fc400078e9628 */
[----:B------:R-:W-:Y:S02]  /*b90f0*/  SHF.R.U32.HI R33, RZ, 0x4, R32 ;  /* 0x00000004ff217819 */ /* 0x000fe40000011620 */
[----:B------:R-:W-:Y:S02]  /*b9100*/  LOP3.LUT R36, R36, 0xc, RZ, 0xc0, !PT ;  /* 0x0000000c24247812 */ /* 0x000fe400078ec0ff */
[C-C-:B------:R-:W-:Y:S02]  /*b9110*/  SHF.L.W.U32.HI R37, R15.reuse, 0xf, R15.reuse ;  /* 0x0000000f0f257819 */ /* 0x140fe40000010e0f */
[--C-:B------:R-:W-:Y:S02]  /*b9120*/  SHF.L.W.U32.HI R40, R15, 0xd, R15.reuse ;  /* 0x0000000d0f287819 */ /* 0x100fe40000010e0f */
[----:B------:R-:W-:Y:S02]  /*b9130*/  SHF.R.U32.HI R39, RZ, 0xa, R15 ;  /* 0x0000000aff277819 */ /* 0x000fe4000001160f */
[----:B------:R-:W-:-:S02]  /*b9140*/  LOP3.LUT R33, R33, R32, RZ, 0x3c, !PT ;  /* 0x0000002021217212 */ /* 0x000fc400078e3cff */
[C---:B------:R-:W-:Y:S02]  /*b9150*/  ISETP.EQ.AND P0, PT, R36.reuse, RZ, PT ;  /* 0x000000ff2400720c */ /* 0x040fe40003f02270 */
[----:B------:R-:W-:Y:S02]  /*b9160*/  SHF.R.U32.HI R31, RZ, 0x8, R31 ;  /* 0x00000008ff1f7819 */ /* 0x000fe4000001161f */
[----:B------:R-:W-:Y:S02]  /*b9170*/  ISETP.EQ.AND P1, PT, R36, 0x4, PT ;  /* 0x000000042400780c */ /* 0x000fe40003f22270 */
[----:B------:R-:W-:Y:S02]  /*b9180*/  LOP3.LUT R37, R39, R37, R40, 0x96, !PT ;  /* 0x0000002527257212 */ /* 0x000fe400078e9628 */
[----:B------:R-:W-:Y:S02]  /*b9190*/  SHF.R.U32.HI R39, RZ, 0x18, R33 ;  /* 0x00000018ff277819 */ /* 0x000fe40000011621 */
[----:B------:R-:W-:-:S02]  /*b91a0*/  SHF.L.W.U32 R42, R2, R31, RZ ;  /* 0x0000001f022a7219 */ /* 0x000fc40000000eff */
[----:B------:R-:W-:Y:S01]  /*b91b0*/  LOP3.LUT R31, R39, 0xf, RZ, 0xc0, !PT ;  /* 0x0000000f271f7812 */ /* 0x000fe200078ec0ff */
[----:B------:R-:W-:Y:S01]  /*b91c0*/  @P0 IMAD.MOV.U32 R40, RZ, RZ, R29 ;  /* 0x000000ffff280224 */ /* 0x000fe200078e001d */
[C---:B------:R-:W-:Y:S02]  /*b91d0*/  ISETP.EQ.AND P2, PT, R36.reuse, 0x8, PT ;  /* 0x000000082400780c */ /* 0x040fe40003f42270 */
[----:B------:R-:W-:Y:S02]  /*b91e0*/  ISETP.EQ.AND P3, PT, R36, 0xc, PT ;  /* 0x0000000c2400780c */ /* 0x000fe40003f62270 */
[----:B------:R-:W-:Y:S02]  /*b91f0*/  LOP3.LUT R36, R29, R42, RZ, 0x30, !PT ;  /* 0x0000002a1d247212 */ /* 0x000fe400078e30ff */
[----:B------:R-:W-:Y:S02]  /*b9200*/  SHF.R.W.U32 R39, R32, R31, R32 ;  /* 0x0000001f20277219 */ /* 0x000fe40000001e20 */
[----:B------:R-:W-:Y:S01]  /*b9210*/  IADD3 R16, PT, PT, R16, R38, R3 ;  /* 0x0000002610107210 */ /* 0x000fe20007ffe003 */
[----:B------:R-:W-:Y:S01]  /*b9220*/  @P1 IMAD.MOV.U32 R40, RZ, RZ, R36 ;  /* 0x000000ffff281224 */ /* 0x000fe200078e0024 */
[----:B------:R-:W-:-:S02]  /*b9230*/  LOP3.LUT R36, R39, R30, RZ, 0x3c, !PT ;  /* 0x0000001e27247212 */ /* 0x000fc400078e3cff */
[CC--:B------:R-:W-:Y:S01]  /*b9240*/  LOP3.LUT R30, R42.reuse, R29.reuse, RZ, 0xfc, !PT ;  /* 0x0000001d2a1e7212 */ /* 0x0c0fe200078efcff */
[----:B------:R-:W-:Y:S01]  /*b9250*/  IMAD.IADD R16, R35, 0x1, R16 ;  /* 0x0000000123107824 */ /* 0x000fe200078e0210 */
[----:B------:R-:W-:Y:S02]  /*b9260*/  SHF.R.U32.HI R39, RZ, 0x10, R36 ;  /* 0x00000010ff277819 */ /* 0x000fe40000011624 */
[----:B------:R-:W-:Y:S01]  /*b9270*/  LOP3.LUT R42, R42, R29, RZ, 0x3c, !PT ;  /* 0x0000001d2a2a7212 */ /* 0x000fe200078e3cff */
[----:B------:R-:W-:Y:S01]  /*b9280*/  @P2 IMAD.MOV.U32 R40, RZ, RZ, R30 ;  /* 0x000000ffff282224 */ /* 0x000fe200078e001e */
[----:B------:R-:W-:Y:S02]  /*b9290*/  LOP3.LUT R39, R39, R36, RZ, 0x3c, !PT ;  /* 0x0000002427277212 */ /* 0x000fe400078e3cff */
[----:B------:R-:W-:Y:S01]  /*b92a0*/  IADD3 R28, PT, PT, R34, R28, R29 ;  /* 0x0000001c221c7210 */ /* 0x000fe20007ffe01d */
[----:B------:R-:W-:Y:S01]  /*b92b0*/  @P3 IMAD.MOV.U32 R40, RZ, RZ, R42 ;  /* 0x000000ffff283224 */ /* 0x000fe200078e002a */
[----:B------:R-:W-:-:S02]  /*b92c0*/  SHF.R.U32.HI R30, RZ, 0xc, R39 ;  /* 0x0000000cff1e7819 */ /* 0x000fc40000011627 */
[--C-:B------:R-:W-:Y:S01]  /*b92d0*/  SHF.R.U32.HI R41, RZ, 0x4, R39.reuse ;  /* 0x00000004ff297819 */ /* 0x100fe20000011627 */
[----:B------:R-:W-:Y:S01]  /*b92e0*/  IMAD.IADD R19, R19, 0x1, R40 ;  /* 0x0000000113137824 */ /* 0x000fe200078e0228 */
[----:B------:R-:W-:Y:S02]  /*b92f0*/  SHF.R.U32.HI R42, RZ, 0x8, R39 ;  /* 0x00000008ff2a7819 */ /* 0x000fe40000011627 */
[----:B------:R-:W-:Y:S02]  /*b9300*/  IADD3 R17, PT, PT, R17, R37, R4 ;  /* 0x0000002511117210 */ /* 0x000fe40007ffe004 */
[----:B------:R-:W-:Y:S02]  /*b9310*/  LOP3.LUT R30, R42, R41, R30, 0x96, !PT ;  /* 0x000000292a1e7212 */ /* 0x000fe400078e961e */
[----:B------:R-:W-:Y:S02]  /*b9320*/  SHF.L.W.U32.HI R41, R18, 0xe, R18 ;  /* 0x0000000e12297819 */ /* 0x000fe40000010e12 */
[----:B------:R-:W-:-:S02]  /*b9330*/  LOP3.LUT R30, R30, R39, RZ, 0x3c, !PT ;  /* 0x000000271e1e7212 */ /* 0x000fc400078e3cff */
[----:B------:R-:W-:Y:S02]  /*b9340*/  SHF.R.U32.HI R42, RZ, 0x3, R18 ;  /* 0x00000003ff2a7819 */ /* 0x000fe40000011612 */
[----:B------:R-:W-:-:S04]  /*b9350*/  SHF.R.U32.HI R39, RZ, 0x2, R30 ;  /* 0x00000002ff277819 */ /* 0x000fc8000001161e */
[----:B------:R-:W-:Y:S02]  /*b9360*/  LOP3.LUT R39, R39, 0x3, R30, 0x48, !PT ;  /* 0x0000000327277812 */ /* 0x000fe400078e481e */
[----:B------:R-:W-:Y:S02]  /*b9370*/  SHF.L.W.U32.HI R30, R18, 0x19, R18 ;  /* 0x00000019121e7819 */ /* 0x000fe40000010e12 */
        /* <DEDUP_REMOVED lines=15> */
.L_x_3138:
[C---:B------:R-:W-:Y:S01]  /*b9470*/  VIADD R29, R31.reuse, 0x1 ;  /* 0x000000011f1d7836 */ /* 0x040fe20000000000 */
[----:B------:R-:W-:-:S04]  /*b9480*/  LOP3.LUT R35, R31, 0x1f, RZ, 0x3c, !PT ;  /* 0x0000001f1f237812 */ /* 0x000fc800078e3cff */
[----:B------:R-:W-:Y:S02]  /*b9490*/  SHF.R.U32.HI R34, RZ, R29, R32 ;  /* 0x0000001dff227219 */ /* 0x000fe40000011620 */
[----:B------:R-:W-:-:S04]  /*b94a0*/  SHF.L.U32 R35, R32, R35, RZ ;  /* 0x0000002320237219 */ /* 0x000fc800000006ff */
[----:B------:R-:W-:Y:S01]  /*b94b0*/  LOP3.LUT R29, R27, R34, R35, 0x1e, !PT ;  /* 0x000000221b1d7212 */ /* 0x000fe200078e1e23 */
[----:B------:R-:W-:Y:S06]  /*b94c0*/  BRA `(.L_x_3139) ;  /* 0x00000000003c7947 */ /* 0x000fec0003800000 */
.L_x_3137:
        /* <DEDUP_REMOVED lines=15> */
.L_x_3139:
[----:B------:R-:W-:Y:S05]  /*b95c0*/  BSYNC.RECONVERGENT B0 ;  /* 0x0000000000007941 */ /* 0x000fea0003800200 */
.L_x_3136:
        /* <DEDUP_REMOVED lines=24> */
.L_x_3141:
        /* <DEDUP_REMOVED lines=11> */
.L_x_3142:
[----:B------:R-:W-:Y:S05]  /*b9800*/  BSYNC.RECONVERGENT B0 ;  /* 0x0000000000007941 */ /* 0x000fea0003800200 */
.L_x_3140:
        /* <DEDUP_REMOVED lines=32> */
.L_x_3145:
[C---:B------:R-:W-:Y:S01]  /*b9a10*/  VIADD R31, R27.reuse, 0x1 ;  /* 0x000000011b1f7836 */ /* 0x040fe20000000000 */
[----:B------:R-:W-:-:S04]  /*b9a20*/  LOP3.LUT R33, R27, 0x1f, RZ, 0x3c, !PT ;  /* 0x0000001f1b217812 */ /* 0x000fc800078e3cff */
[----:B------:R-:W-:Y:S02]  /*b9a30*/  SHF.R.U32.HI R38, RZ, R31, R32 ;  /* 0x0000001fff267219 */ /* 0x000fe40000011620 */
[----:B------:R-:W-:-:S04]  /*b9a40*/  SHF.L.U32 R33, R32, R33, RZ ;  /* 0x0000002120217219 */ /* 0x000fc800000006ff */
[----:B------:R-:W-:Y:S01]  /*b9a50*/  LOP3.LUT R31, R29, R38, R33, 0x1e, !PT ;  /* 0x000000261d1f7212 */ /* 0x000fe200078e1e21 */
[----:B------:R-:W-:Y:S06]  /*b9a60*/  BRA `(.L_x_3146) ;  /* 0x00000000003c7947 */ /* 0x000fec0003800000 */
.L_x_3144:
        /* <DEDUP_REMOVED lines=15> */
.L_x_3146:
[----:B------:R-:W-:Y:S05]  /*b9b60*/  BSYNC.RECONVERGENT B0 ;  /* 0x0000000000007941 */ /* 0x000fea0003800200 */
.L_x_3143:
        /* <DEDUP_REMOVED lines=24> */
.L_x_3148:
        /* <DEDUP_REMOVED lines=11> */
.L_x_3149:
[----:B------:R-:W-:Y:S05]  /*b9da0*/  BSYNC.RECONVERGENT B0 ;  /* 0x0000000000007941 */ /* 0x000fea0003800200 */
.L_x_3147:
        /* <DEDUP_REMOVED lines=47> */
.L_x_3152:
[C---:B------:R-:W-:Y:S01]  /*ba0a0*/  VIADD R38, R34.reuse, 0x1 ;  /* 0x0000000122267836 */ /* 0x040fe20000000000 */
[----:B------:R-:W-:-:S04]  /*ba0b0*/  LOP3.LUT R40, R34, 0x1f, RZ, 0x3c, !PT ;  /* 0x0000001f22287812 */ /* 0x000fc800078e3cff */
[----:B------:R-:W-:Y:S02]  /*ba0c0*/  SHF.R.U32.HI R38, RZ, R38, R27 ;  /* 0x00000026ff267219 */ /* 0x000fe4000001161b */
[----:B------:R-:W-:-:S04]  /*ba0d0*/  SHF.L.U32 R40, R27, R40, RZ ;  /* 0x000000281b287219 */ /* 0x000fc800000006ff */
[----:B------:R-:W-:Y:S01]  /*ba0e0*/  LOP3.LUT R33, R31, R38, R40, 0x1e, !PT ;  /* 0x000000261f217212 */ /* 0x000fe200078e1e28 */
[----:B------:R-:W-:Y:S06]  /*ba0f0*/  BRA `(.L_x_3153) ;  /* 0x00000000003c7947 */ /* 0x000fec0003800000 */
.L_x_3151:
        /* <DEDUP_REMOVED lines=15> */
.L_x_3153:
[----:B------:R-:W-:Y:S05]  /*ba1f0*/  BSYNC.RECONVERGENT B0 ;  /* 0x0000000000007941 */ /* 0x000fea0003800200 */
.L_x_3150:
        /* <DEDUP_REMOVED lines=24> */
.L_x_3155:
        /* <DEDUP_REMOVED lines=11> */
.L_x_3156:
[----:B------:R-:W-:Y:S05]  /*ba430*/  BSYNC.RECONVERGENT B0 ;  /* 0x0000000000007941 */ /* 0x000fea0003800200 */
.L_x_3154:
        /* <DEDUP_REMOVED lines=48> */
.L_x_3159:
[C---:B------:R-:W-:Y:S01]  /*ba740*/  VIADD R32, R38.reuse, 0x1 ;  /* 0x0000000126207836 */ /* 0x040fe20000000000 */
[----:B------:R-:W-:-:S04]  /*ba750*/  LOP3.LUT R40, R38, 0x1f, RZ, 0x3c, !PT ;  /* 0x0000001f26287812 */ /* 0x000fc800078e3cff */
[----:B------:R-:W-:Y:S02]  /*ba760*/  SHF.R.U32.HI R32, RZ, R32, R29 ;  /* 0x00000020ff207219 */ /* 0x000fe4000001161d */
[----:B------:R-:W-:-:S04]  /*ba770*/  SHF.L.U32 R40, R29, R40, RZ ;  /* 0x000000281d287219 */ /* 0x000fc800000006ff */
[----:B------:R-:W-:Y:S01]  /*ba780*/  LOP3.LUT R31, R33, R32, R40, 0x1e, !PT ;  /* 0x00000020211f7212 */ /* 0x000fe200078e1e28 */
[----:B------:R-:W-:Y:S06]  /*ba790*/  BRA `(.L_x_3160) ;  /* 0x00000000003c7947 */ /* 0x000fec0003800000 */
.L_x_3158:
        /* <DEDUP_REMOVED lines=15> */
.L_x_3160:
[----:B------:R-:W-:Y:S05]  /*ba890*/  BSYNC.RECONVERGENT B0 ;  /* 0x0000000000007941 */ /* 0x000fea0003800200 */
.L_x_3157:
        /* <DEDUP_REMOVED lines=24> */
.L_x_3162:
        /* <DEDUP_REMOVED lines=11> */
.L_x_3163:
[----:B------:R-:W-:Y:S05]  /*baad0*/  BSYNC.RECONVERGENT B0 ;  /* 0x0000000000007941 */ /* 0x000fea0003800200 */
.L_x_3161:
        /* <DEDUP_REMOVED lines=32> */
[----:B------:R-:W-:-:S03]  /*bace0*/  SHF.R.U32.HI R37, RZ, 0x2, R38 ;  /* 0x00000002ff257819 */ /* 0x000fc60000011626 */
[----:B------:R-:W-:Y:S01]  /*bacf0*/  @P3 IMAD.MOV.U32 R29, RZ, RZ, R34 ;  /* 0x000000ffff1d3224 */ /* 0x000fe200078e0022 */
[----:B------:R-:W-:-:S04]  /*bad00*/  LOP3.LUT R38, R37, 0x3, R38, 0x48, !PT ;  /* 0x0000000325267812 */ /* 0x000fc800078e4826 */
[----:B------:R-:W-:Y:S02]  /*bad10*/  ISETP.GT.AND P0, PT, R38, 0x1, PT ;  /* 0x000000012600780c */ /* 0x000fe40003f04270 */
[C-C-:B------:R-:W-:Y:S02]  /*bad20*/  SHF.L.W.U32.HI R34, R29.reuse, 0x1a, R29.reuse ;  /* 0x0000001a1d227819 */ /* 0x140fe40000010e1d */
        /* <DEDUP_REMOVED lines=17> */
.L_x_3166:
[C---:B------:R-:W-:Y:S01]  /*bae40*/  VIADD R27, R35.reuse, 0x1 ;  /* 0x00000001231b7836 */ /* 0x040fe20000000000 */
[----:B------:R-:W-:-:S04]  /*bae50*/  LOP3.LUT R29, R35, 0x1f, RZ, 0x3c, !PT ;  /* 0x0000001f231d7812 */ /* 0x000fc800078e3cff */
[----:B------:R-:W-:Y:S02]  /*bae60*/  SHF.R.U32.HI R34, RZ, R27, R26 ;  /* 0x0000001bff227219 */ /* 0x000fe4000001161a */
[----:B------:R-:W-:-:S04]  /*bae70*/  SHF.L.U32 R29, R26, R29, RZ ;  /* 0x0000001d1a1d7219 */ /* 0x000fc800000006ff */
[----:B------:R-:W-:Y:S01]  /*bae80*/  LOP3.LUT R27, R31, R34, R29, 0x1e, !PT ;  /* 0x000000221f1b7212 */ /* 0x000fe200078e1e1d */
[----:B------:R-:W-:Y:S06]  /*bae90*/  BRA `(.L_x_3167) ;  /* 0x00000000003c7947 */ /* 0x000fec0003800000 */
.L_x_3165:
        /* <DEDUP_REMOVED lines=15> */
.L_x_3167:
[----:B------:R-:W-:Y:S05]  /*baf90*/  BSYNC.RECONVERGENT B0 ;  /* 0x0000000000007941 */ /* 0x000fea0003800200 */
.L_x_3164:
        /* <DEDUP_REMOVED lines=24> */
.L_x_3169:
        /* <DEDUP_REMOVED lines=11> */
.L_x_3170:
[----:B------:R-:W-:Y:S05]  /*bb1d0*/  BSYNC.RECONVERGENT B0 ;  /* 0x0000000000007941 */ /* 0x000fea0003800200 */
.L_x_3168:
        /* <DEDUP_REMOVED lines=19> */
[C---:B------:R-:W-:Y:S01]  /*bb310*/  ISETP.EQ.AND P1, PT, R33.reuse, 0x4, PT ;  /* 0x000000042100780c */ /* 0x040fe20003f22270 */
        /* <DEDUP_REMOVED lines=27> */
.L_x_3173:
[C---:B------:R-:W-:Y:S01]  /*bb4d0*/  VIADD R38, R34.reuse, 0x1 ;  /* 0x0000000122267836 */ /* 0x040fe20000000000 */
[----:B------:R-:W-:-:S04]  /*bb4e0*/  LOP3.LUT R40, R34, 0x1f, RZ, 0x3c, !PT ;  /* 0x0000001f22287812 */ /* 0x000fc800078e3cff */
[----:B------:R-:W-:Y:S02]  /*bb4f0*/  SHF.R.U32.HI R38, RZ, R38, R29 ;  /* 0x00000026ff267219 */ /* 0x000fe4000001161d */
[----:B------:R-:W-:-:S04]  /*bb500*/  SHF.L.U32 R40, R29, R40, RZ ;  /* 0x000000281d287219 */ /* 0x000fc800000006ff */
[----:B------:R-:W-:Y:S01]  /*bb510*/  LOP3.LUT R33, R27, R38, R40, 0x1e, !PT ;  /* 0x000000261b217212 */ /* 0x000fe200078e1e28 */
[----:B------:R-:W-:Y:S06]  /*bb520*/  BRA `(.L_x_3174) ;  /* 0x00000000003c7947 */ /* 0x000fec0003800000 */
.L_x_3172:
        /* <DEDUP_REMOVED lines=15> */
.L_x_3174:
[----:B------:R-:W-:Y:S05]  /*bb620*/  BSYNC.RECONVERGENT B0 ;  /* 0x0000000000007941 */ /* 0x000fea0003800200 */
.L_x_3171:
        /* <DEDUP_REMOVED lines=24> */
.L_x_3176:
        /* <DEDUP_REMOVED lines=11> */
.L_x_3177:
[----:B------:R-:W-:Y:S05]  /*bb860*/  BSYNC.RECONVERGENT B0 ;  /* 0x0000000000007941 */ /* 0x000fea0003800200 */
.L_x_3175:
        /* <DEDUP_REMOVED lines=47> */
.L_x_3180:
[C---:B------:R-:W-:Y:S01]  /*bbb60*/  VIADD R38, R32.reuse, 0x1 ;  /* 0x0000000120267836 */ /* 0x040fe20000000000 */
[----:B------:R-:W-:-:S04]  /*bbb70*/  LOP3.LUT R40, R32, 0x1f, RZ, 0x3c, !PT ;  /* 0x0000001f20287812 */ /* 0x000fc800078e3cff */
[----:B------:R-:W-:Y:S02]  /*bbb80*/  SHF.R.U32.HI R38, RZ, R38, R27 ;  /* 0x00000026ff267219 */ /* 0x000fe4000001161b */
[----:B------:R-:W-:-:S04]  /*bbb90*/  SHF.L.U32 R40, R27, R40, RZ ;  /* 0x000000281b287219 */ /* 0x000fc800000006ff */
[----:B------:R-:W-:Y:S01]  /*bbba0*/  LOP3.LUT R35, R33, R38, R40, 0x1e, !PT ;  /* 0x0000002621237212 */ /* 0x000fe200078e1e28 */
[----:B------:R-:W-:Y:S06]  /*bbbb0*/  BRA `(.L_x_3181) ;  /* 0x00000000003c7947 */ /* 0x000fec0003800000 */
.L_x_3179:
        /* <DEDUP_REMOVED lines=15> */
.L_x_3181:
[----:B------:R-:W-:Y:S05]  /*bbcb0*/  BSYNC.RECONVERGENT B0 ;  /* 0x0000000000007941 */ /* 0x000fea0003800200 */
.L_x_3178:
        /* <DEDUP_REMOVED lines=24> */
.L_x_3183:
        /* <DEDUP_REMOVED lines=11> */
.L_x_3184:
[----:B------:R-:W-:Y:S05]  /*bbef0*/  BSYNC.RECONVERGENT B0 ;  /* 0x0000000000007941 */ /* 0x000fea0003800200 */
.L_x_3182:
        /* <DEDUP_REMOVED lines=48> */
.L_x_3187:
[C---:B------:R-:W-:Y:S01]  /*bc200*/  VIADD R38, R34.reuse, 0x1 ;  /* 0x0000000122267836 */ /* 0x040fe20000000000 */
[----:B------:R-:W-:-:S04]  /*bc210*/  LOP3.LUT R40, R34, 0x1f, RZ, 0x3c, !PT ;  /* 0x0000001f22287812 */ /* 0x000fc800078e3cff */
[----:B------:R-:W-:Y:S02]  /*bc220*/  SHF.R.U32.HI R38, RZ, R38, R31 ;  /* 0x00000026ff267219 */ /* 0x000fe4000001161f */
[----:B------:R-:W-:-:S04]  /*bc230*/  SHF.L.U32 R40, R31, R40, RZ ;  /* 0x000000281f287219 */ /* 0x000fc800000006ff */
[----:B------:R-:W-:Y:S01]  /*bc240*/  LOP3.LUT R29, R35, R38, R40, 0x1e, !PT ;  /* 0x00000026231d7212 */ /* 0x000fe200078e1e28 */
[----:B------:R-:W-:Y:S06]  /*bc250*/  BRA `(.L_x_3188) ;  /* 0x00000000003c7947 */ /* 0x000fec0003800000 */
.L_x_3186:
        /* <DEDUP_REMOVED lines=15> */
.L_x_3188:
[----:B------:R-:W-:Y:S05]  /*bc350*/  BSYNC.RECONVERGENT B0 ;  /* 0x0000000000007941 */ /* 0x000fea0003800200 */
.L_x_3185:
        /* <DEDUP_REMOVED lines=24> */
.L_x_3190:
        /* <DEDUP_REMOVED lines=11> */
.L_x_3191:
[----:B------:R-:W-:Y:S05]  /*bc590*/  BSYNC.RECONVERGENT B0 ;  /* 0x0000000000007941 */ /* 0x000fea0003800200 */
.L_x_3189:
        /* <DEDUP_REMOVED lines=47> */
.L_x_3194:
[C---:B------:R-:W-:Y:S01]  /*bc890*/  VIADD R27, R35.reuse, 0x1 ;  /* 0x00000001231b7836 */ /* 0x040fe20000000000 */
[----:B------:R-:W-:-:S04]  /*bc8a0*/  LOP3.LUT R37, R35, 0x1f, RZ, 0x3c, !PT ;  /* 0x0000001f23257812 */ /* 0x000fc800078e3cff */
[----:B------:R-:W-:Y:S02]  /*bc8b0*/  SHF.R.U32.HI R38, RZ, R27, R32 ;  /* 0x0000001bff267219 */ /* 0x000fe40000011620 */
[----:B------:R-:W-:-:S04]  /*bc8c0*/  SHF.L.U32 R37, R32, R37, RZ ;  /* 0x0000002520257219 */ /* 0x000fc800000006ff */
[----:B------:R-:W-:Y:S01]  /*bc8d0*/  LOP3.LUT R27, R29, R38, R37, 0x1e, !PT ;  /* 0x000000261d1b7212 */ /* 0x000fe200078e1e25 */
[----:B------:R-:W-:Y:S06]  /*bc8e0*/  BRA `(.L_x_3195) ;  /* 0x00000000003c7947 */ /* 0x000fec0003800000 */
.L_x_3193:
        /* <DEDUP_REMOVED lines=15> */
.L_x_3195:
[----:B------:R-:W-:Y:S05]  /*bc9e0*/  BSYNC.RECONVERGENT B0 ;  /* 0x0000000000007941 */ /* 0x000fea0003800200 */
.L_x_3192:
        /* <DEDUP_REMOVED lines=24> */
.L_x_3197:
        /* <DEDUP_REMOVED lines=11> */
.L_x_3198:
[----:B------:R-:W-:Y:S05]  /*bcc20*/  BSYNC.RECONVERGENT B0 ;  /* 0x0000000000007941 */ /* 0x000fea0003800200 */
.L_x_3196:
[----:B------:R-:W-:Y:S01]  /*bcc30*/  IMAD.IADD R29, R29, 0x1, R38 ;  /* 0x000000011d1d7824 */ /* 0x000fe200078e0226 */
[C---:B------:R-:W-:Y:S01]  /*bcc40*/  SHF.L.W.U32.HI R37, R31.reuse, 0xa, R31 ;  /* 0x0000000a1f257819 */ /* 0x040fe20000010e1f */
[----:B------:R-:W-:Y:S01]  /*bcc50*/  IMAD.IADD R33, R22, 0x1, R23 ;  /* 0x0000000116217824 */ /* 0x000fe200078e0217 */
[C-C-:B------:R-:W-:Y:S01]  /*bcc60*/  SHF.L.W.U32.HI R40, R31.reuse, 0x13, R31.reuse ;  /* 0x000000131f287819 */ /* 0x140fe20000010e1f */
[----:B------:R-:W-:Y:S01]  /*bcc70*/  BSSY.RECONVERGENT B0, `(.L_x_3199) ;  /* 0x0000047000007945 */ /* 0x000fe20003800200 */
[----:B------:R-:W-:Y:S02]  /*bcc80*/  SHF.L.W.U32.HI R31, R31, 0x1e, R31 ;  /* 0x0000001e1f1f7819 */ /* 0x000fe40000010e1f */
[----:B------:R-:W-:Y:S02]  /*bcc90*/  LOP3.LUT R29, R32, R29, R33, 0x96, !PT ;  /* 0x0000001d201d7212 */ /* 0x000fe400078e9621 */
[----:B------:R-:W-:Y:S02]  /*bcca0*/  LOP3.LUT R31, R37, R31, R40, 0x96, !PT ;  /* 0x0000001f251f7212 */ /* 0x000fe400078e9628 */
        /* <DEDUP_REMOVED lines=29> */
[----:B------:R-:W-:Y:S01]  /*bce80*/  @P2 IMAD.MOV.U32 R35, RZ, RZ, R39 ;  /* 0x000000ffff232224 */ /* 0x000fe200078e0027 */
[----:B------:R-:W-:Y:S01]  /*bce90*/  IADD3 R21, PT, PT, R31, R26, R21 ;  /* 0x0000001a1f157210 */ /* 0x000fe20007ffe015 */
[----:B------:R-:W-:-:S04]  /*bcea0*/  @P3 IMAD.MOV.U32 R35, RZ, RZ, R32 ;  /* 0x000000ffff233224 */ /* 0x000fc800078e0020 */
[----:B------:R-:W-:-:S06]  /*bceb0*/  IMAD.IADD R20, R20, 0x1, R35 ;  /* 0x0000000114147824 */ /* 0x000fcc00078e0223 */
        /* <DEDUP_REMOVED lines=13> */
.L_x_3201:
[C---:B------:R-:W-:Y:S01]  /*bcf90*/  VIADD R26, R34.reuse, 0x1 ;  /* 0x00000001221a7836 */ /* 0x040fe20000000000 */
[----:B------:R-:W-:-:S04]  /*bcfa0*/  LOP3.LUT R32, R34, 0x1f, RZ, 0x3c, !PT ;  /* 0x0000001f22207812 */ /* 0x000fc800078e3cff */
[----:B------:R-:W-:Y:S02]  /*bcfb0*/  SHF.R.U32.HI R26, RZ, R26, R29 ;  /* 0x0000001aff1a7219 */ /* 0x000fe4000001161d */
[----:B------:R-:W-:-:S04]  /*bcfc0*/  SHF.L.U32 R32, R29, R32, RZ ;  /* 0x000000201d207219 */ /* 0x000fc800000006ff */
[----:B------:R-:W-:Y:S01]  /*bcfd0*/  LOP3.LUT R31, R27, R26, R32, 0x1e, !PT ;  /* 0x0000001a1b1f7212 */ /* 0x000fe200078e1e20 */
[----:B------:R-:W-:Y:S06]  /*bcfe0*/  BRA `(.L_x_3202) ;  /* 0x00000000003c7947 */ /* 0x000fec0003800000 */
.L_x_3200:
        /* <DEDUP_REMOVED lines=15> */
.L_x_3202:
[----:B------:R-:W-:Y:S05]  /*bd0e0*/  BSYNC.RECONVERGENT B0 ;  /* 0x0000000000007941 */ /* 0x000fea0003800200 */
.L_x_3199:
        /* <DEDUP_REMOVED lines=24> */
.L_x_3204:
        /* <DEDUP_REMOVED lines=11> */
.L_x_3205:
[----:B------:R-:W-:Y:S05]  /*bd320*/  BSYNC.RECONVERGENT B0 ;  /* 0x0000000000007941 */ /* 0x000fea0003800200 */
.L_x_3203:
        /* <DEDUP_REMOVED lines=32> */
.L_x_3208:
[C---:B------:R-:W-:Y:S01]  /*bd530*/  VIADD R34, R32.reuse, 0x1 ;  /* 0x0000000120227836 */ /* 0x040fe20000000000 */
[----:B------:R-:W-:-:S04]  /*bd540*/  LOP3.LUT R38, R32, 0x1f, RZ, 0x3c, !PT ;  /* 0x0000001f20267812 */ /* 0x000fc800078e3cff */
[----:B------:R-:W-:Y:S02]  /*bd550*/  SHF.R.U32.HI R34, RZ, R34, R29 ;  /* 0x00000022ff227219 */ /* 0x000fe4000001161d */
[----:B------:R-:W-:-:S04]  /*bd560*/  SHF.L.U32 R38, R29, R38, RZ ;  /* 0x000000261d267219 */ /* 0x000fc800000006ff */
[----:B------:R-:W-:Y:S01]  /*bd570*/  LOP3.LUT R33, R31, R34, R38, 0x1e, !PT ;  /* 0x000000221f217212 */ /* 0x000fe200078e1e26 */
[----:B------:R-:W-:Y:S06]  /*bd580*/  BRA `(.L_x_3209) ;  /* 0x00000000003c7947 */ /* 0x000fec0003800000 */
.L_x_3207:
        /* <DEDUP_REMOVED lines=15> */
.L_x_3209:
[----:B------:R-:W-:Y:S05]  /*bd680*/  BSYNC.RECONVERGENT B0 ;  /* 0x0000000000007941 */ /* 0x000fea0003800200 */
.L_x_3206:
        /* <DEDUP_REMOVED lines=24> */
.L_x_3211:
        /* <DEDUP_REMOVED lines=11> */
.L_x_3212:
[----:B------:R-:W-:Y:S05]  /*bd8c0*/  BSYNC.RECONVERGENT B0 ;  /* 0x0000000000007941 */ /* 0x000fea0003800200 */
.L_x_3210:
        /* <DEDUP_REMOVED lines=47> */
.L_x_3215:
[C---:B------:R-:W-:Y:S01]  /*bdbc0*/  VIADD R34, R32.reuse, 0x1 ;  /* 0x0000000120227836 */ /* 0x040fe20000000000 */
[----:B------:R-:W-:-:S04]  /*bdbd0*/  LOP3.LUT R38, R32, 0x1f, RZ, 0x3c, !PT ;  /* 0x0000001f20267812 */ /* 0x000fc800078e3cff */
[----:B------:R-:W-:Y:S02]  /*bdbe0*/  SHF.R.U32.HI R34, RZ, R34, R27 ;  /* 0x00000022ff227219 */ /* 0x000fe4000001161b */
[----:B------:R-:W-:-:S04]  /*bdbf0*/  SHF.L.U32 R38, R27, R38, RZ ;  /* 0x000000261b267219 */ /* 0x000fc800000006ff */
[----:B------:R-:W-:Y:S01]  /*bdc00*/  LOP3.LUT R35, R33, R34, R38, 0x1e, !PT ;  /* 0x0000002221237212 */ /* 0x000fe200078e1e26 */
[----:B------:R-:W-:Y:S06]  /*bdc10*/  BRA `(.L_x_3216) ;  /* 0x00000000003c7947 */ /* 0x000fec0003800000 */
.L_x_3214:
        /* <DEDUP_REMOVED lines=15> */
.L_x_3216:
[----:B------:R-:W-:Y:S05]  /*bdd10*/  BSYNC.RECONVERGENT B0 ;  /* 0x0000000000007941 */ /* 0x000fea0003800200 */
.L_x_3213:
        /* <DEDUP_REMOVED lines=24> */
.L_x_3218:
        /* <DEDUP_REMOVED lines=11> */
.L_x_3219:
[----:B------:R-:W-:Y:S05]  /*bdf50*/  BSYNC.RECONVERGENT B0 ;  /* 0x0000000000007941 */ /* 0x000fea0003800200 */
.L_x_3217:
        /* <DEDUP_REMOVED lines=48> */
.L_x_3222:
[C---:B------:R-:W-:Y:S01]  /*be260*/  VIADD R38, R34.reuse, 0x1 ;  /* 0x0000000122267836 */ /* 0x040fe20000000000 */
[----:B------:R-:W-:-:S04]  /*be270*/  LOP3.LUT R40, R34, 0x1f, RZ, 0x3c, !PT ;  /* 0x0000001f22287812 */ /* 0x000fc800078e3cff */
[----:B------:R-:W-:Y:S02]  /*be280*/  SHF.R.U32.HI R38, RZ, R38, R31 ;  /* 0x00000026ff267219 */ /* 0x000fe4000001161f */
[----:B------:R-:W-:-:S04]  /*be290*/  SHF.L.U32 R40, R31, R40, RZ ;  /* 0x000000281f287219 */ /* 0x000fc800000006ff */
[----:B------:R-:W-:Y:S01]  /*be2a0*/  LOP3.LUT R29, R35, R38, R40, 0x1e, !PT ;  /* 0x00000026231d7212 */ /* 0x000fe200078e1e28 */
[----:B------:R-:W-:Y:S06]  /*be2b0*/  BRA `(.L_x_3223) ;  /* 0x00000000003c7947 */ /* 0x000fec0003800000 */
.L_x_3221:
        /* <DEDUP_REMOVED lines=15> */
.L_x_3223:
[----:B------:R-:W-:Y:S05]  /*be3b0*/  BSYNC.RECONVERGENT B0 ;  /* 0x0000000000007941 */ /* 0x000fea0003800200 */
.L_x_3220:
        /* <DEDUP_REMOVED lines=24> */
.L_x_3225:
        /* <DEDUP_REMOVED lines=11> */
.L_x_3226:
[----:B------:R-:W-:Y:S05]  /*be5f0*/  BSYNC.RECONVERGENT B0 ;  /* 0x0000000000007941 */ /* 0x000fea0003800200 */
.L_x_3224:
        /* <DEDUP_REMOVED lines=28> */
[CC--:B------:R-:W-:Y:S02]  /*be7c0*/  LOP3.LUT R39, R35.reuse, R20.reuse, RZ, 0xfc, !PT ;  /* 0x0000001423277212 */ /* 0x0c0fe400078efcff */
        /* <DEDUP_REMOVED lines=25> */
.L_x_3229:
[C---:B------:R-:W-:Y:S01]  /*be960*/  VIADD R23, R33.reuse, 0x1 ;  /* 0x0000000121177836 */ /* 0x040fe20000000000 */
[----:B------:R-:W-:-:S04]  /*be970*/  LOP3.LUT R27, R33, 0x1f, RZ, 0x3c, !PT ;  /* 0x0000001f211b7812 */ /* 0x000fc800078e3cff */
[----:B------:R-:W-:Y:S02]  /*be980*/  SHF.R.U32.HI R38, RZ, R23, R26 ;  /* 0x00000017ff267219 */ /* 0x000fe4000001161a */
[----:B------:R-:W-:-:S04]  /*be990*/  SHF.L.U32 R27, R26, R27, RZ ;  /* 0x0000001b1a1b7219 */ /* 0x000fc800000006ff */
[----:B------:R-:W-:Y:S01]  /*be9a0*/  LOP3.LUT R27, R29, R38, R27, 0x1e, !PT ;  /* 0x000000261d1b7212 */ /* 0x000fe200078e1e1b */
[----:B------:R-:W-:Y:S06]  /*be9b0*/  BRA `(.L_x_3230) ;  /* 0x00000000003c7947 */ /* 0x000fec0003800000 */
.L_x_3228:
        /* <DEDUP_REMOVED lines=15> */
.L_x_3230:
[----:B------:R-:W-:Y:S05]  /*beab0*/  BSYNC.RECONVERGENT B0 ;  /* 0x0000000000007941 */ /* 0x000fea0003800200 */
.L_x_3227:
        /* <DEDUP_REMOVED lines=24> */
.L_x_3232:
        /* <DEDUP_REMOVED lines=11> */
.L_x_3233:
[----:B------:R-:W-:Y:S05]  /*becf0*/  BSYNC.RECONVERGENT B0 ;  /* 0x0000000000007941 */ /* 0x000fea0003800200 */
.L_x_3231:
        /* <DEDUP_REMOVED lines=47> */
.L_x_3236:
[C---:B------:R-:W-:Y:S01]  /*beff0*/  VIADD R26, R34.reuse, 0x1 ;  /* 0x00000001221a7836 */ /* 0x040fe20000000000 */
[----:B------:R-:W-:-:S04]  /*bf000*/  LOP3.LUT R38, R34, 0x1f, RZ, 0x3c, !PT ;  /* 0x0000001f22267812 */ /* 0x000fc800078e3cff */
[----:B------:R-:W-:Y:S02]  /*bf010*/  SHF.R.U32.HI R26, RZ, R26, R29 ;  /* 0x0000001aff1a7219 */ /* 0x000fe4000001161d */
[----:B------:R-:W-:-:S04]  /*bf020*/  SHF.L.U32 R38, R29, R38, RZ ;  /* 0x000000261d267219 */ /* 0x000fc800000006ff */
[----:B------:R-:W-:Y:S01]  /*bf030*/  LOP3.LUT R33, R27, R26, R38, 0x1e, !PT ;  /* 0x0000001a1b217212 */ /* 0x000fe200078e1e26 */
[----:B------:R-:W-:Y:S06]  /*bf040*/  BRA `(.L_x_3237) ;  /* 0x00000000003c7947 */ /* 0x000fec0003800000 */
.L_x_3235:
        /* <DEDUP_REMOVED lines=15> */
.L_x_3237:
[----:B------:R-:W-:Y:S05]  /*bf140*/  BSYNC.RECONVERGENT B0 ;  /* 0x0000000000007941 */ /* 0x000fea0003800200 */
.L_x_3234:
        /* <DEDUP_REMOVED lines=24> */
.L_x_3239:
        /* <DEDUP_REMOVED lines=11> */
.L_x_3240:
[----:B------:R-:W-:Y:S05]  /*bf380*/  BSYNC.RECONVERGENT B0 ;  /* 0x0000000000007941 */ /* 0x000fea0003800200 */
.L_x_3238:
        /* <DEDUP_REMOVED lines=47> */
.L_x_3243:
[C---:B------:R-:W-:Y:S01]  /*bf680*/  VIADD R38, R32.reuse, 0x1 ;  /* 0x0000000120267836 */ /* 0x040fe20000000000 */
[----:B------:R-:W-:-:S04]  /*bf690*/  LOP3.LUT R40, R32, 0x1f, RZ, 0x3c, !PT ;  /* 0x0000001f20287812 */ /* 0x000fc800078e3cff */
[----:B------:R-:W-:Y:S02]  /*bf6a0*/  SHF.R.U32.HI R38, RZ, R38, R31 ;  /* 0x00000026ff267219 */ /* 0x000fe4000001161f */
[----:B------:R-:W-:-:S04]  /*bf6b0*/  SHF.L.U32 R40, R31, R40, RZ ;  /* 0x000000281f287219 */ /* 0x000fc800000006ff */
[----:B------:R-:W-:Y:S01]  /*bf6c0*/  LOP3.LUT R29, R33, R38, R40, 0x1e, !PT ;  /* 0x00000026211d7212 */ /* 0x000fe200078e1e28 */
[----:B------:R-:W-:Y:S06]  /*bf6d0*/  BRA `(.L_x_3244) ;  /* 0x00000000003c7947 */ /* 0x000fec0003800000 */
.L_x_3242:
        /* <DEDUP_REMOVED lines=15> */
.L_x_3244:
[----:B------:R-:W-:Y:S05]  /*bf7d0*/  BSYNC.RECONVERGENT B0 ;  /* 0x0000000000007941 */ /* 0x000fea0003800200 */
.L_x_3241:
        /* <DEDUP_REMOVED lines=24> */
.L_x_3246:
        /* <DEDUP_REMOVED lines=11> */
.L_x_3247:
[----:B------:R-:W-:Y:S05]  /*bfa10*/  BSYNC.RECONVERGENT B0 ;  /* 0x0000000000007941 */ /* 0x000fea0003800200 */
.L_x_3245:
        /* <DEDUP_REMOVED lines=48> */
.L_x_3250:
[C---:B------:R-:W-:Y:S01]  /*bfd20*/  VIADD R31, R33.reuse, 0x1 ;  /* 0x00000001211f7836 */ /* 0x040fe20000000000 */
[----:B------:R-:W-:-:S04]  /*bfd30*/  LOP3.LUT R35, R33, 0x1f, RZ, 0x3c, !PT ;  /* 0x0000001f21237812 */ /* 0x000fc800078e3cff */
[----:B------:R-:W-:Y:S02]  /*bfd40*/  SHF.R.U32.HI R34, RZ, R31, R26 ;  /* 0x0000001fff227219 */ /* 0x000fe4000001161a */
[----:B------:R-:W-:-:S04]  /*bfd50*/  SHF.L.U32 R35, R26, R35, RZ ;  /* 0x000000231a237219 */ /* 0x000fc800000006ff */
[----:B------:R-:W-:Y:S01]  /*bfd60*/  LOP3.LUT R31, R29, R34, R35, 0x1e, !PT ;  /* 0x000000221d1f7212 */ /* 0x000fe200078e1e23 */
[----:B------:R-:W-:Y:S06]  /*bfd70*/  BRA `(.L_x_3251) ;  /* 0x00000000003c7947 */ /* 0x000fec0003800000 */
.L_x_3249:
        /* <DEDUP_REMOVED lines=15> */
.L_x_3251:
[----:B------:R-:W-:Y:S05]  /*bfe70*/  BSYNC.RECONVERGENT B0 ;  /* 0x0000000000007941 */ /* 0x000fea0003800200 */
.L_x_3248:
        /* <DEDUP_REMOVED lines=24> */
.L_x_3253:
        /* <DEDUP_REMOVED lines=11> */
.L_x_3254:
[----:B------:R-:W-:Y:S05]  /*c00b0*/  BSYNC.RECONVERGENT B0 ;  /* 0x0000000000007941 */ /* 0x000fea0003800200 */
.L_x_3252:
        /* <DEDUP_REMOVED lines=47> */
.L_x_3257:
[C---:B------:R-:W-:Y:S01]  /*c03b0*/  VIADD R37, R35.reuse, 0x1 ;  /* 0x0000000123257836 */ /* 0x040fe20000000000 */
[----:B------:R-:W-:-:S04]  /*c03c0*/  LOP3.LUT R39, R35, 0x1f, RZ, 0x3c, !PT ;  /* 0x0000001f23277812 */ /* 0x000fc800078e3cff */
[----:B------:R-:W-:Y:S02]  /*c03d0*/  SHF.R.U32.HI R26, RZ, R37, R32 ;  /* 0x00000025ff1a7219 */ /* 0x000fe40000011620 */
[----:B------:R-:W-:-:S04]  /*c03e0*/  SHF.L.U32 R39, R32, R39, RZ ;  /* 0x0000002720277219 */ /* 0x000fc800000006ff */
[----:B------:R-:W-:Y:S01]  /*c03f0*/  LOP3.LUT R26, R31, R26, R39, 0x1e, !PT ;  /* 0x0000001a1f1a7212 */ /* 0x000fe200078e1e27 */
[----:B------:R-:W-:Y:S06]  /*c0400*/  BRA `(.L_x_3258) ;  /* 0x00000000003c7947 */ /* 0x000fec0003800000 */
.L_x_3256:
        /* <DEDUP_REMOVED lines=15> */
.L_x_3258:
[----:B------:R-:W-:Y:S05]  /*c0500*/  BSYNC.RECONVERGENT B0 ;  /* 0x0000000000007941 */ /* 0x000fea0003800200 */
.L_x_3255:
        /* <DEDUP_REMOVED lines=24> */
.L_x_3260:
        /* <DEDUP_REMOVED lines=11> */
.L_x_3261:
[----:B------:R-:W-:Y:S05]  /*c0740*/  BSYNC.RECONVERGENT B0 ;  /* 0x0000000000007941 */ /* 0x000fea0003800200 */
.L_x_3259:
        /* <DEDUP_REMOVED lines=9> */
[----:B------:R-:W-:Y:S02]  /*c07e0*/  ISETP.EQ.AND P0, PT, R38, RZ, PT ;  /* 0x000000ff2600720c */ /* 0x000fe40003f02270 */
[----:B------:R-:W-:Y:S02]  /*c07f0*/  LOP3.LUT R34, R34, R31, RZ, 0x3c, !PT ;  /* 0x0000001f22227212 */ /* 0x000fe400078e3cff */
[C---:B------:R-:W-:Y:S02]  /*c0800*/  ISETP.EQ.AND P1, PT, R38.reuse, 0x4, PT ;  /* 0x000000042600780c */ /* 0x040fe40003f22270 */
[----:B------:R-:W-:Y:S02]  /*c0810*/  SHF.R.U32.HI R36, RZ, 0x18, R34 ;  /* 0x00000018ff247819 */ /* 0x000fe40000011622 */
[----:B------:R-:W-:Y:S02]  /*c0820*/  ISETP.EQ.AND P2, PT, R38, 0x8, PT ;  /* 0x000000082600780c */ /* 0x000fe40003f42270 */
[----:B------:R-:W-:-:S02]  /*c0830*/  LOP3.LUT R36, R36, 0xf, RZ, 0xc0, !PT ;  /* 0x0000000f24247812 */ /* 0x000fc400078ec0ff */
[----:B------:R-:W-:Y:S02]  /*c0840*/  ISETP.EQ.AND P3, PT, R38, 0xc, PT ;  /* 0x0000000c2600780c */ /* 0x000fe40003f62270 */
[----:B------:R-:W-:Y:S02]  /*c0850*/  SHF.R.W.U32 R40, R31, R36, R31 ;  /* 0x000000241f287219 */ /* 0x000fe40000001e1f */
[----:B------:R-:W-:Y:S02]  /*c0860*/  LOP3.LUT R38, R37, R14, RZ, 0xfc, !PT ;  /* 0x0000000e25267212 */ /* 0x000fe400078efcff */
        /* <DEDUP_REMOVED lines=15> */
[----:B------:R-:W-:-:S02]  /*c0960*/  LOP3.LUT R38, R32, 0x3, R39, 0x48, !PT ;  /* 0x0000000320267812 */ /* 0x000fc400078e4827 */
[C-C-:B------:R-:W-:Y:S02]  /*c0970*/  SHF.L.W.U32.HI R32, R33.reuse, 0xa, R33.reuse ;  /* 0x0000000a21207819 */ /* 0x140fe40000010e21 */
        /* <DEDUP_REMOVED lines=19> */
.L_x_3264:
[C---:B------:R-:W-:Y:S01]  /*c0ab0*/  VIADD R22, R36.reuse, 0x1 ;  /* 0x0000000124167836 */ /* 0x040fe20000000000 */
[----:B------:R-:W-:-:S04]  /*c0ac0*/  LOP3.LUT R32, R36, 0x1f, RZ, 0x3c, !PT ;  /* 0x0000001f24207812 */ /* 0x000fc800078e3cff */
[----:B------:R-:W-:Y:S02]  /*c0ad0*/  SHF.R.U32.HI R33, RZ, R22, R31 ;  /* 0x00000016ff217219 */ /* 0x000fe4000001161f */
[----:B------:R-:W-:-:S04]  /*c0ae0*/  SHF.L.U32 R32, R31, R32, RZ ;  /* 0x000000201f207219 */ /* 0x000fc800000006ff */
[----:B------:R-:W-:Y:S01]  /*c0af0*/  LOP3.LUT R22, R26, R33, R32, 0x1e, !PT ;  /* 0x000000211a167212 */ /* 0x000fe200078e1e20 */
[----:B------:R-:W-:Y:S06]  /*c0b00*/  BRA `(.L_x_3265) ;  /* 0x00000000003c7947 */ /* 0x000fec0003800000 */
.L_x_3263:
        /* <DEDUP_REMOVED lines=15> */
.L_x_3265:
[----:B------:R-:W-:Y:S05]  /*c0c00*/  BSYNC.RECONVERGENT B0 ;  /* 0x0000000000007941 */ /* 0x000fea0003800200 */
.L_x_3262:
        /* <DEDUP_REMOVED lines=24> */
.L_x_3267:
        /* <DEDUP_REMOVED lines=11> */
.L_x_3268:
[----:B------:R-:W-:Y:S05]  /*c0e40*/  BSYNC.RECONVERGENT B0 ;  /* 0x0000000000007941 */ /* 0x000fea0003800200 */
.L_x_3266:
        /* <DEDUP_REMOVED lines=32> */
.L_x_3271:
[C---:B------:R-:W-:Y:S01]  /*c1050*/  VIADD R34, R32.reuse, 0x1 ;  /* 0x0000000120227836 */ /* 0x040fe20000000000 */
[----:B------:R-:W-:-:S04]  /*c1060*/  LOP3.LUT R36, R32, 0x1f, RZ, 0x3c, !PT ;  /* 0x0000001f20247812 */ /* 0x000fc800078e3cff */
[----:B------:R-:W-:Y:S02]  /*c1070*/  SHF.R.U32.HI R27, RZ, R34, R31 ;  /* 0x00000022ff1b7219 */ /* 0x000fe4000001161f */
[----:B------:R-:W-:-:S04]  /*c1080*/  SHF.L.U32 R36, R31, R36, RZ ;  /* 0x000000241f247219 */ /* 0x000fc800000006ff */
[----:B------:R-:W-:Y:S01]  /*c1090*/  LOP3.LUT R34, R22, R27, R36, 0x1e, !PT ;  /* 0x0000001b16227212 */ /* 0x000fe200078e1e24 */
[----:B------:R-:W-:Y:S06]  /*c10a0*/  BRA `(.L_x_3272) ;  /* 0x00000000003c7947 */ /* 0x000fec0003800000 */
.L_x_3270:
        /* <DEDUP_REMOVED lines=15> */
.L_x_3272:
[----:B------:R-:W-:Y:S05]  /*c11a0*/  BSYNC.RECONVERGENT B0 ;  /* 0x0000000000007941 */ /* 0x000fea0003800200 */
.L_x_3269:
        /* <DEDUP_REMOVED lines=24> */
.L_x_3274:
        /* <DEDUP_REMOVED lines=11> */
.L_x_3275:
[----:B------:R-:W-:Y:S05]  /*c13e0*/  BSYNC.RECONVERGENT B0 ;  /* 0x0000000000007941 */ /* 0x000fea0003800200 */
.L_x_3273:
        /* <DEDUP_REMOVED lines=47> */
.L_x_3278:
[C---:B------:R-:W-:Y:S01]  /*c16e0*/  VIADD R31, R33.reuse, 0x1 ;  /* 0x00000001211f7836 */ /* 0x040fe20000000000 */
[----:B------:R-:W-:-:S04]  /*c16f0*/  LOP3.LUT R35, R33, 0x1f, RZ, 0x3c, !PT ;  /* 0x0000001f21237812 */ /* 0x000fc800078e3cff */
[----:B------:R-:W-:Y:S02]  /*c1700*/  SHF.R.U32.HI R31, RZ, R31, R22 ;  /* 0x0000001fff1f7219 */ /* 0x000fe40000011616 */
[----:B------:R-:W-:-:S04]  /*c1710*/  SHF.L.U32 R35, R22, R35, RZ ;  /* 0x0000002316237219 */ /* 0x000fc800000006ff */
[----:B------:R-:W-:Y:S01]  /*c1720*/  LOP3.LUT R36, R34, R31, R35, 0x1e, !PT ;  /* 0x0000001f22247212 */ /* 0x000fe200078e1e23 */
[----:B------:R-:W-:Y:S06]  /*c1730*/  BRA `(.L_x_3279) ;  /* 0x00000000003c7947 */ /* 0x000fec0003800000 */
.L_x_3277:
        /* <DEDUP_REMOVED lines=15> */
.L_x_3279:
[----:B------:R-:W-:Y:S05]  /*c1830*/  BSYNC.RECONVERGENT B0 ;  /* 0x0000000000007941 */ /* 0x000fea0003800200 */
.L_x_3276:
        /* <DEDUP_REMOVED lines=24> */
.L_x_3281:
        /* <DEDUP_REMOVED lines=11> */
.L_x_3282:
[----:B------:R-:W-:Y:S05]  /*c1a70*/  BSYNC.RECONVERGENT B0 ;  /* 0x0000000000007941 */ /* 0x000fea0003800200 */
.L_x_3280:
        /* <DEDUP_REMOVED lines=48> */
.L_x_3285:
[C---:B------:R-:W-:Y:S01]  /*c1d80*/  VIADD R32, R34.reuse, 0x1 ;  /* 0x0000000122207836 */ /* 0x040fe20000000000 */
[----:B------:R-:W-:-:S04]  /*c1d90*/  LOP3.LUT R38, R34, 0x1f, RZ, 0x3c, !PT ;  /* 0x0000001f22267812 */ /* 0x000fc800078e3cff */
[----:B------:R-:W-:Y:S02]  /*c1da0*/  SHF.R.U32.HI R33, RZ, R32, R27 ;  /* 0x00000020ff217219 */ /* 0x000fe4000001161b */
[----:B------:R-:W-:-:S04]  /*c1db0*/  SHF.L.U32 R38, R27, R38, RZ ;  /* 0x000000261b267219 */ /* 0x000fc800000006ff */
[----:B------:R-:W-:Y:S01]  /*c1dc0*/  LOP3.LUT R32, R36, R33, R38, 0x1e, !PT ;  /* 0x0000002124207212 */ /* 0x000fe200078e1e26 */
[----:B------:R-:W-:Y:S06]  /*c1dd0*/  BRA `(.L_x_3286) ;  /* 0x00000000003c7947 */ /* 0x000fec0003800000 */
.L_x_3284:
        /* <DEDUP_REMOVED lines=15> */
.L_x_3286:
[----:B------:R-:W-:Y:S05]  /*c1ed0*/  BSYNC.RECONVERGENT B0 ;  /* 0x0000000000007941 */ /* 0x000fea0003800200 */
.L_x_3283:
        /* <DEDUP_REMOVED lines=24> */
.L_x_3288:
        /* <DEDUP_REMOVED lines=11> */
.L_x_3289:
[----:B------:R-:W-:Y:S05]  /*c2110*/  BSYNC.RECONVERGENT B0 ;  /* 0x0000000000007941 */ /* 0x000fea0003800200 */
.L_x_3287:
        /* <DEDUP_REMOVED lines=54> */
.L_x_3292:
[C---:B------:R-:W-:Y:S01]  /*c2480*/  VIADD R25, R33.reuse, 0x1 ;  /* 0x0000000121197836 */ /* 0x040fe20000000000 */
[----:B------:R-:W-:-:S04]  /*c2490*/  LOP3.LUT R27, R33, 0x1f, RZ, 0x3c, !PT ;  /* 0x0000001f211b7812 */ /* 0x000fc800078e3cff */
[----:B------:R-:W-:Y:S02]  /*c24a0*/  SHF.R.U32.HI R25, RZ, R25, R26 ;  /* 0x00000019ff197219 */ /* 0x000fe4000001161a */
[----:B------:R-:W-:-:S04]  /*c24b0*/  SHF.L.U32 R27, R26, R27, RZ ;  /* 0x0000001b1a1b7219 */ /* 0x000fc800000006ff */
[----:B------:R-:W-:Y:S01]  /*c24c0*/  LOP3.LUT R36, R32, R25, R27, 0x1e, !PT ;  /* 0x0000001920247212 */ /* 0x000fe200078e1e1b */
[----:B------:R-:W-:Y:S06]  /*c24d0*/  BRA `(.L_x_3293) ;  /* 0x00000000003c7947 */ /* 0x000fec0003800000 */
.L_x_3291:
        /* <DEDUP_REMOVED lines=15> */
.L_x_3293:
[----:B------:R-:W-:Y:S05]  /*c25d0*/  BSYNC.RECONVERGENT B0 ;  /* 0x0000000000007941 */ /* 0x000fea0003800200 */
.L_x_3290:
        /* <DEDUP_REMOVED lines=24> */
.L_x_3295:
        /* <DEDUP_REMOVED lines=11> */
.L_x_3296:
[----:B------:R-:W-:Y:S05]  /*c2810*/  BSYNC.RECONVERGENT B0 ;  /* 0x0000000000007941 */ /* 0x000fea0003800200 */
.L_x_3294:
        /* <DEDUP_REMOVED lines=47> */
.L_x_3299:
[C---:B------:R-:W-:Y:S01]  /*c2b10*/  VIADD R26, R32.reuse, 0x1 ;  /* 0x00000001201a7836 */ /* 0x040fe20000000000 */
[----:B------:R-:W-:-:S04]  /*c2b20*/  LOP3.LUT R34, R32, 0x1f, RZ, 0x3c, !PT ;  /* 0x0000001f20227812 */ /* 0x000fc800078e3cff */
[----:B------:R-:W-:Y:S02]  /*c2b30*/  SHF.R.U32.HI R33, RZ, R26, R27 ;  /* 0x0000001aff217219 */ /* 0x000fe4000001161b */
[----:B------:R-:W-:-:S04]  /*c2b40*/  SHF.L.U32 R34, R27, R34, RZ ;  /* 0x000000221b227219 */ /* 0x000fc800000006ff */
[----:B------:R-:W-:Y:S01]  /*c2b50*/  LOP3.LUT R26, R36, R33, R34, 0x1e, !PT ;  /* 0x00000021241a7212 */ /* 0x000fe200078e1e22 */
[----:B------:R-:W-:Y:S06]  /*c2b60*/  BRA `(.L_x_3300) ;  /* 0x00000000003c7947 */ /* 0x000fec0003800000 */
.L_x_3298:
        /* <DEDUP_REMOVED lines=15> */
.L_x_3300:
[----:B------:R-:W-:Y:S05]  /*c2c60*/  BSYNC.RECONVERGENT B0 ;  /* 0x0000000000007941 */ /* 0x000fea0003800200 */
.L_x_3297:
        /* <DEDUP_REMOVED lines=24> */
.L_x_3302:
        /* <DEDUP_REMOVED lines=11> */
.L_x_3303:
[----:B------:R-:W-:Y:S05]  /*c2ea0*/  BSYNC.RECONVERGENT B0 ;  /* 0x0000000000007941 */ /* 0x000fea0003800200 */
.L_x_3301:
        /* <DEDUP_REMOVED lines=47> */
.L_x_3306:
[C---:B------:R-:W-:Y:S01]  /*c31a0*/  VIADD R36, R34.reuse, 0x1 ;  /* 0x0000000122247836 */ /* 0x040fe20000000000 */
[----:B------:R-:W-:-:S04]  /*c31b0*/  LOP3.LUT R38, R34, 0x1f, RZ, 0x3c, !PT ;  /* 0x0000001f22267812 */ /* 0x000fc800078e3cff */
[----:B------:R-:W-:Y:S02]  /*c31c0*/  SHF.R.U32.HI R33, RZ, R36, R31 ;  /* 0x00000024ff217219 */ /* 0x000fe4000001161f */
[----:B------:R-:W-:-:S04]  /*c31d0*/  SHF.L.U32 R38, R31, R38, RZ ;  /* 0x000000261f267219 */ /* 0x000fc800000006ff */
[----:B------:R-:W-:Y:S01]  /*c31e0*/  LOP3.LUT R36, R26, R33, R38, 0x1e, !PT ;  /* 0x000000211a247212 */ /* 0x000fe200078e1e26 */
[----:B------:R-:W-:Y:S06]  /*c31f0*/  BRA `(.L_x_3307) ;  /* 0x00000000003c7947 */ /* 0x000fec0003800000 */
.L_x_3305:
        /* <DEDUP_REMOVED lines=15> */
.L_x_3307:
[----:B------:R-:W-:Y:S05]  /*c32f0*/  BSYNC.RECONVERGENT B0 ;  /* 0x0000000000007941 */ /* 0x000fea0003800200 */
.L_x_3304:
        /* <DEDUP_REMOVED lines=24> */
.L_x_3309:
        /* <DEDUP_REMOVED lines=11> */
.L_x_3310:
[----:B------:R-:W-:Y:S05]  /*c3530*/  BSYNC.RECONVERGENT B0 ;  /* 0x0000000000007941 */ /* 0x000fea0003800200 */
.L_x_3308:
        /* <DEDUP_REMOVED lines=48> */
.L_x_3313:
[C---:B------:R-:W-:Y:S01]  /*c3840*/  VIADD R34, R32.reuse, 0x1 ;  /* 0x0000000120227836 */ /* 0x040fe20000000000 */
[----:B------:R-:W-:-:S04]  /*c3850*/  LOP3.LUT R38, R32, 0x1f, RZ, 0x3c, !PT ;  /* 0x0000001f20267812 */ /* 0x000fc800078e3cff */
[----:B------:R-:W-:Y:S02]  /*c3860*/  SHF.R.U32.HI R27, RZ, R34, R25 ;  /* 0x00000022ff1b7219 */ /* 0x000fe40000011619 */
[----:B------:R-:W-:-:S04]  /*c3870*/  SHF.L.U32 R38, R25, R38, RZ ;  /* 0x0000002619267219 */ /* 0x000fc800000006ff */
[----:B------:R-:W-:Y:S01]  /*c3880*/  LOP3.LUT R34, R36, R27, R38, 0x1e, !PT ;  /* 0x0000001b24227212 */ /* 0x000fe200078e1e26 */
[----:B------:R-:W-:Y:S06]  /*c3890*/  BRA `(.L_x_3314) ;  /* 0x00000000003c7947 */ /* 0x000fec0003800000 */
.L_x_3312:
        /* <DEDUP_REMOVED lines=15> */
.L_x_3314:
[----:B------:R-:W-:Y:S05]  /*c3990*/  BSYNC.RECONVERGENT B0 ;  /* 0x0000000000007941 */ /* 0x000fea0003800200 */
.L_x_3311:
        /* <DEDUP_REMOVED lines=24> */
.L_x_3316:
        /* <DEDUP_REMOVED lines=11> */
.L_x_3317:
[----:B------:R-:W-:Y:S05]  /*c3bd0*/  BSYNC.RECONVERGENT B0 ;  /* 0x0000000000007941 */ /* 0x000fea0003800200 */
.L_x_3315:
        /* <DEDUP_REMOVED lines=47> */
.L_x_3320:
[C---:B------:R-:W-:Y:S01]  /*c3ed0*/  VIADD R38, R36.reuse, 0x1 ;  /* 0x0000000124267836 */ /* 0x040fe20000000000 */
[----:B------:R-:W-:-:S04]  /*c3ee0*/  LOP3.LUT R40, R36, 0x1f, RZ, 0x3c, !PT ;  /* 0x0000001f24287812 */ /* 0x000fc800078e3cff */
[----:B------:R-:W-:Y:S02]  /*c3ef0*/  SHF.R.U32.HI R25, RZ, R38, R27 ;  /* 0x00000026ff197219 */ /* 0x000fe4000001161b */
[----:B------:R-:W-:-:S04]  /*c3f00*/  SHF.L.U32 R40, R27, R40, RZ ;  /* 0x000000281b287219 */ /* 0x000fc800000006ff */
[----:B------:R-:W-:Y:S01]  /*c3f10*/  LOP3.LUT R25, R34, R25, R40, 0x1e, !PT ;  /* 0x0000001922197212 */ /* 0x000fe200078e1e28 */
[----:B------:R-:W-:Y:S06]  /*c3f20*/  BRA `(.L_x_3321) ;  /* 0x00000000003c7947 */ /* 0x000fec0003800000 */
.L_x_3319:
        /* <DEDUP_REMOVED lines=15> */
.L_x_3321:
[----:B------:R-:W-:Y:S05]  /*c4020*/  BSYNC.RECONVERGENT B0 ;  /* 0x0000000000007941 */ /* 0x000fea0003800200 */
.L_x_3318:
        /* <DEDUP_REMOVED lines=24> */
.L_x_3323:
        /* <DEDUP_REMOVED lines=11> */
.L_x_3324:
[----:B------:R-:W-:Y:S05]  /*c4260*/  BSYNC.RECONVERGENT B0 ;  /* 0x0000000000007941 */ /* 0x000fea0003800200 */
.L_x_3322:
        /* <DEDUP_REMOVED lines=54> */
.L_x_3327:
[C---:B------:R-:W-:Y:S01]  /*c45d0*/  VIADD R11, R33.reuse, 0x1 ;  /* 0x00000001210b7836 */ /* 0x040fe20000000000 */
[----:B------:R-:W-:-:S04]  /*c45e0*/  LOP3.LUT R27, R33, 0x1f, RZ, 0x3c, !PT ;  /* 0x0000001f211b7812 */ /* 0x000fc800078e3cff */
[----:B------:R-:W-:Y:S02]  /*c45f0*/  SHF.R.U32.HI R36, RZ, R11, R26 ;  /* 0x0000000bff247219 */ /* 0x000fe4000001161a */
[----:B------:R-:W-:-:S04]  /*c4600*/  SHF.L.U32 R27, R26, R27, RZ ;  /* 0x0000001b1a1b7219 */ /* 0x000fc800000006ff */
[----:B------:R-:W-:Y:S01]  /*c4610*/  LOP3.LUT R11, R25, R36, R27, 0x1e, !PT ;  /* 0x00000024190b7212 */ /* 0x000fe200078e1e1b */
[----:B------:R-:W-:Y:S06]  /*c4620*/  BRA `(.L_x_3328) ;  /* 0x00000000003c7947 */ /* 0x000fec0003800000 */
.L_x_3326:
        /* <DEDUP_REMOVED lines=15> */
.L_x_3328:
[----:B------:R-:W-:Y:S05]  /*c4720*/  BSYNC.RECONVERGENT B0 ;  /* 0x0000000000007941 */ /* 0x000fea0003800200 */
.L_x_3325:
        /* <DEDUP_REMOVED lines=24> */
.L_x_3330:
        /* <DEDUP_REMOVED lines=11> */
.L_x_3331:
[----:B------:R-:W-:Y:S05]  /*c4960*/  BSYNC.RECONVERGENT B0 ;  /* 0x0000000000007941 */ /* 0x000fea0003800200 */
.L_x_3329:
        /* <DEDUP_REMOVED lines=32> */
.L_x_3334:
[C---:B------:R-:W-:Y:S01]  /*c4b70*/  VIADD R29, R27.reuse, 0x1 ;  /* 0x000000011b1d7836 */ /* 0x040fe20000000000 */
[----:B------:R-:W-:-:S04]  /*c4b80*/  LOP3.LUT R31, R27, 0x1f, RZ, 0x3c, !PT ;  /* 0x0000001f1b1f7812 */ /* 0x000fc800078e3cff */
[----:B------:R-:W-:Y:S02]  /*c4b90*/  SHF.R.U32.HI R34, RZ, R29, R26 ;  /* 0x0000001dff227219 */ /* 0x000fe4000001161a */
[----:B------:R-:W-:-:S04]  /*c4ba0*/  SHF.L.U32 R31, R26, R31, RZ ;  /* 0x0000001f1a1f7219 */ /* 0x000fc800000006ff */
[----:B------:R-:W-:Y:S01]  /*c4bb0*/  LOP3.LUT R29, R11, R34, R31, 0x1e, !PT ;  /* 0x000000220b1d7212 */ /* 0x000fe200078e1e1f */
[----:B------:R-:W-:Y:S06]  /*c4bc0*/  BRA `(.L_x_3335) ;  /* 0x00000000003c7947 */ /* 0x000fec0003800000 */
.L_x_3333:
        /* <DEDUP_REMOVED lines=15> */
.L_x_3335:
[----:B------:R-:W-:Y:S05]  /*c4cc0*/  BSYNC.RECONVERGENT B0 ;  /* 0x0000000000007941 */ /* 0x000fea0003800200 */
.L_x_3332:
        /* <DEDUP_REMOVED lines=24> */
.L_x_3337:
        /* <DEDUP_REMOVED lines=11> */
.L_x_3338:
[----:B------:R-:W-:Y:S05]  /*c4f00*/  BSYNC.RECONVERGENT B0 ;  /* 0x0000000000007941 */ /* 0x000fea0003800200 */
.L_x_3336:
        /* <DEDUP_REMOVED lines=47> */
.L_x_3341:
[C---:B------:R-:W-:Y:S01]  /*c5200*/  VIADD R26, R36.reuse, 0x1 ;  /* 0x00000001241a7836 */ /* 0x040fe20000000000 */
[----:B------:R-:W-:-:S04]  /*c5210*/  LOP3.LUT R38, R36, 0x1f, RZ, 0x3c, !PT ;  /* 0x0000001f24267812 */ /* 0x000fc800078e3cff */
[----:B------:R-:W-:Y:S02]  /*c5220*/  SHF.R.U32.HI R26, RZ, R26, R11 ;  /* 0x0000001aff1a7219 */ /* 0x000fe4000001160b */
[----:B------:R-:W-:-:S04]  /*c5230*/  SHF.L.U32 R38, R11, R38, RZ ;  /* 0x000000260b267219 */ /* 0x000fc800000006ff */
[----:B------:R-:W-:Y:S01]  /*c5240*/  LOP3.LUT R31, R29, R26, R38, 0x1e, !PT ;  /* 0x0000001a1d1f7212 */ /* 0x000fe200078e1e26 */
[----:B------:R-:W-:Y:S06]  /*c5250*/  BRA `(.L_x_3342) ;  /* 0x00000000003c7947 */ /* 0x000fec0003800000 */
.L_x_3340:
        /* <DEDUP_REMOVED lines=15> */
.L_x_3342:
[----:B------:R-:W-:Y:S05]  /*c5350*/  BSYNC.RECONVERGENT B0 ;  /* 0x0000000000007941 */ /* 0x000fea0003800200 */
.L_x_3339:
        /* <DEDUP_REMOVED lines=24> */
.L_x_3344:
        /* <DEDUP_REMOVED lines=11> */
.L_x_3345:
[----:B------:R-:W-:Y:S05]  /*c5590*/  BSYNC.RECONVERGENT B0 ;  /* 0x0000000000007941 */ /* 0x000fea0003800200 */
.L_x_3343:
        /* <DEDUP_REMOVED lines=48> */
.L_x_3348:
[C---:B------:R-:W-:Y:S01]  /*c58a0*/  VIADD R27, R33.reuse, 0x1 ;  /* 0x00000001211b7836 */ /* 0x040fe20000000000 */
[----:B------:R-:W-:-:S04]  /*c58b0*/  LOP3.LUT R35, R33, 0x1f, RZ, 0x3c, !PT ;  /* 0x0000001f21237812 */ /* 0x000fc800078e3cff */
[----:B------:R-:W-:Y:S02]  /*c58c0*/  SHF.R.U32.HI R34, RZ, R27, R26 ;  /* 0x0000001bff227219 */ /* 0x000fe4000001161a */
[----:B------:R-:W-:-:S04]  /*c58d0*/  SHF.L.U32 R35, R26, R35, RZ ;  /* 0x000000231a237219 */ /* 0x000fc800000006ff */
[----:B------:R-:W-:Y:S01]  /*c58e0*/  LOP3.LUT R27, R31, R34, R35, 0x1e, !PT ;  /* 0x000000221f1b7212 */ /* 0x000fe200078e1e23 */
[----:B------:R-:W-:Y:S06]  /*c58f0*/  BRA `(.L_x_3349) ;  /* 0x00000000003c7947 */ /* 0x000fec0003800000 */
.L_x_3347:
        /* <DEDUP_REMOVED lines=15> */
.L_x_3349:
[----:B------:R-:W-:Y:S05]  /*c59f0*/  BSYNC.RECONVERGENT B0 ;  /* 0x0000000000007941 */ /* 0x000fea0003800200 */
.L_x_3346:
        /* <DEDUP_REMOVED lines=24> */
.L_x_3351:
        /* <DEDUP_REMOVED lines=11> */
.L_x_3352:
[----:B------:R-:W-:Y:S05]  /*c5c30*/  BSYNC.RECONVERGENT B0 ;  /* 0x0000000000007941 */ /* 0x000fea0003800200 */
.L_x_3350:
        /* <DEDUP_REMOVED lines=54> */
.L_x_3355:
[C---:B------:R-:W-:Y:S01]  /*c5fa0*/  VIADD R12, R36.reuse, 0x1 ;  /* 0x00000001240c7836 */ /* 0x040fe20000000000 */
[----:B------:R-:W-:-:S04]  /*c5fb0*/  LOP3.LUT R26, R36, 0x1f, RZ, 0x3c, !PT ;  /* 0x0000001f241a7812 */ /* 0x000fc800078e3cff */
[----:B------:R-:W-:Y:S02]  /*c5fc0*/  SHF.R.U32.HI R12, RZ, R12, R25 ;  /* 0x0000000cff0c7219 */ /* 0x000fe40000011619 */
[----:B------:R-:W-:-:S04]  /*c5fd0*/  SHF.L.U32 R26, R25, R26, RZ ;  /* 0x0000001a191a7219 */ /* 0x000fc800000006ff */
[----:B------:R-:W-:Y:S01]  /*c5fe0*/  LOP3.LUT R19, R27, R12, R26, 0x1e, !PT ;  /* 0x0000000c1b137212 */ /* 0x000fe200078e1e1a */
[----:B------:R-:W-:Y:S06]  /*c5ff0*/  BRA `(.L_x_3356) ;  /* 0x00000000003c7947 */ /* 0x000fec0003800000 */
.L_x_3354:
        /* <DEDUP_REMOVED lines=15> */
.L_x_3356:
[----:B------:R-:W-:Y:S05]  /*c60f0*/  BSYNC.RECONVERGENT B0 ;  /* 0x0000000000007941 */ /* 0x000fea0003800200 */
.L_x_3353:
        /* <DEDUP_REMOVED lines=24> */
.L_x_3358:
        /* <DEDUP_REMOVED lines=11> */
.L_x_3359:
[----:B------:R-:W-:Y:S05]  /*c6330*/  BSYNC.RECONVERGENT B0 ;  /* 0x0000000000007941 */ /* 0x000fea0003800200 */
.L_x_3357:
        /* <DEDUP_REMOVED lines=47> */
.L_x_3362:
[C---:B------:R-:W-:Y:S01]  /*c6630*/  VIADD R25, R31.reuse, 0x1 ;  /* 0x000000011f197836 */ /* 0x040fe20000000000 */
[----:B------:R-:W-:-:S04]  /*c6640*/  LOP3.LUT R33, R31, 0x1f, RZ, 0x3c, !PT ;  /* 0x0000001f1f217812 */ /* 0x000fc800078e3cff */
[----:B------:R-:W-:Y:S02]  /*c6650*/  SHF.R.U32.HI R34, RZ, R25, R26 ;  /* 0x00000019ff227219 */ /* 0x000fe4000001161a */
[----:B------:R-:W-:-:S04]  /*c6660*/  SHF.L.U32 R33, R26, R33, RZ ;  /* 0x000000211a217219 */ /* 0x000fc800000006ff */
[----:B------:R-:W-:Y:S01]  /*c6670*/  LOP3.LUT R25, R19, R34, R33, 0x1e, !PT ;  /* 0x0000002213197212 */ /* 0x000fe200078e1e21 */
[----:B------:R-:W-:Y:S06]  /*c6680*/  BRA `(.L_x_3363) ;  /* 0x00000000003c7947 */ /* 0x000fec0003800000 */
.L_x_3361:
        /* <DEDUP_REMOVED lines=15> */
.L_x_3363:
[----:B------:R-:W-:Y:S05]  /*c6780*/  BSYNC.RECONVERGENT B0 ;  /* 0x0000000000007941 */ /* 0x000fea0003800200 */
.L_x_3360:
        /* <DEDUP_REMOVED lines=24> */
.L_x_3365:
        /* <DEDUP_REMOVED lines=11> */
.L_x_3366:
[----:B------:R-:W-:Y:S05]  /*c69c0*/  BSYNC.RECONVERGENT B0 ;  /* 0x0000000000007941 */ /* 0x000fea0003800200 */
.L_x_3364:
        /* <DEDUP_REMOVED lines=47> */
.L_x_3369:
[C---:B------:R-:W-:Y:S01]  /*c6cc0*/  VIADD R26, R36.reuse, 0x1 ;  /* 0x00000001241a7836 */ /* 0x040fe20000000000 */
[----:B------:R-:W-:-:S04]  /*c6cd0*/  LOP3.LUT R38, R36, 0x1f, RZ, 0x3c, !PT ;  /* 0x0000001f24267812 */ /* 0x000fc800078e3cff */
[----:B------:R-:W-:Y:S02]  /*c6ce0*/  SHF.R.U32.HI R26, RZ, R26, R19 ;  /* 0x0000001aff1a7219 */ /* 0x000fe40000011613 */
[----:B------:R-:W-:-:S04]  /*c6cf0*/  SHF.L.U32 R38, R19, R38, RZ ;  /* 0x0000002613267219 */ /* 0x000fc800000006ff */
[----:B------:R-:W-:Y:S01]  /*c6d00*/  LOP3.LUT R31, R25, R26, R38, 0x1e, !PT ;  /* 0x0000001a191f7212 */ /* 0x000fe200078e1e26 */
[----:B------:R-:W-:Y:S06]  /*c6d10*/  BRA `(.L_x_3370) ;  /* 0x00000000003c7947 */ /* 0x000fec0003800000 */
.L_x_3368:
        /* <DEDUP_REMOVED lines=15> */
.L_x_3370:
[----:B------:R-:W-:Y:S05]  /*c6e10*/  BSYNC.RECONVERGENT B0 ;  /* 0x0000000000007941 */ /* 0x000fea0003800200 */
.L_x_3367:
        /* <DEDUP_REMOVED lines=24> */
.L_x_3372:
        /* <DEDUP_REMOVED lines=11> */
.L_x_3373:
[----:B------:R-:W-:Y:S05]  /*c7050*/  BSYNC.RECONVERGENT B0 ;  /* 0x0000000000007941 */ /* 0x000fea0003800200 */
.L_x_3371:
        /* <DEDUP_REMOVED lines=48> */
.L_x_3376:
[C---:B------:R-:W-:Y:S01]  /*c7360*/  VIADD R36, R34.reuse, 0x1 ;  /* 0x0000000122247836 */ /* 0x040fe20000000000 */
[----:B------:R-:W-:-:S04]  /*c7370*/  LOP3.LUT R38, R34, 0x1f, RZ, 0x3c, !PT ;  /* 0x0000001f22267812 */ /* 0x000fc800078e3cff */
[----:B------:R-:W-:Y:S02]  /*c7380*/  SHF.R.U32.HI R36, RZ, R36, R25 ;  /* 0x00000024ff247219 */ /* 0x000fe40000011619 */
[----:B------:R-:W-:-:S04]  /*c7390*/  SHF.L.U32 R38, R25, R38, RZ ;  /* 0x0000002619267219 */ /* 0x000fc800000006ff */
[----:B------:R-:W-:Y:S01]  /*c73a0*/  LOP3.LUT R19, R31, R36, R38, 0x1e, !PT ;  /* 0x000000241f137212 */ /* 0x000fe200078e1e26 */
[----:B------:R-:W-:Y:S06]  /*c73b0*/  BRA `(.L_x_3377) ;  /* 0x00000000003c7947 */ /* 0x000fec0003800000 */
.L_x_3375:
        /* <DEDUP_REMOVED lines=15> */
.L_x_3377:
[----:B------:R-:W-:Y:S05]  /*c74b0*/  BSYNC.RECONVERGENT B0 ;  /* 0x0000000000007941 */ /* 0x000fea0003800200 */
.L_x_3374:
        /* <DEDUP_REMOVED lines=24> */
.L_x_3379:
        /* <DEDUP_REMOVED lines=11> */
.L_x_3380:
[----:B------:R-:W-:Y:S05]  /*c76f0*/  BSYNC.RECONVERGENT B0 ;  /* 0x0000000000007941 */ /* 0x000fea0003800200 */
.L_x_3378:
        /* <DEDUP_REMOVED lines=47> */
.L_x_3383:
[C---:B------:R-:W-:Y:S01]  /*c79f0*/  VIADD R31, R29.reuse, 0x1 ;  /* 0x000000011d1f7836 */ /* 0x040fe20000000000 */
[----:B------:R-:W-:-:S04]  /*c7a00*/  LOP3.LUT R33, R29, 0x1f, RZ, 0x3c, !PT ;  /* 0x0000001f1d217812 */ /* 0x000fc800078e3cff */
[----:B------:R-:W-:Y:S02]  /*c7a10*/  SHF.R.U32.HI R36, RZ, R31, R26 ;  /* 0x0000001fff247219 */ /* 0x000fe4000001161a */
[----:B------:R-:W-:-:S04]  /*c7a20*/  SHF.L.U32 R33, R26, R33, RZ ;  /* 0x000000211a217219 */ /* 0x000fc800000006ff */
[----:B------:R-:W-:Y:S01]  /*c7a30*/  LOP3.LUT R31, R19, R36, R33, 0x1e, !PT ;  /* 0x00000024131f7212 */ /* 0x000fe200078e1e21 */
[----:B------:R-:W-:Y:S06]  /*c7a40*/  BRA `(.L_x_3384) ;  /* 0x00000000003c7947 */ /* 0x000fec0003800000 */
.L_x_3382:
        /* <DEDUP_REMOVED lines=15> */
.L_x_3384:
[----:B------:R-:W-:Y:S05]  /*c7b40*/  BSYNC.RECONVERGENT B0 ;  /* 0x0000000000007941 */ /* 0x000fea0003800200 */
.L_x_3381:
        /* <DEDUP_REMOVED lines=24> */
.L_x_3386:
        /* <DEDUP_REMOVED lines=11> */
.L_x_3387:
[----:B------:R-:W-:Y:S05]  /*c7d80*/  BSYNC.RECONVERGENT B0 ;  /* 0x0000000000007941 */ /* 0x000fea0003800200 */
.L_x_3385:
        /* <DEDUP_REMOVED lines=54> */
.L_x_3390:
[C---:B------:R-:W-:Y:S01]  /*c80f0*/  VIADD R26, R34.reuse, 0x1 ;  /* 0x00000001221a7836 */ /* 0x040fe20000000000 */
[----:B------:R-:W-:-:S04]  /*c8100*/  LOP3.LUT R28, R34, 0x1f, RZ, 0x3c, !PT ;  /* 0x0000001f221c7812 */ /* 0x000fc800078e3cff */
[----:B------:R-:W-:Y:S02]  /*c8110*/  SHF.R.U32.HI R26, RZ, R26, R19 ;  /* 0x0000001aff1a7219 */ /* 0x000fe40000011613 */
[----:B------:R-:W-:-:S04]  /*c8120*/  SHF.L.U32 R28, R19, R28, RZ ;  /* 0x0000001c131c7219 */ /* 0x000fc800000006ff */
[----:B------:R-:W-:Y:S01]  /*c8130*/  LOP3.LUT R25, R31, R26, R28, 0x1e, !PT ;  /* 0x0000001a1f197212 */ /* 0x000fe200078e1e1c */
[----:B------:R-:W-:Y:S06]  /*c8140*/  BRA `(.L_x_3391) ;  /* 0x00000000003c7947 */ /* 0x000fec0003800000 */
.L_x_3389:
        /* <DEDUP_REMOVED lines=15> */
.L_x_3391:
[----:B------:R-:W-:Y:S05]  /*c8240*/  BSYNC.RECONVERGENT B0 ;  /* 0x0000000000007941 */ /* 0x000fea0003800200 */
.L_x_3388:
        /* <DEDUP_REMOVED lines=24> */
.L_x_3393:
        /* <DEDUP_REMOVED lines=11> */
.L_x_3394:
[----:B------:R-:W-:Y:S05]  /*c8480*/  BSYNC.RECONVERGENT B0 ;  /* 0x0000000000007941 */ /* 0x000fea0003800200 */
.L_x_3392:
        /* <DEDUP_REMOVED lines=32> */
.L_x_3397:
[C---:B------:R-:W-:Y:S01]  /*c8690*/  VIADD R34, R28.reuse, 0x1 ;  /* 0x000000011c227836 */ /* 0x040fe20000000000 */
[----:B------:R-:W-:-:S04]  /*c86a0*/  LOP3.LUT R36, R28, 0x1f, RZ, 0x3c, !PT ;  /* 0x0000001f1c247812 */ /* 0x000fc800078e3cff */
[----:B------:R-:W-:Y:S02]  /*c86b0*/  SHF.R.U32.HI R34, RZ, R34, R19 ;  /* 0x00000022ff227219 */ /* 0x000fe40000011613 */
[----:B------:R-:W-:-:S04]  /*c86c0*/  SHF.L.U32 R36, R19, R36, RZ ;  /* 0x0000002413247219 */ /* 0x000fc800000006ff */
[----:B------:R-:W-:Y:S01]  /*c86d0*/  LOP3.LUT R29, R25, R34, R36, 0x1e, !PT ;  /* 0x00000022191d7212 */ /* 0x000fe200078e1e24 */
[----:B------:R-:W-:Y:S06]  /*c86e0*/  BRA `(.L_x_3398) ;  /* 0x00000000003c7947 */ /* 0x000fec0003800000 */
.L_x_3396:
        /* <DEDUP_REMOVED lines=15> */
.L_x_3398:
[----:B------:R-:W-:Y:S05]  /*c87e0*/  BSYNC.RECONVERGENT B0 ;  /* 0x0000000000007941 */ /* 0x000fea0003800200 */
.L_x_3395:
        /* <DEDUP_REMOVED lines=24> */
.L_x_3400:
        /* <DEDUP_REMOVED lines=11> */
.L_x_3401:
[----:B------:R-:W-:Y:S05]  /*c8a20*/  BSYNC.RECONVERGENT B0 ;  /* 0x0000000000007941 */ /* 0x000fea0003800200 */
.L_x_3399:
        /* <DEDUP_REMOVED lines=47> */
.L_x_3404:
[C---:B------:R-:W-:Y:S01]  /*c8d20*/  VIADD R36, R28.reuse, 0x1 ;  /* 0x000000011c247836 */ /* 0x040fe20000000000 */
[----:B------:R-:W-:-:S04]  /*c8d30*/  LOP3.LUT R38, R28, 0x1f, RZ, 0x3c, !PT ;  /* 0x0000001f1c267812 */ /* 0x000fc800078e3cff */
[----:B------:R-:W-:Y:S02]  /*c8d40*/  SHF.R.U32.HI R36, RZ, R36, R25 ;  /* 0x00000024ff247219 */ /* 0x000fe40000011619 */
[----:B------:R-:W-:-:S04]  /*c8d50*/  SHF.L.U32 R38, R25, R38, RZ ;  /* 0x0000002619267219 */ /* 0x000fc800000006ff */
[----:B------:R-:W-:Y:S01]  /*c8d60*/  LOP3.LUT R19, R29, R36, R38, 0x1e, !PT ;  /* 0x000000241d137212 */ /* 0x000fe200078e1e26 */
[----:B------:R-:W-:Y:S06]  /*c8d70*/  BRA `(.L_x_3405) ;  /* 0x00000000003c7947 */ /* 0x000fec0003800000 */
.L_x_3403:
        /* <DEDUP_REMOVED lines=15> */
.L_x_3405:
[----:B------:R-:W-:Y:S05]  /*c8e70*/  BSYNC.RECONVERGENT B0 ;  /* 0x0000000000007941 */ /* 0x000fea0003800200 */
.L_x_3402:
        /* <DEDUP_REMOVED lines=24> */
.L_x_3407:
        /* <DEDUP_REMOVED lines=11> */
.L_x_3408:
[----:B------:R-:W-:Y:S05]  /*c90b0*/  BSYNC.RECONVERGENT B0 ;  /* 0x0000000000007941 */ /* 0x000fea0003800200 */
.L_x_3406:
        /* <DEDUP_REMOVED lines=48> */
.L_x_3411:
[C---:B------:R-:W-:Y:S01]  /*c93c0*/  VIADD R31, R29.reuse, 0x1 ;  /* 0x000000011d1f7836 */ /* 0x040fe20000000000 */
[----:B------:R-:W-:-:S04]  /*c93d0*/  LOP3.LUT R33, R29, 0x1f, RZ, 0x3c, !PT ;  /* 0x0000001f1d217812 */ /* 0x000fc800078e3cff */
[----:B------:R-:W-:Y:S02]  /*c93e0*/  SHF.R.U32.HI R34, RZ, R31, R26 ;  /* 0x0000001fff227219 */ /* 0x000fe4000001161a */
[----:B------:R-:W-:-:S04]  /*c93f0*/  SHF.L.U32 R33, R26, R33, RZ ;  /* 0x000000211a217219 */ /* 0x000fc800000006ff */
[----:B------:R-:W-:Y:S01]  /*c9400*/  LOP3.LUT R31, R19, R34, R33, 0x1e, !PT ;  /* 0x00000022131f7212 */ /* 0x000fe200078e1e21 */
[----:B------:R-:W-:Y:S06]  /*c9410*/  BRA `(.L_x_3412) ;  /* 0x00000000003c7947 */ /* 0x000fec0003800000 */
.L_x_3410:
        /* <DEDUP_REMOVED lines=15> */
.L_x_3412:
[----:B------:R-:W-:Y:S05]  /*c9510*/  BSYNC.RECONVERGENT B0 ;  /* 0x0000000000007941 */ /* 0x000fea0003800200 */
.L_x_3409:
        /* <DEDUP_REMOVED lines=24> */
.L_x_3414:
        /* <DEDUP_REMOVED lines=11> */
.L_x_3415:
[----:B------:R-:W-:Y:S05]  /*c9750*/  BSYNC.RECONVERGENT B0 ;  /* 0x0000000000007941 */ /* 0x000fea0003800200 */
.L_x_3413:
        /* <DEDUP_REMOVED lines=54> */
.L_x_3418:
[C---:B------:R-:W-:Y:S01]  /*c9ac0*/  VIADD R20, R28.reuse, 0x1 ;  /* 0x000000011c147836 */ /* 0x040fe20000000000 */
[----:B------:R-:W-:-:S04]  /*c9ad0*/  LOP3.LUT R26, R28, 0x1f, RZ, 0x3c, !PT ;  /* 0x0000001f1c1a7812 */ /* 0x000fc800078e3cff */
[----:B------:R-:W-:Y:S02]  /*c9ae0*/  SHF.R.U32.HI R20, RZ, R20, R19 ;  /* 0x00000014ff147219 */ /* 0x000fe40000011613 */
[----:B------:R-:W-:-:S04]  /*c9af0*/  SHF.L.U32 R26, R19, R26, RZ ;  /* 0x0000001a131a7219 */ /* 0x000fc800000006ff */
[----:B------:R-:W-:Y:S01]  /*c9b00*/  LOP3.LUT R25, R31, R20, R26, 0x1e, !PT ;  /* 0x000000141f197212 */ /* 0x000fe200078e1e1a */
[----:B------:R-:W-:Y:S06]  /*c9b10*/  BRA `(.L_x_3419) ;  /* 0x00000000003c7947 */ /* 0x000fec0003800000 */
.L_x_3417:
        /* <DEDUP_REMOVED lines=15> */
.L_x_3419:
[----:B------:R-:W-:Y:S05]  /*c9c10*/  BSYNC.RECONVERGENT B0 ;  /* 0x0000000000007941 */ /* 0x000fea0003800200 */
.L_x_3416:
        /* <DEDUP_REMOVED lines=24> */
.L_x_3421:
        /* <DEDUP_REMOVED lines=11> */
.L_x_3422:
[----:B------:R-:W-:Y:S05]  /*c9e50*/  BSYNC.RECONVERGENT B0 ;  /* 0x0000000000007941 */ /* 0x000fea0003800200 */
.L_x_3420:
        /* <DEDUP_REMOVED lines=47> */
.L_x_3425:
[C---:B------:R-:W-:Y:S01]  /*ca150*/  VIADD R31, R29.reuse, 0x1 ;  /* 0x000000011d1f7836 */ /* 0x040fe20000000000 */
[----:B------:R-:W-:-:S04]  /*ca160*/  LOP3.LUT R33, R29, 0x1f, RZ, 0x3c, !PT ;  /* 0x0000001f1d217812 */ /* 0x000fc800078e3cff */
[----:B------:R-:W-:Y:S02]  /*ca170*/  SHF.R.U32.HI R28, RZ, R31, R20 ;  /* 0x0000001fff1c7219 */ /* 0x000fe40000011614 */
[----:B------:R-:W-:-:S04]  /*ca180*/  SHF.L.U32 R33, R20, R33, RZ ;  /* 0x0000002114217219 */ /* 0x000fc800000006ff */
[----:B------:R-:W-:Y:S01]  /*ca190*/  LOP3.LUT R31, R25, R28, R33, 0x1e, !PT ;  /* 0x0000001c191f7212 */ /* 0x000fe200078e1e21 */
[----:B------:R-:W-:Y:S06]  /*ca1a0*/  BRA `(.L_x_3426) ;  /* 0x00000000003c7947 */ /* 0x000fec0003800000 */
.L_x_3424:
        /* <DEDUP_REMOVED lines=15> */
.L_x_3426:
[----:B------:R-:W-:Y:S05]  /*ca2a0*/  BSYNC.RECONVERGENT B0 ;  /* 0x0000000000007941 */ /* 0x000fea0003800200 */
.L_x_3423:
        /* <DEDUP_REMOVED lines=24> */
.L_x_3428:
        /* <DEDUP_REMOVED lines=11> */
.L_x_3429:
[----:B------:R-:W-:Y:S05]  /*ca4e0*/  BSYNC.RECONVERGENT B0 ;  /* 0x0000000000007941 */ /* 0x000fea0003800200 */
.L_x_3427:
        /* <DEDUP_REMOVED lines=47> */
.L_x_3432:
[C---:B------:R-:W-:Y:S01]  /*ca7e0*/  VIADD R34, R28.reuse, 0x1 ;  /* 0x000000011c227836 */ /* 0x040fe20000000000 */
[----:B------:R-:W-:-:S04]  /*ca7f0*/  LOP3.LUT R36, R28, 0x1f, RZ, 0x3c, !PT ;  /* 0x0000001f1c247812 */ /* 0x000fc800078e3cff */
[----:B------:R-:W-:Y:S02]  /*ca800*/  SHF.R.U32.HI R34, RZ, R34, R25 ;  /* 0x00000022ff227219 */ /* 0x000fe40000011619 */
[----:B------:R-:W-:-:S04]  /*ca810*/  SHF.L.U32 R36, R25, R36, RZ ;  /* 0x0000002419247219 */ /* 0x000fc800000006ff */
[----:B------:R-:W-:Y:S01]  /*ca820*/  LOP3.LUT R29, R31, R34, R36, 0x1e, !PT ;  /* 0x000000221f1d7212 */ /* 0x000fe200078e1e24 */
[----:B------:R-:W-:Y:S06]  /*ca830*/  BRA `(.L_x_3433) ;  /* 0x00000000003c7947 */ /* 0x000fec0003800000 */
.L_x_3431:
        /* <DEDUP_REMOVED lines=15> */
.L_x_3433:
[----:B------:R-:W-:Y:S05]  /*ca930*/  BSYNC.RECONVERGENT B0 ;  /* 0x0000000000007941 */ /* 0x000fea0003800200 */
.L_x_3430:
        /* <DEDUP_REMOVED lines=24> */
.L_x_3435:
        /* <DEDUP_REMOVED lines=11> */
.L_x_3436:
[----:B------:R-:W-:Y:S05]  /*cab70*/  BSYNC.RECONVERGENT B0 ;  /* 0x0000000000007941 */ /* 0x000fea0003800200 */
.L_x_3434:
        /* <DEDUP_REMOVED lines=48> */
.L_x_3439:
[C---:B------:R-:W-:Y:S01]  /*cae80*/  VIADD R19, R31.reuse, 0x1 ;  /* 0x000000011f137836 */ /* 0x040fe20000000000 */
[----:B------:R-:W-:-:S04]  /*cae90*/  LOP3.LUT R25, R31, 0x1f, RZ, 0x3c, !PT ;  /* 0x0000001f1f197812 */ /* 0x000fc800078e3cff */
[----:B------:R-:W-:Y:S02]  /*caea0*/  SHF.R.U32.HI R34, RZ, R19, R26 ;  /* 0x00000013ff227219 */ /* 0x000fe4000001161a */
[----:B------:R-:W-:-:S04]  /*caeb0*/  SHF.L.U32 R25, R26, R25, RZ ;  /* 0x000000191a197219 */ /* 0x000fc800000006ff */
[----:B------:R-:W-:Y:S01]  /*caec0*/  LOP3.LUT R19, R29, R34, R25, 0x1e, !PT ;  /* 0x000000221d137212 */ /* 0x000fe200078e1e19 */
[----:B------:R-:W-:Y:S06]  /*caed0*/  BRA `(.L_x_3440) ;  /* 0x00000000003c7947 */ /* 0x000fec0003800000 */
.L_x_3438:
        /* <DEDUP_REMOVED lines=15> */
.L_x_3440:
[----:B------:R-:W-:Y:S05]  /*cafd0*/  BSYNC.RECONVERGENT B0 ;  /* 0x0000000000007941 */ /* 0x000fea0003800200 */
.L_x_3437:
        /* <DEDUP_REMOVED lines=24> */
.L_x_3442:
        /* <DEDUP_REMOVED lines=11> */
.L_x_3443:
[----:B------:R-:W-:Y:S05]  /*cb210*/  BSYNC.RECONVERGENT B0 ;  /* 0x0000000000007941 */ /* 0x000fea0003800200 */
.L_x_3441:
        /* <DEDUP_REMOVED lines=22> */
[----:B------:R-:W-:-:S02]  /*cb380*/  SHF.L.W.U32 R29, R2, R29, RZ ;  /* 0x0000001d021d7219 */ /* 0x000fc40000000eff */
        /* <DEDUP_REMOVED lines=24> */
.L_x_3446:
[C---:B------:R-:W-:Y:S01]  /*cb510*/  VIADD R36, R28.reuse, 0x1 ;  /* 0x000000011c247836 */ /* 0x040fe20000000000 */
[----:B------:R-:W-:-:S04]  /*cb520*/  LOP3.LUT R38, R28, 0x1f, RZ, 0x3c, !PT ;  /* 0x0000001f1c267812 */ /* 0x000fc800078e3cff */
[----:B------:R-:W-:Y:S02]  /*cb530*/  SHF.R.U32.HI R36, RZ, R36, R25 ;  /* 0x00000024ff247219 */ /* 0x000fe40000011619 */
[----:B------:R-:W-:-:S04]  /*cb540*/  SHF.L.U32 R38, R25, R38, RZ ;  /* 0x0000002619267219 */ /* 0x000fc800000006ff */
[----:B------:R-:W-:Y:S01]  /*cb550*/  LOP3.LUT R29, R19, R36, R38, 0x1e, !PT ;  /* 0x00000024131d7212 */ /* 0x000fe200078e1e26 */
[----:B------:R-:W-:Y:S06]  /*cb560*/  BRA `(.L_x_3447) ;  /* 0x00000000003c7947 */ /* 0x000fec0003800000 */
.L_x_3445:
        /* <DEDUP_REMOVED lines=15> */
.L_x_3447:
[----:B------:R-:W-:Y:S05]  /*cb660*/  BSYNC.RECONVERGENT B0 ;  /* 0x0000000000007941 */ /* 0x000fea0003800200 */
.L_x_3444:
        /* <DEDUP_REMOVED lines=24> */
.L_x_3449:
        /* <DEDUP_REMOVED lines=11> */
.L_x_3450:
[----:B------:R-:W-:Y:S05]  /*cb8a0*/  BSYNC.RECONVERGENT B0 ;  /* 0x0000000000007941 */ /* 0x000fea0003800200 */
.L_x_3448:
        /* <DEDUP_REMOVED lines=17> */
[----:B------:R-:W-:Y:S02]  /*cb9c0*/  LOP3.LUT R25, R9, R38, RZ, 0x30, !PT ;  /* 0x0000002609197212 */ /* 0x000fe400078e30ff */
[----:B------:R-:W-:Y:S02]  /*cb9d0*/  SHF.R.U32.HI R31, RZ, 0x10, R32 ;  /* 0x00000010ff1f7819 */ /* 0x000fe40000011620 */
[----:B------:R-:W-:Y:S02]  /*cb9e0*/  ISETP.EQ.AND P3, PT, R37, 0xc, PT ;  /* 0x0000000c2500780c */ /* 0x000fe40003f62270 */
        /* <DEDUP_REMOVED lines=34> */
.L_x_3453:
[C---:B------:R-:W-:Y:S01]  /*cbc10*/  VIADD R26, R34.reuse, 0x1 ;  /* 0x00000001221a7836 */ /* 0x040fe20000000000 */
[----:B------:R-:W-:-:S04]  /*cbc20*/  LOP3.LUT R36, R34, 0x1f, RZ, 0x3c, !PT ;  /* 0x0000001f22247812 */ /* 0x000fc800078e3cff */
[----:B------:R-:W-:Y:S02]  /*cbc30*/  SHF.R.U32.HI R26, RZ, R26, R19 ;  /* 0x0000001aff1a7219 */ /* 0x000fe40000011613 */
[----:B------:R-:W-:-:S04]  /*cbc40*/  SHF.L.U32 R36, R19, R36, RZ ;  /* 0x0000002413247219 */ /* 0x000fc800000006ff */
[----:B------:R-:W-:Y:S01]  /*cbc50*/  LOP3.LUT R21, R29, R26, R36, 0x1e, !PT ;  /* 0x0000001a1d157212 */ /* 0x000fe200078e1e24 */
[----:B------:R-:W-:Y:S06]  /*cbc60*/  BRA `(.L_x_3454) ;  /* 0x00000000003c7947 */ /* 0x000fec0003800000 */
.L_x_3452:
        /* <DEDUP_REMOVED lines=15> */
.L_x_3454:
[----:B------:R-:W-:Y:S05]  /*cbd60*/  BSYNC.RECONVERGENT B0 ;  /* 0x0000000000007941 */ /* 0x000fea0003800200 */
.L_x_3451:
        /* <DEDUP_REMOVED lines=24> */
.L_x_3456:
        /* <DEDUP_REMOVED lines=11> */
.L_x_3457:
[----:B------:R-:W-:Y:S05]  /*cbfa0*/  BSYNC.RECONVERGENT B0 ;  /* 0x0000000000007941 */ /* 0x000fea0003800200 */
.L_x_3455:
        /* <DEDUP_REMOVED lines=32> */
.L_x_3460:
[C---:B------:R-:W-:Y:S01]  /*cc1b0*/  VIADD R34, R28.reuse, 0x1 ;  /* 0x000000011c227836 */ /* 0x040fe20000000000 */
[----:B------:R-:W-:-:S04]  /*cc1c0*/  LOP3.LUT R36, R28, 0x1f, RZ, 0x3c, !PT ;  /* 0x0000001f1c247812 */ /* 0x000fc800078e3cff */
[----:B------:R-:W-:Y:S02]  /*cc1d0*/  SHF.R.U32.HI R34, RZ, R34, R19 ;  /* 0x00000022ff227219 */ /* 0x000fe40000011613 */
[----:B------:R-:W-:-:S04]  /*cc1e0*/  SHF.L.U32 R36, R19, R36, RZ ;  /* 0x0000002413247219 */ /* 0x000fc800000006ff */
[----:B------:R-:W-:Y:S01]  /*cc1f0*/  LOP3.LUT R27, R21, R34, R36, 0x1e, !PT ;  /* 0x00000022151b7212 */ /* 0x000fe200078e1e24 */
[----:B------:R-:W-:Y:S06]  /*cc200*/  BRA `(.L_x_3461) ;  /* 0x00000000003c7947 */ /* 0x000fec0003800000 */
.L_x_3459:
        /* <DEDUP_REMOVED lines=15> */
.L_x_3461:
[----:B------:R-:W-:Y:S05]  /*cc300*/  BSYNC.RECONVERGENT B0 ;  /* 0x0000000000007941 */ /* 0x000fea0003800200 */
.L_x_3458:
        /* <DEDUP_REMOVED lines=24> */
.L_x_3463:
        /* <DEDUP_REMOVED lines=11> */
.L_x_3464:
[----:B------:R-:W-:Y:S05]  /*cc540*/  BSYNC.RECONVERGENT B0 ;  /* 0x0000000000007941 */ /* 0x000fea0003800200 */
.L_x_3462:
        /* <DEDUP_REMOVED lines=47> */
.L_x_3467:
[C---:B------:R-:W-:Y:S01]  /*cc840*/  VIADD R34, R26.reuse, 0x1 ;  /* 0x000000011a227836 */ /* 0x040fe20000000000 */
[----:B------:R-:W-:-:S04]  /*cc850*/  LOP3.LUT R36, R26, 0x1f, RZ, 0x3c, !PT ;  /* 0x0000001f1a247812 */ /* 0x000fc800078e3cff */
[----:B------:R-:W-:Y:S02]  /*cc860*/  SHF.R.U32.HI R34, RZ, R34, R21 ;  /* 0x00000022ff227219 */ /* 0x000fe40000011615 */
[----:B------:R-:W-:-:S04]  /*cc870*/  SHF.L.U32 R36, R21, R36, RZ ;  /* 0x0000002415247219 */ /* 0x000fc800000006ff */
[----:B------:R-:W-:Y:S01]  /*cc880*/  LOP3.LUT R29, R27, R34, R36, 0x1e, !PT ;  /* 0x000000221b1d7212 */ /* 0x000fe200078e1e24 */
[----:B------:R-:W-:Y:S06]  /*cc890*/  BRA `(.L_x_3468) ;  /* 0x00000000003c7947 */ /* 0x000fec0003800000 */
.L_x_3466:
        /* <DEDUP_REMOVED lines=15> */
.L_x_3468:
[----:B------:R-:W-:Y:S05]  /*cc990*/  BSYNC.RECONVERGENT B0 ;  /* 0x0000000000007941 */ /* 0x000fea0003800200 */
.L_x_3465:
        /* <DEDUP_REMOVED lines=24> */
.L_x_3470:
        /* <DEDUP_REMOVED lines=11> */
.L_x_3471:
[----:B------:R-:W-:Y:S05]  /*ccbd0*/  BSYNC.RECONVERGENT B0 ;  /* 0x0000000000007941 */ /* 0x000fea0003800200 */
.L_x_3469:
        /* <DEDUP_REMOVED lines=48> */
.L_x_3474:
[C---:B------:R-:W-:Y:S01]  /*ccee0*/  VIADD R34, R28.reuse, 0x1 ;  /* 0x000000011c227836 */ /* 0x040fe20000000000 */
[----:B------:R-:W-:-:S04]  /*ccef0*/  LOP3.LUT R36, R28, 0x1f, RZ, 0x3c, !PT ;  /* 0x0000001f1c247812 */ /* 0x000fc800078e3cff */
[----:B------:R-:W-:Y:S02]  /*ccf00*/  SHF.R.U32.HI R34, RZ, R34, R25 ;  /* 0x00000022ff227219 */ /* 0x000fe40000011619 */
[----:B------:R-:W-:-:S04]  /*ccf10*/  SHF.L.U32 R36, R25, R36, RZ ;  /* 0x0000002419247219 */ /* 0x000fc800000006ff */
[----:B------:R-:W-:Y:S01]  /*ccf20*/  LOP3.LUT R21, R29, R34, R36, 0x1e, !PT ;  /* 0x000000221d157212 */ /* 0x000fe200078e1e24 */
[----:B------:R-:W-:Y:S06]  /*ccf30*/  BRA `(.L_x_3475) ;  /* 0x00000000003c7947 */ /* 0x000fec0003800000 */
.L_x_3473:
        /* <DEDUP_REMOVED lines=15> */
.L_x_3475:
[----:B------:R-:W-:Y:S05]  /*cd030*/  BSYNC.RECONVERGENT B0 ;  /* 0x0000000000007941 */ /* 0x000fea0003800200 */
.L_x_3472:
        /* <DEDUP_REMOVED lines=24> */
.L_x_3477:
        /* <DEDUP_REMOVED lines=11> */
.L_x_3478:
[----:B------:R-:W-:Y:S05]  /*cd270*/  BSYNC.RECONVERGENT B0 ;  /* 0x0000000000007941 */ /* 0x000fea0003800200 */
.L_x_3476:
        /* <DEDUP_REMOVED lines=54> */
.L_x_3481:
[C---:B------:R-:W-:Y:S01]  /*cd5e0*/  VIADD R19, R29.reuse, 0x1 ;  /* 0x000000011d137836 */ /* 0x040fe20000000000 */
[----:B------:R-:W-:-:S04]  /*cd5f0*/  LOP3.LUT R23, R29, 0x1f, RZ, 0x3c, !PT ;  /* 0x0000001f1d177812 */ /* 0x000fc800078e3cff */
[----:B------:R-:W-:Y:S02]  /*cd600*/  SHF.R.U32.HI R34, RZ, R19, R26 ;  /* 0x00000013ff227219 */ /* 0x000fe4000001161a */
[----:B------:R-:W-:-:S04]  /*cd610*/  SHF.L.U32 R23, R26, R23, RZ ;  /* 0x000000171a177219 */ /* 0x000fc800000006ff */
[----:B------:R-:W-:Y:S01]  /*cd620*/  LOP3.LUT R19, R21, R34, R23, 0x1e, !PT ;  /* 0x0000002215137212 */ /* 0x000fe200078e1e17 */
[----:B------:R-:W-:Y:S06]  /*cd630*/  BRA `(.L_x_3482) ;  /* 0x00000000003c7947 */ /* 0x000fec0003800000 */
.L_x_3480:
        /* <DEDUP_REMOVED lines=15> */
.L_x_3482:
[----:B------:R-:W-:Y:S05]  /*cd730*/  BSYNC.RECONVERGENT B0 ;  /* 0x0000000000007941 */ /* 0x000fea0003800200 */
.L_x_3479:
        /* <DEDUP_REMOVED lines=24> */
.L_x_3484:
        /* <DEDUP_REMOVED lines=11> */
.L_x_3485:
[----:B------:R-:W-:Y:S05]  /*cd970*/  BSYNC.RECONVERGENT B0 ;  /* 0x0000000000007941 */ /* 0x000fea0003800200 */
.L_x_3483:
        /* <DEDUP_REMOVED lines=47> */
.L_x_3488:
[C---:B------:R-:W-:Y:S01]  /*cdc70*/  VIADD R26, R28.reuse, 0x1 ;  /* 0x000000011c1a7836 */ /* 0x040fe20000000000 */
[----:B------:R-:W-:-:S04]  /*cdc80*/  LOP3.LUT R36, R28, 0x1f, RZ, 0x3c, !PT ;  /* 0x0000001f1c247812 */ /* 0x000fc800078e3cff */
[----:B------:R-:W-:Y:S02]  /*cdc90*/  SHF.R.U32.HI R26, RZ, R26, R23 ;  /* 0x0000001aff1a7219 */ /* 0x000fe40000011617 */
[----:B------:R-:W-:-:S04]  /*cdca0*/  SHF.L.U32 R36, R23, R36, RZ ;  /* 0x0000002417247219 */ /* 0x000fc800000006ff */
[----:B------:R-:W-:Y:S01]  /*cdcb0*/  LOP3.LUT R27, R19, R26, R36, 0x1e, !PT ;  /* 0x0000001a131b7212 */ /* 0x000fe200078e1e24 */
[----:B------:R-:W-:Y:S06]  /*cdcc0*/  BRA `(.L_x_3489) ;  /* 0x00000000003c7947 */ /* 0x000fec0003800000 */
.L_x_3487:
        /* <DEDUP_REMOVED lines=15> */
.L_x_3489:
[----:B------:R-:W-:Y:S05]  /*cddc0*/  BSYNC.RECONVERGENT B0 ;  /* 0x0000000000007941 */ /* 0x000fea0003800200 */
.L_x_3486:
        /* <DEDUP_REMOVED lines=24> */
.L_x_3491:
        /* <DEDUP_REMOVED lines=11> */
.L_x_3492:
[----:B------:R-:W-:Y:S05]  /*ce000*/  BSYNC.RECONVERGENT B0 ;  /* 0x0000000000007941 */ /* 0x000fea0003800200 */
.L_x_3490:
        /* <DEDUP_REMOVED lines=47> */
.L_x_3495:
[C---:B------:R-:W-:Y:S01]  /*ce300*/  VIADD R36, R28.reuse, 0x1 ;  /* 0x000000011c247836 */ /* 0x040fe20000000000 */
[----:B------:R-:W-:-:S04]  /*ce310*/  LOP3.LUT R38, R28, 0x1f, RZ, 0x3c, !PT ;  /* 0x0000001f1c267812 */ /* 0x000fc800078e3cff */
[----:B------:R-:W-:Y:S02]  /*ce320*/  SHF.R.U32.HI R36, RZ, R36, R19 ;  /* 0x00000024ff247219 */ /* 0x000fe40000011613 */
[----:B------:R-:W-:-:S04]  /*ce330*/  SHF.L.U32 R38, R19, R38, RZ ;  /* 0x0000002613267219 */ /* 0x000fc800000006ff */
[----:B------:R-:W-:Y:S01]  /*ce340*/  LOP3.LUT R23, R27, R36, R38, 0x1e, !PT ;  /* 0x000000241b177212 */ /* 0x000fe200078e1e26 */
[----:B------:R-:W-:Y:S06]  /*ce350*/  BRA `(.L_x_3496) ;  /* 0x00000000003c7947 */ /* 0x000fec0003800000 */
.L_x_3494:
        /* <DEDUP_REMOVED lines=15> */
.L_x_3496:
[----:B------:R-:W-:Y:S05]  /*ce450*/  BSYNC.RECONVERGENT B0 ;  /* 0x0000000000007941 */ /* 0x000fea0003800200 */
.L_x_3493:
        /* <DEDUP_REMOVED lines=24> */
.L_x_3498:
        /* <DEDUP_REMOVED lines=11> */
.L_x_3499:
[----:B------:R-:W-:Y:S05]  /*ce690*/  BSYNC.RECONVERGENT B0 ;  /* 0x0000000000007941 */ /* 0x000fea0003800200 */
.L_x_3497:
        /* <DEDUP_REMOVED lines=48> */
.L_x_3502:
[C---:B------:R-:W-:Y:S01]  /*ce9a0*/  VIADD R34, R36.reuse, 0x1 ;  /* 0x0000000124227836 */ /* 0x040fe20000000000 */
[----:B------:R-:W-:-:S04]  /*ce9b0*/  LOP3.LUT R38, R36, 0x1f, RZ, 0x3c, !PT ;  /* 0x0000001f24267812 */ /* 0x000fc800078e3cff */
[----:B------:R-:W-:Y:S02]  /*ce9c0*/  SHF.R.U32.HI R34, RZ, R34, R25 ;  /* 0x00000022ff227219 */ /* 0x000fe40000011619 */
[----:B------:R-:W-:-:S04]  /*ce9d0*/  SHF.L.U32 R38, R25, R38, RZ ;  /* 0x0000002619267219 */ /* 0x000fc800000006ff */
[----:B------:R-:W-:Y:S01]  /*ce9e0*/  LOP3.LUT R21, R23, R34, R38, 0x1e, !PT ;  /* 0x0000002217157212 */ /* 0x000fe200078e1e26 */
[----:B------:R-:W-:Y:S06]  /*ce9f0*/  BRA `(.L_x_3503) ;  /* 0x00000000003c7947 */ /* 0x000fec0003800000 */
.L_x_3501:
        /* <DEDUP_REMOVED lines=15> */
.L_x_3503:
[----:B------:R-:W-:Y:S05]  /*ceaf0*/  BSYNC.RECONVERGENT B0 ;  /* 0x0000000000007941 */ /* 0x000fea0003800200 */
.L_x_3500:
        /* <DEDUP_REMOVED lines=24> */
.L_x_3505:
        /* <DEDUP_REMOVED lines=11> */
.L_x_3506:
[----:B------:R-:W-:Y:S05]  /*ced30*/  BSYNC.RECONVERGENT B0 ;  /* 0x0000000000007941 */ /* 0x000fea0003800200 */
.L_x_3504:
        /* <DEDUP_REMOVED lines=47> */
.L_x_3509:
[C---:B------:R-:W-:Y:S01]  /*cf030*/  VIADD R34, R28.reuse, 0x1 ;  /* 0x000000011c227836 */ /* 0x040fe20000000000 */
[----:B------:R-:W-:-:S04]  /*cf040*/  LOP3.LUT R36, R28, 0x1f, RZ, 0x3c, !PT ;  /* 0x0000001f1c247812 */ /* 0x000fc800078e3cff */
[----:B------:R-:W-:Y:S02]  /*cf050*/  SHF.R.U32.HI R34, RZ, R34, R23 ;  /* 0x00000022ff227219 */ /* 0x000fe40000011617 */
[----:B------:R-:W-:-:S04]  /*cf060*/  SHF.L.U32 R36, R23, R36, RZ ;  /* 0x0000002417247219 */ /* 0x000fc800000006ff */
[----:B------:R-:W-:Y:S01]  /*cf070*/  LOP3.LUT R29, R21, R34, R36, 0x1e, !PT ;  /* 0x00000022151d7212 */ /* 0x000fe200078e1e24 */
[----:B------:R-:W-:Y:S06]  /*cf080*/  BRA `(.L_x_3510) ;  /* 0x00000000003c7947 */ /* 0x000fec0003800000 */
.L_x_3508:
        /* <DEDUP_REMOVED lines=15> */
.L_x_3510:
[----:B------:R-:W-:Y:S05]  /*cf180*/  BSYNC.RECONVERGENT B0 ;  /* 0x0000000000007941 */ /* 0x000fea0003800200 */
.L_x_3507:
        /* <DEDUP_REMOVED lines=24> */
.L_x_3512:
        /* <DEDUP_REMOVED lines=11> */
.L_x_3513:
[----:B------:R-:W-:Y:S05]  /*cf3c0*/  BSYNC.RECONVERGENT B0 ;  /* 0x0000000000007941 */ /* 0x000fea0003800200 */
.L_x_3511:
        /* <DEDUP_REMOVED lines=54> */
.L_x_3516:
[C---:B------:R-:W-:Y:S01]  /*cf730*/  VIADD R14, R34.reuse, 0x1 ;  /* 0x00000001220e7836 */ /* 0x040fe20000000000 */
[----:B------:R-:W-:-:S04]  /*cf740*/  LOP3.LUT R36, R34, 0x1f, RZ, 0x3c, !PT ;  /* 0x0000001f22247812 */ /* 0x000fc800078e3cff */
[----:B------:R-:W-:Y:S02]  /*cf750*/  SHF.R.U32.HI R14, RZ, R14, R21 ;  /* 0x0000000eff0e7219 */ /* 0x000fe40000011615 */
[----:B------:R-:W-:-:S04]  /*cf760*/  SHF.L.U32 R36, R21, R36, RZ ;  /* 0x0000002415247219 */ /* 0x000fc800000006ff */
[----:B------:R-:W-:Y:S01]  /*cf770*/  LOP3.LUT R23, R29, R14, R36, 0x1e, !PT ;  /* 0x0000000e1d177212 */ /* 0x000fe200078e1e24 */
[----:B------:R-:W-:Y:S06]  /*cf780*/  BRA `(.L_x_3517) ;  /* 0x00000000003c7947 */ /* 0x000fec0003800000 */
.L_x_3515:
        /* <DEDUP_REMOVED lines=15> */
.L_x_3517:
[----:B------:R-:W-:Y:S05]  /*cf880*/  BSYNC.RECONVERGENT B0 ;  /* 0x0000000000007941 */ /* 0x000fea0003800200 */
.L_x_3514:
        /* <DEDUP_REMOVED lines=24> */
.L_x_3519:
        /* <DEDUP_REMOVED lines=11> */
.L_x_3520:
[----:B------:R-:W-:Y:S05]  /*cfac0*/  BSYNC.RECONVERGENT B0 ;  /* 0x0000000000007941 */ /* 0x000fea0003800200 */
.L_x_3518:
        /* <DEDUP_REMOVED lines=32> */
.L_x_3523:
[C---:B------:R-:W-:Y:S01]  /*cfcd0*/  VIADD R28, R26.reuse, 0x1 ;  /* 0x000000011a1c7836 */ /* 0x040fe20000000000 */
[----:B------:R-:W-:-:S04]  /*cfce0*/  LOP3.LUT R34, R26, 0x1f, RZ, 0x3c, !PT ;  /* 0x0000001f1a227812 */ /* 0x000fc800078e3cff */
[----:B------:R-:W-:Y:S02]  /*cfcf0*/  SHF.R.U32.HI R28, RZ, R28, R21 ;  /* 0x0000001cff1c7219 */ /* 0x000fe40000011615 */
[----:B------:R-:W-:-:S04]  /*cfd00*/  SHF.L.U32 R34, R21, R34, RZ ;  /* 0x0000002215227219 */ /* 0x000fc800000006ff */
[----:B------:R-:W-:Y:S01]  /*cfd10*/  LOP3.LUT R27, R23, R28, R34, 0x1e, !PT ;  /* 0x0000001c171b7212 */ /* 0x000fe200078e1e22 */
[----:B------:R-:W-:Y:S06]  /*cfd20*/  BRA `(.L_x_3524) ;  /* 0x00000000003c7947 */ /* 0x000fec0003800000 */
.L_x_3522:
        /* <DEDUP_REMOVED lines=15> */
.L_x_3524:
[----:B------:R-:W-:Y:S05]  /*cfe20*/  BSYNC.RECONVERGENT B0 ;  /* 0x0000000000007941 */ /* 0x000fea0003800200 */
.L_x_3521:
        /* <DEDUP_REMOVED lines=24> */
.L_x_3526:
        /* <DEDUP_REMOVED lines=11> */
.L_x_3527:
[----:B------:R-:W-:Y:S05]  /*d0060*/  BSYNC.RECONVERGENT B0 ;  /* 0x0000000000007941 */ /* 0x000fea0003800200 */
.L_x_3525:
        /* <DEDUP_REMOVED lines=23> */
[----:B------:R-:W-:-:S04]  /*d01e0*/  LOP3.LUT R28, R33, R31, R28, 0x96, !PT ;  /* 0x0000001f211c7212 */ /* 0x000fc800078e961c */
[----:B------:R-:W-:Y:S01]  /*d01f0*/  LOP3.LUT R29, R28, R29, RZ, 0x3c, !PT ;  /* 0x0000001d1c1d7212 */ /* 0x000fe200078e3cff */
[----:B------:R-:W-:Y:S02]  /*d0200*/  @P0 IMAD.MOV.U32 R28, RZ, RZ, R11 ;  /* 0x000000ffff1c0224 */ /* 0x000fe400078e000b */
[----:B------:R-:W-:Y:S01]  /*d0210*/  @P1 IMAD.MOV.U32 R28, RZ, RZ, R21 ;  /* 0x000000ffff1c1224 */ /* 0x000fe200078e0015 */
[--C-:B------:R-:W-:Y:S02]  /*d0220*/  SHF.R.U32.HI R36, RZ, 0x2, R29.reuse ;  /* 0x00000002ff247819 */ /* 0x100fe4000001161d */
[-C--:B------:R-:W-:Y:S02]  /*d0230*/  LOP3.LUT R21, R34, R11.reuse, RZ, 0xfc, !PT ;  /* 0x0000000b22157212 */ /* 0x080fe400078efcff */
[----:B------:R-:W-:Y:S02]  /*d0240*/  LOP3.LUT R36, R36, 0x3, R29, 0x48, !PT ;  /* 0x0000000324247812 */ /* 0x000fe400078e481d */
        /* <DEDUP_REMOVED lines=17> */
.L_x_3530:
[C---:B------:R-:W-:Y:S01]  /*d0360*/  VIADD R34, R26.reuse, 0x1 ;  /* 0x000000011a227836 */ /* 0x040fe20000000000 */
[----:B------:R-:W-:-:S04]  /*d0370*/  LOP3.LUT R36, R26, 0x1f, RZ, 0x3c, !PT ;  /* 0x0000001f1a247812 */ /* 0x000fc800078e3cff */
[----:B------:R-:W-:Y:S02]  /*d0380*/  SHF.R.U32.HI R34, RZ, R34, R23 ;  /* 0x00000022ff227219 */ /* 0x000fe40000011617 */
[----:B------:R-:W-:-:S04]  /*d0390*/  SHF.L.U32 R36, R23, R36, RZ ;  /* 0x0000002417247219 */ /* 0x000fc800000006ff */
[----:B------:R-:W-:Y:S01]  /*d03a0*/  LOP3.LUT R21, R27, R34, R36, 0x1e, !PT ;  /* 0x000000221b157212 */ /* 0x000fe200078e1e24 */
[----:B------:R-:W-:Y:S06]  /*d03b0*/  BRA `(.L_x_3531) ;  /* 0x00000000003c7947 */ /* 0x000fec0003800000 */
.L_x_3529:
        /* <DEDUP_REMOVED lines=15> */
.L_x_3531:
[----:B------:R-:W-:Y:S05]  /*d04b0*/  BSYNC.RECONVERGENT B0 ;  /* 0x0000000000007941 */ /* 0x000fea0003800200 */
.L_x_3528:
        /* <DEDUP_REMOVED lines=24> */
.L_x_3533:
        /* <DEDUP_REMOVED lines=11> */
.L_x_3534:
[----:B------:R-:W-:Y:S05]  /*d06f0*/  BSYNC.RECONVERGENT B0 ;  /* 0x0000000000007941 */ /* 0x000fea0003800200 */
.L_x_3532:
        /* <DEDUP_REMOVED lines=48> */
.L_x_3537:
[C---:B------:R-:W-:Y:S01]  /*d0a00*/  VIADD R29, R27.reuse, 0x1 ;  /* 0x000000011b1d7836 */ /* 0x040fe20000000000 */
[----:B------:R-:W-:-:S04]  /*d0a10*/  LOP3.LUT R31, R27, 0x1f, RZ, 0x3c, !PT ;  /* 0x0000001f1b1f7812 */ /* 0x000fc800078e3cff */
[----:B------:R-:W-:Y:S02]  /*d0a20*/  SHF.R.U32.HI R28, RZ, R29, R14 ;  /* 0x0000001dff1c7219 */ /* 0x000fe4000001160e */
[----:B------:R-:W-:-:S04]  /*d0a30*/  SHF.L.U32 R31, R14, R31, RZ ;  /* 0x0000001f0e1f7219 */ /* 0x000fc800000006ff */
[----:B------:R-:W-:Y:S01]  /*d0a40*/  LOP3.LUT R29, R21, R28, R31, 0x1e, !PT ;  /* 0x0000001c151d7212 */ /* 0x000fe200078e1e1f */
[----:B------:R-:W-:Y:S06]  /*d0a50*/  BRA `(.L_x_3538) ;  /* 0x00000000003c7947 */ /* 0x000fec0003800000 */
.L_x_3536:
        /* <DEDUP_REMOVED lines=15> */
.L_x_3538:
[----:B------:R-:W-:Y:S05]  /*d0b50*/  BSYNC.RECONVERGENT B0 ;  /* 0x0000000000007941 */ /* 0x000fea0003800200 */
.L_x_3535:
        /* <DEDUP_REMOVED lines=24> */
.L_x_3540:
        /* <DEDUP_REMOVED lines=11> */
.L_x_3541:
[----:B------:R-:W-:Y:S05]  /*d0d90*/  BSYNC.RECONVERGENT B0 ;  /* 0x0000000000007941 */ /* 0x000fea0003800200 */
.L_x_3539:
        /* <DEDUP_REMOVED lines=17> */
[----:B------:R-:W-:Y:S02]  /*d0eb0*/  SHF.R.U32.HI R27, RZ, 0x8, R14 ;  /* 0x00000008ff1b7819 */ /* 0x000fe4000001160e */
[----:B------:R-:W-:Y:S02]  /*d0ec0*/  SHF.R.U32.HI R31, RZ, 0x10, R32 ;  /* 0x00000010ff1f7819 */ /* 0x000fe40000011620 */
[----:B------:R-:W-:Y:S01]  /*d0ed0*/  SHF.L.W.U32 R14, R2, R27, RZ ;  /* 0x0000001b020e7219 */ /* 0x000fe20000000eff */
[----:B------:R-:W-:Y:S01]  /*d0ee0*/  @P0 IMAD.MOV.U32 R27, RZ, RZ, R19 ;  /* 0x000000ffff1b0224 */ /* 0x000fe200078e0013 */
[----:B------:R-:W-:-:S02]  /*d0ef0*/  LOP3.LUT R31, R31, R32, RZ, 0x3c, !PT ;  /* 0x000000201f1f7212 */ /* 0x000fc400078e3cff */
[----:B------:R-:W-:Y:S02]  /*d0f00*/  LOP3.LUT R36, R19, R14, RZ, 0x30, !PT ;  /* 0x0000000e13247212 */ /* 0x000fe400078e30ff */
[--C-:B------:R-:W-:Y:S02]  /*d0f10*/  SHF.R.U32.HI R33, RZ, 0xc, R31.reuse ;  /* 0x0000000cff217819 */ /* 0x100fe4000001161f */
[--C-:B------:R-:W-:Y:S01]  /*d0f20*/  SHF.R.U32.HI R34, RZ, 0x4, R31.reuse ;  /* 0x00000004ff227819 */ /* 0x100fe2000001161f */
[----:B------:R-:W-:Y:S01]  /*d0f30*/  @P1 IMAD.MOV.U32 R27, RZ, RZ, R36 ;  /* 0x000000ffff1b1224 */ /* 0x000fe200078e0024 */
[----:B------:R-:W-:Y:S02]  /*d0f40*/  SHF.R.U32.HI R35, RZ, 0x8, R31 ;  /* 0x00000008ff237819 */ /* 0x000fe4000001161f */
[----:B------:R-:W-:Y:S02]  /*d0f50*/  LOP3.LUT R36, R14, R19, RZ, 0xfc, !PT ;  /* 0x000000130e247212 */ /* 0x000fe400078efcff */
[----:B------:R-:W-:-:S02]  /*d0f60*/  LOP3.LUT R34, R35, R34, R33, 0x96, !PT ;  /* 0x0000002223227212 */ /* 0x000fc400078e9621 */
        /* <DEDUP_REMOVED lines=25> */
.L_x_3544:
[C---:B------:R-:W-:Y:S01]  /*d1100*/  VIADD R14, R26.reuse, 0x1 ;  /* 0x000000011a0e7836 */ /* 0x040fe20000000000 */
[----:B------:R-:W-:-:S04]  /*d1110*/  LOP3.LUT R24, R26, 0x1f, RZ, 0x3c, !PT ;  /* 0x0000001f1a187812 */ /* 0x000fc800078e3cff */
[----:B------:R-:W-:Y:S02]  /*d1120*/  SHF.R.U32.HI R14, RZ, R14, R21 ;  /* 0x0000000eff0e7219 */ /* 0x000fe40000011615 */
[----:B------:R-:W-:-:S04]  /*d1130*/  SHF.L.U32 R24, R21, R24, RZ ;  /* 0x0000001815187219 */ /* 0x000fc800000006ff */
[----:B------:R-:W-:Y:S01]  /*d1140*/  LOP3.LUT R23, R29, R14, R24, 0x1e, !PT ;  /* 0x0000000e1d177212 */ /* 0x000fe200078e1e18 */
[----:B------:R-:W-:Y:S06]  /*d1150*/  BRA `(.L_x_3545) ;  /* 0x00000000003c7947 */ /* 0x000fec0003800000 */
.L_x_3543:
        /* <DEDUP_REMOVED lines=15> */
.L_x_3545:
[----:B------:R-:W-:Y:S05]  /*d1250*/  BSYNC.RECONVERGENT B0 ;  /* 0x0000000000007941 */ /* 0x000fea0003800200 */
.L_x_3542:
        /* <DEDUP_REMOVED lines=24> */
.L_x_3547:
        /* <DEDUP_REMOVED lines=11> */
.L_x_3548:
[----:B------:R-:W-:Y:S05]  /*d1490*/  BSYNC.RECONVERGENT B0 ;  /* 0x0000000000007941 */ /* 0x000fea0003800200 */
.L_x_3546:
        /* <DEDUP_REMOVED lines=47> */
.L_x_3551:
[C---:B------:R-:W-:Y:S01]  /*d1790*/  VIADD R29, R27.reuse, 0x1 ;  /* 0x000000011b1d7836 */ /* 0x040fe20000000000 */
[----:B------:R-:W-:-:S04]  /*d17a0*/  LOP3.LUT R31, R27, 0x1f, RZ, 0x3c, !PT ;  /* 0x0000001f1b1f7812 */ /* 0x000fc800078e3cff */
[----:B------:R-:W-:Y:S02]  /*d17b0*/  SHF.R.U32.HI R26, RZ, R29, R24 ;  /* 0x0000001dff1a7219 */ /* 0x000fe40000011618 */
[----:B------:R-:W-:-:S04]  /*d17c0*/  SHF.L.U32 R31, R24, R31, RZ ;  /* 0x0000001f181f7219 */ /* 0x000fc800000006ff */
[----:B------:R-:W-:Y:S01]  /*d17d0*/  LOP3.LUT R29, R23, R26, R31, 0x1e, !PT ;  /* 0x0000001a171d7212 */ /* 0x000fe200078e1e1f */
[----:B------:R-:W-:Y:S06]  /*d17e0*/  BRA `(.L_x_3552) ;  /* 0x00000000003c7947 */ /* 0x000fec0003800000 */
.L_x_3550:
        /* <DEDUP_REMOVED lines=15> */
.L_x_3552:
[----:B------:R-:W-:Y:S05]  /*d18e0*/  BSYNC.RECONVERGENT B0 ;  /* 0x0000000000007941 */ /* 0x000fea0003800200 */
.L_x_3549:
        /* <DEDUP_REMOVED lines=24> */
.L_x_3554:
        /* <DEDUP_REMOVED lines=11> */
.L_x_3555:
[----:B------:R-:W-:Y:S05]  /*d1b20*/  BSYNC.RECONVERGENT B0 ;  /* 0x0000000000007941 */ /* 0x000fea0003800200 */
.L_x_3553:
        /* <DEDUP_REMOVED lines=47> */
.L_x_3558:
[C---:B------:R-:W-:Y:S01]  /*d1e20*/  VIADD R27, R25.reuse, 0x1 ;  /* 0x00000001191b7836 */ /* 0x040fe20000000000 */
[----:B------:R-:W-:-:S04]  /*d1e30*/  LOP3.LUT R31, R25, 0x1f, RZ, 0x3c, !PT ;  /* 0x0000001f191f7812 */ /* 0x000fc800078e3cff */
[----:B------:R-:W-:Y:S02]  /*d1e40*/  SHF.R.U32.HI R28, RZ, R27, R14 ;  /* 0x0000001bff1c7219 */ /* 0x000fe4000001160e */
[----:B------:R-:W-:-:S04]  /*d1e50*/  SHF.L.U32 R31, R14, R31, RZ ;  /* 0x0000001f0e1f7219 */ /* 0x000fc800000006ff */
[----:B------:R-:W-:Y:S01]  /*d1e60*/  LOP3.LUT R27, R29, R28, R31, 0x1e, !PT ;  /* 0x0000001c1d1b7212 */ /* 0x000fe200078e1e1f */
[----:B------:R-:W-:Y:S06]  /*d1e70*/  BRA `(.L_x_3559) ;  /* 0x00000000003c7947 */ /* 0x000fec0003800000 */
.L_x_3557:
        /* <DEDUP_REMOVED lines=15> */
.L_x_3559:
[----:B------:R-:W-:Y:S05]  /*d1f70*/  BSYNC.RECONVERGENT B0 ;  /* 0x0000000000007941 */ /* 0x000fea0003800200 */
.L_x_3556:
        /* <DEDUP_REMOVED lines=24> */
.L_x_3561:
        /* <DEDUP_REMOVED lines=11> */
.L_x_3562:
[----:B------:R-:W-:Y:S05]  /*d21b0*/  BSYNC.RECONVERGENT B0 ;  /* 0x0000000000007941 */ /* 0x000fea0003800200 */
.L_x_3560:
        /* <DEDUP_REMOVED lines=21> */
[----:B------:R-:W-:-:S02]  /*d2310*/  SHF.L.W.U32 R29, R2, R29, RZ ;  /* 0x0000001d021d7219 */ /* 0x000fc40000000eff */
[----:B------:R-:W-:Y:S02]  /*d2320*/  SHF.R.U32.HI R31, RZ, 0x2, R34 ;  /* 0x00000002ff1f7819 */ /* 0x000fe40000011622 */
[----:B------:R-:W-:Y:S01]  /*d2330*/  ISETP.EQ.AND P2, PT, R35, 0x8, PT ;  /* 0x000000082300780c */ /* 0x000fe20003f42270 */
[----:B------:R-:W-:Y:S01]  /*d2340*/  @P0 IMAD.MOV.U32 R14, RZ, RZ, R10 ;  /* 0x000000ffff0e0224 */ /* 0x000fe200078e000a */
        /* <DEDUP_REMOVED lines=23> */
.L_x_3565:
[C---:B------:R-:W-:Y:S01]  /*d24c0*/  VIADD R24, R28.reuse, 0x1 ;  /* 0x000000011c187836 */ /* 0x040fe20000000000 */
[----:B------:R-:W-:-:S04]  /*d24d0*/  LOP3.LUT R34, R28, 0x1f, RZ, 0x3c, !PT ;  /* 0x0000001f1c227812 */ /* 0x000fc800078e3cff */
[----:B------:R-:W-:Y:S02]  /*d24e0*/  SHF.R.U32.HI R24, RZ, R24, R25 ;  /* 0x00000018ff187219 */ /* 0x000fe40000011619 */
[----:B------:R-:W-:-:S04]  /*d24f0*/  SHF.L.U32 R34, R25, R34, RZ ;  /* 0x0000002219227219 */ /* 0x000fc800000006ff */
[----:B------:R-:W-:Y:S01]  /*d2500*/  LOP3.LUT R21, R27, R24, R34, 0x1e, !PT ;  /* 0x000000181b157212 */ /* 0x000fe200078e1e22 */
[----:B------:R-:W-:Y:S06]  /*d2510*/  BRA `(.L_x_3566) ;  /* 0x00000000003c7947 */ /* 0x000fec0003800000 */
.L_x_3564:
        /* <DEDUP_REMOVED lines=15> */
.L_x_3566:
[----:B------:R-:W-:Y:S05]  /*d2610*/  BSYNC.RECONVERGENT B0 ;  /* 0x0000000000007941 */ /* 0x000fea0003800200 */
.L_x_3563:
        /* <DEDUP_REMOVED lines=24> */
.L_x_3568:
        /* <DEDUP_REMOVED lines=11> */
.L_x_3569:
[----:B------:R-:W-:Y:S05]  /*d2850*/  BSYNC.RECONVERGENT B0 ;  /* 0x0000000000007941 */ /* 0x000fea0003800200 */
.L_x_3567:
        /* <DEDUP_REMOVED lines=47> */
.L_x_3572:
[C---:B------:R-:W-:Y:S01]  /*d2b50*/  VIADD R28, R26.reuse, 0x1 ;  /* 0x000000011a1c7836 */ /* 0x040fe20000000000 */
[----:B------:R-:W-:-:S04]  /*d2b60*/  LOP3.LUT R34, R26, 0x1f, RZ, 0x3c, !PT ;  /* 0x0000001f1a227812 */ /* 0x000fc800078e3cff */
[----:B------:R-:W-:Y:S02]  /*d2b70*/  SHF.R.U32.HI R28, RZ, R28, R23 ;  /* 0x0000001cff1c7219 */ /* 0x000fe40000011617 */
[----:B------:R-:W-:-:S04]  /*d2b80*/  SHF.L.U32 R34, R23, R34, RZ ;  /* 0x0000002217227219 */ /* 0x000fc800000006ff */
[----:B------:R-:W-:Y:S01]  /*d2b90*/  LOP3.LUT R29, R21, R28, R34, 0x1e, !PT ;  /* 0x0000001c151d7212 */ /* 0x000fe200078e1e22 */
[----:B------:R-:W-:Y:S06]  /*d2ba0*/  BRA `(.L_x_3573) ;  /* 0x00000000003c7947 */ /* 0x000fec0003800000 */
.L_x_3571:
        /* <DEDUP_REMOVED lines=15> */
.L_x_3573:
[----:B------:R-:W-:Y:S05]  /*d2ca0*/  BSYNC.RECONVERGENT B0 ;  /* 0x0000000000007941 */ /* 0x000fea0003800200 */
.L_x_3570:
        /* <DEDUP_REMOVED lines=24> */
.L_x_3575:
        /* <DEDUP_REMOVED lines=11> */
.L_x_3576:
[----:B------:R-:W-:Y:S05]  /*d2ee0*/  BSYNC.RECONVERGENT B0 ;  /* 0x0000000000007941 */ /* 0x000fea0003800200 */
.L_x_3574:
        /* <DEDUP_REMOVED lines=54> */
.L_x_3579:
[C---:B------:R-:W-:Y:S01]  /*d3250*/  VIADD R14, R28.reuse, 0x1 ;  /* 0x000000011c0e7836 */ /* 0x040fe20000000000 */
[----:B------:R-:W-:-:S04]  /*d3260*/  LOP3.LUT R34, R28, 0x1f, RZ, 0x3c, !PT ;  /* 0x0000001f1c227812 */ /* 0x000fc800078e3cff */
[----:B------:R-:W-:Y:S02]  /*d3270*/  SHF.R.U32.HI R14, RZ, R14, R21 ;  /* 0x0000000eff0e7219 */ /* 0x000fe40000011615 */
[----:B------:R-:W-:-:S04]  /*d3280*/  SHF.L.U32 R34, R21, R34, RZ ;  /* 0x0000002215227219 */ /* 0x000fc800000006ff */
[----:B------:R-:W-:Y:S01]  /*d3290*/  LOP3.LUT R23, R29, R14, R34, 0x1e, !PT ;  /* 0x0000000e1d177212 */ /* 0x000fe200078e1e22 */
[----:B------:R-:W-:Y:S06]  /*d32a0*/  BRA `(.L_x_3580) ;  /* 0x00000000003c7947 */ /* 0x000fec0003800000 */
.L_x_3578:
        /* <DEDUP_REMOVED lines=15> */
.L_x_3580:
[----:B------:R-:W-:Y:S05]  /*d33a0*/  BSYNC.RECONVERGENT B0 ;  /* 0x0000000000007941 */ /* 0x000fea0003800200 */
.L_x_3577:
        /* <DEDUP_REMOVED lines=24> */
.L_x_3582:
        /* <DEDUP_REMOVED lines=11> */
.L_x_3583:
[----:B------:R-:W-:Y:S05]  /*d35e0*/  BSYNC.RECONVERGENT B0 ;  /* 0x0000000000007941 */ /* 0x000fea0003800200 */
.L_x_3581:
        /* <DEDUP_REMOVED lines=32> */
.L_x_3586:
[C---:B------:R-:W-:Y:S01]  /*d37f0*/  VIADD R28, R26.reuse, 0x1 ;  /* 0x000000011a1c7836 */ /* 0x040fe20000000000 */
[----:B------:R-:W-:-:S04]  /*d3800*/  LOP3.LUT R34, R26, 0x1f, RZ, 0x3c, !PT ;  /* 0x0000001f1a227812 */ /* 0x000fc800078e3cff */
[----:B------:R-:W-:Y:S02]  /*d3810*/  SHF.R.U32.HI R28, RZ, R28, R21 ;  /* 0x0000001cff1c7219 */ /* 0x000fe40000011615 */
[----:B------:R-:W-:-:S04]  /*d3820*/  SHF.L.U32 R34, R21, R34, RZ ;  /* 0x0000002215227219 */ /* 0x000fc800000006ff */
[----:B------:R-:W-:Y:S01]  /*d3830*/  LOP3.LUT R25, R23, R28, R34, 0x1e, !PT ;  /* 0x0000001c17197212 */ /* 0x000fe200078e1e22 */
[----:B------:R-:W-:Y:S06]  /*d3840*/  BRA `(.L_x_3587) ;  /* 0x00000000003c7947 */ /* 0x000fec0003800000 */
.L_x_3585:
        /* <DEDUP_REMOVED lines=15> */
.L_x_3587:
[----:B------:R-:W-:Y:S05]  /*d3940*/  BSYNC.RECONVERGENT B0 ;  /* 0x0000000000007941 */ /* 0x000fea0003800200 */
.L_x_3584:
        /* <DEDUP_REMOVED lines=24> */
.L_x_3589:
        /* <DEDUP_REMOVED lines=11> */
.L_x_3590:
[----:B------:R-:W-:Y:S05]  /*d3b80*/  BSYNC.RECONVERGENT B0 ;  /* 0x0000000000007941 */ /* 0x000fea0003800200 */
.L_x_3588:
        /* <DEDUP_REMOVED lines=47> */
.L_x_3593:
[C---:B------:R-:W-:Y:S01]  /*d3e80*/  VIADD R29, R27.reuse, 0x1 ;  /* 0x000000011b1d7836 */ /* 0x040fe20000000000 */
[----:B------:R-:W-:-:S04]  /*d3e90*/  LOP3.LUT R31, R27, 0x1f, RZ, 0x3c, !PT ;  /* 0x0000001f1b1f7812 */ /* 0x000fc800078e3cff */
[----:B------:R-:W-:Y:S02]  /*d3ea0*/  SHF.R.U32.HI R26, RZ, R29, R14 ;  /* 0x0000001dff1a7219 */ /* 0x000fe4000001160e */
[----:B------:R-:W-:-:S04]  /*d3eb0*/  SHF.L.U32 R31, R14, R31, RZ ;  /* 0x0000001f0e1f7219 */ /* 0x000fc800000006ff */
[----:B------:R-:W-:Y:S01]  /*d3ec0*/  LOP3.LUT R29, R25, R26, R31, 0x1e, !PT ;  /* 0x0000001a191d7212 */ /* 0x000fe200078e1e1f */
[----:B------:R-:W-:Y:S06]  /*d3ed0*/  BRA `(.L_x_3594) ;  /* 0x00000000003c7947 */ /* 0x000fec0003800000 */
.L_x_3592:
        /* <DEDUP_REMOVED lines=15> */
.L_x_3594:
[----:B------:R-:W-:Y:S05]  /*d3fd0*/  BSYNC.RECONVERGENT B0 ;  /* 0x0000000000007941 */ /* 0x000fea0003800200 */
.L_x_3591:
        /* <DEDUP_REMOVED lines=24> */
.L_x_3596:
        /* <DEDUP_REMOVED lines=11> */
.L_x_3597:
[----:B------:R-:W-:Y:S05]  /*d4210*/  BSYNC.RECONVERGENT B0 ;  /* 0x0000000000007941 */ /* 0x000fea0003800200 */
.L_x_3595:
        /* <DEDUP_REMOVED lines=48> */
.L_x_3600:
[C---:B------:R-:W-:Y:S01]  /*d4520*/  VIADD R28, R26.reuse, 0x1 ;  /* 0x000000011a1c7836 */ /* 0x040fe20000000000 */
[----:B------:R-:W-:-:S04]  /*d4530*/  LOP3.LUT R34, R26, 0x1f, RZ, 0x3c, !PT ;  /* 0x0000001f1a227812 */ /* 0x000fc800078e3cff */
[----:B------:R-:W-:Y:S02]  /*d4540*/  SHF.R.U32.HI R28, RZ, R28, R23 ;  /* 0x0000001cff1c7219 */ /* 0x000fe40000011617 */
[----:B------:R-:W-:-:S04]  /*d4550*/  SHF.L.U32 R34, R23, R34, RZ ;  /* 0x0000002217227219 */ /* 0x000fc800000006ff */
[----:B------:R-:W-:Y:S01]  /*d4560*/  LOP3.LUT R21, R29, R28, R34, 0x1e, !PT ;  /* 0x0000001c1d157212 */ /* 0x000fe200078e1e22 */
[----:B------:R-:W-:Y:S06]  /*d4570*/  BRA `(.L_x_3601) ;  /* 0x00000000003c7947 */ /* 0x000fec0003800000 */
.L_x_3599:
        /* <DEDUP_REMOVED lines=15> */
.L_x_3601:
[----:B------:R-:W-:Y:S05]  /*d4670*/  BSYNC.RECONVERGENT B0 ;  /* 0x0000000000007941 */ /* 0x000fea0003800200 */
.L_x_3598:
        /* <DEDUP_REMOVED lines=24> */
.L_x_3603:
        /* <DEDUP_REMOVED lines=11> */
.L_x_3604:
[----:B------:R-:W-:Y:S05]  /*d48b0*/  BSYNC.RECONVERGENT B0 ;  /* 0x0000000000007941 */ /* 0x000fea0003800200 */
.L_x_3602:
        /* <DEDUP_REMOVED lines=54> */
.L_x_3607:
[C---:B------:R-:W-:Y:S01]  /*d4c20*/  VIADD R11, R27.reuse, 0x1 ;  /* 0x000000011b0b7836 */ /* 0x040fe20000000000 */
[----:B------:R-:W-:-:S04]  /*d4c30*/  LOP3.LUT R23, R27, 0x1f, RZ, 0x3c, !PT ;  /* 0x0000001f1b177812 */ /* 0x000fc800078e3cff */
[----:B------:R-:W-:Y:S02]  /*d4c40*/  SHF.R.U32.HI R14, RZ, R11, R24 ;  /* 0x0000000bff0e7219 */ /* 0x000fe40000011618 */
[----:B------:R-:W-:-:S04]  /*d4c50*/  SHF.L.U32 R23, R24, R23, RZ ;  /* 0x0000001718177219 */ /* 0x000fc800000006ff */
[----:B------:R-:W-:Y:S01]  /*d4c60*/  LOP3.LUT R11, R21, R14, R23, 0x1e, !PT ;  /* 0x0000000e150b7212 */ /* 0x000fe200078e1e17 */
[----:B------:R-:W-:Y:S06]  /*d4c70*/  BRA `(.L_x_3608) ;  /* 0x00000000003c7947 */ /* 0x000fec0003800000 */
.L_x_3606:
        /* <DEDUP_REMOVED lines=15> */
.L_x_3608:
[----:B------:R-:W-:Y:S05]  /*d4d70*/  BSYNC.RECONVERGENT B0 ;  /* 0x0000000000007941 */ /* 0x000fea0003800200 */
.L_x_3605:
        /* <DEDUP_REMOVED lines=24> */
.L_x_3610:
        /* <DEDUP_REMOVED lines=11> */
.L_x_3611:
[----:B------:R-:W-:Y:S05]  /*d4fb0*/  BSYNC.RECONVERGENT B0 ;  /* 0x0000000000007941 */ /* 0x000fea0003800200 */
.L_x_3609:
        /* <DEDUP_REMOVED lines=47> */
.L_x_3614:
[C---:B------:R-:W-:Y:S01]  /*d52b0*/  VIADD R24, R26.reuse, 0x1 ;  /* 0x000000011a187836 */ /* 0x040fe20000000000 */
[----:B------:R-:W-:-:S04]  /*d52c0*/  LOP3.LUT R28, R26, 0x1f, RZ, 0x3c, !PT ;  /* 0x0000001f1a1c7812 */ /* 0x000fc800078e3cff */
[----:B------:R-:W-:Y:S02]  /*d52d0*/  SHF.R.U32.HI R24, RZ, R24, R21 ;  /* 0x00000018ff187219 */ /* 0x000fe40000011615 */
[----:B------:R-:W-:-:S04]  /*d52e0*/  SHF.L.U32 R28, R21, R28, RZ ;  /* 0x0000001c151c7219 */ /* 0x000fc800000006ff */
[----:B------:R-:W-:Y:S01]  /*d52f0*/  LOP3.LUT R27, R11, R24, R28, 0x1e, !PT ;  /* 0x000000180b1b7212 */ /* 0x000fe200078e1e1c */
[----:B------:R-:W-:Y:S06]  /*d5300*/  BRA `(.L_x_3615) ;  /* 0x00000000003c7947 */ /* 0x000fec0003800000 */
.L_x_3613:
        /* <DEDUP_REMOVED lines=15> */
.L_x_3615:
[----:B------:R-:W-:Y:S05]  /*d5400*/  BSYNC.RECONVERGENT B0 ;  /* 0x0000000000007941 */ /* 0x000fea0003800200 */
.L_x_3612:
        /* <DEDUP_REMOVED lines=24> */
.L_x_3617:
        /* <DEDUP_REMOVED lines=11> */
.L_x_3618:
[----:B------:R-:W-:Y:S05]  /*d5640*/  BSYNC.RECONVERGENT B0 ;  /* 0x0000000000007941 */ /* 0x000fea0003800200 */
.L_x_3616:
        /* <DEDUP_REMOVED lines=47> */
.L_x_3621:
[C---:B------:R-:W-:Y:S01]  /*d5940*/  VIADD R21, R25.reuse, 0x1 ;  /* 0x0000000119157836 */ /* 0x040fe20000000000 */
[----:B------:R-:W-:-:S04]  /*d5950*/  LOP3.LUT R29, R25, 0x1f, RZ, 0x3c, !PT ;  /* 0x0000001f191d7812 */ /* 0x000fc800078e3cff */
[----:B------:R-:W-:Y:S02]  /*d5960*/  SHF.R.U32.HI R28, RZ, R21, R14 ;  /* 0x00000015ff1c7219 */ /* 0x000fe4000001160e */
[----:B------:R-:W-:-:S04]  /*d5970*/  SHF.L.U32 R29, R14, R29, RZ ;  /* 0x0000001d0e1d7219 */ /* 0x000fc800000006ff */
[----:B------:R-:W-:Y:S01]  /*d5980*/  LOP3.LUT R21, R27, R28, R29, 0x1e, !PT ;  /* 0x0000001c1b157212 */ /* 0x000fe200078e1e1d */
[----:B------:R-:W-:Y:S06]  /*d5990*/  BRA `(.L_x_3622) ;  /* 0x00000000003c7947 */ /* 0x000fec0003800000 */
.L_x_3620:
        /* <DEDUP_REMOVED lines=15> */
.L_x_3622:
[----:B------:R-:W-:Y:S05]  /*d5a90*/  BSYNC.RECONVERGENT B0 ;  /* 0x0000000000007941 */ /* 0x000fea0003800200 */
.L_x_3619:
        /* <DEDUP_REMOVED lines=24> */
.L_x_3624:
        /* <DEDUP_REMOVED lines=11> */
.L_x_3625:
[----:B------:R-:W-:Y:S05]  /*d5cd0*/  BSYNC.RECONVERGENT B0 ;  /* 0x0000000000007941 */ /* 0x000fea0003800200 */
.L_x_3623:
        /* <DEDUP_REMOVED lines=48> */
.L_x_3628:
[C---:B------:R-:W-:Y:S01]  /*d5fe0*/  VIADD R14, R28.reuse, 0x1 ;  /* 0x000000011c0e7836 */ /* 0x040fe20000000000 */
[----:B------:R-:W-:-:S04]  /*d5ff0*/  LOP3.LUT R26, R28, 0x1f, RZ, 0x3c, !PT ;  /* 0x0000001f1c1a7812 */ /* 0x000fc800078e3cff */
[----:B------:R-:W-:Y:S02]  /*d6000*/  SHF.R.U32.HI R14, RZ, R14, R11 ;  /* 0x0000000eff0e7219 */ /* 0x000fe4000001160b */
[----:B------:R-:W-:-:S04]  /*d6010*/  SHF.L.U32 R26, R11, R26, RZ ;  /* 0x0000001a0b1a7219 */ /* 0x000fc800000006ff */
[----:B------:R-:W-:Y:S01]  /*d6020*/  LOP3.LUT R27, R21, R14, R26, 0x1e, !PT ;  /* 0x0000000e151b7212 */ /* 0x000fe200078e1e1a */
[----:B------:R-:W-:Y:S06]  /*d6030*/  BRA `(.L_x_3629) ;  /* 0x00000000003c7947 */ /* 0x000fec0003800000 */
.L_x_3627:
        /* <DEDUP_REMOVED lines=15> */
.L_x_3629:
[----:B------:R-:W-:Y:S05]  /*d6130*/  BSYNC.RECONVERGENT B0 ;  /* 0x0000000000007941 */ /* 0x000fea0003800200 */
.L_x_3626:
        /* <DEDUP_REMOVED lines=24> */
.L_x_3631:
        /* <DEDUP_REMOVED lines=11> */
.L_x_3632:
[----:B------:R-:W-:Y:S05]  /*d6370*/  BSYNC.RECONVERGENT B0 ;  /* 0x0000000000007941 */ /* 0x000fea0003800200 */
.L_x_3630:
        /* <DEDUP_REMOVED lines=47> */
.L_x_3635:
[C---:B------:R-:W-:Y:S01]  /*d6670*/  VIADD R28, R26.reuse, 0x1 ;  /* 0x000000011a1c7836 */ /* 0x040fe20000000000 */
[----:B------:R-:W-:-:S04]  /*d6680*/  LOP3.LUT R34, R26, 0x1f, RZ, 0x3c, !PT ;  /* 0x0000001f1a227812 */ /* 0x000fc800078e3cff */
[----:B------:R-:W-:Y:S02]  /*d6690*/  SHF.R.U32.HI R28, RZ, R28, R21 ;  /* 0x0000001cff1c7219 */ /* 0x000fe40000011615 */
[----:B------:R-:W-:-:S04]  /*d66a0*/  SHF.L.U32 R34, R21, R34, RZ ;  /* 0x0000002215227219 */ /* 0x000fc800000006ff */
[----:B------:R-:W-:Y:S01]  /*d66b0*/  LOP3.LUT R25, R27, R28, R34, 0x1e, !PT ;  /* 0x0000001c1b197212 */ /* 0x000fe200078e1e22 */
[----:B------:R-:W-:Y:S06]  /*d66c0*/  BRA `(.L_x_3636) ;  /* 0x00000000003c7947 */ /* 0x000fec0003800000 */
.L_x_3634:
        /* <DEDUP_REMOVED lines=15> */
.L_x_3636:
[----:B------:R-:W-:Y:S05]  /*d67c0*/  BSYNC.RECONVERGENT B0 ;  /* 0x0000000000007941 */ /* 0x000fea0003800200 */
.L_x_3633:
        /* <DEDUP_REMOVED lines=24> */
.L_x_3638:
        /* <DEDUP_REMOVED lines=11> */
.L_x_3639:
[----:B------:R-:W-:Y:S05]  /*d6a00*/  BSYNC.RECONVERGENT B0 ;  /* 0x0000000000007941 */ /* 0x000fea0003800200 */
.L_x_3637:
        /* <DEDUP_REMOVED lines=15> */
[----:B------:R-:W-:-:S02]  /*d6b00*/  SHF.L.W.U32 R21, R2, R21, RZ ;  /* 0x0000001502157219 */ /* 0x000fc40000000eff */
        /* <DEDUP_REMOVED lines=18> */
[--C-:B------:R-:W-:Y:S02]  /*d6c30*/  SHF.L.W.U32.HI R28, R11, 0xa, R11.reuse ;  /* 0x0000000a0b1c7819 */ /* 0x100fe40000010e0b */
        /* <DEDUP_REMOVED lines=19> */
.L_x_3642:
[C---:B------:R-:W-:Y:S01]  /*d6d70*/  VIADD R21, R27.reuse, 0x1 ;  /* 0x000000011b157836 */ /* 0x040fe20000000000 */
[----:B------:R-:W-:-:S04]  /*d6d80*/  LOP3.LUT R23, R27, 0x1f, RZ, 0x3c, !PT ;  /* 0x0000001f1b177812 */ /* 0x000fc800078e3cff */
[----:B------:R-:W-:Y:S02]  /*d6d90*/  SHF.R.U32.HI R12, RZ, R21, R14 ;  /* 0x00000015ff0c7219 */ /* 0x000fe4000001160e */
[----:B------:R-:W-:-:S04]  /*d6da0*/  SHF.L.U32 R23, R14, R23, RZ ;  /* 0x000000170e177219 */ /* 0x000fc800000006ff */
[----:B------:R-:W-:Y:S01]  /*d6db0*/  LOP3.LUT R21, R25, R12, R23, 0x1e, !PT ;  /* 0x0000000c19157212 */ /* 0x000fe200078e1e17 */
[----:B------:R-:W-:Y:S06]  /*d6dc0*/  BRA `(.L_x_3643) ;  /* 0x00000000003c7947 */ /* 0x000fec0003800000 */
.L_x_3641:
        /* <DEDUP_REMOVED lines=15> */
.L_x_3643:
[----:B------:R-:W-:Y:S05]  /*d6ec0*/  BSYNC.RECONVERGENT B0 ;  /* 0x0000000000007941 */ /* 0x000fea0003800200 */
.L_x_3640:
        /* <DEDUP_REMOVED lines=24> */
.L_x_3645:
        /* <DEDUP_REMOVED lines=11> */
.L_x_3646:
[----:B------:R-:W-:Y:S05]  /*d7100*/  BSYNC.RECONVERGENT B0 ;  /* 0x0000000000007941 */ /* 0x000fea0003800200 */
.L_x_3644:
        /* <DEDUP_REMOVED lines=32> */
.L_x_3649:
[C---:B------:R-:W-:Y:S01]  /*d7310*/  VIADD R27, R25.reuse, 0x1 ;  /* 0x00000001191b7836 */ /* 0x040fe20000000000 */
[----:B------:R-:W-:-:S04]  /*d7320*/  LOP3.LUT R29, R25, 0x1f, RZ, 0x3c, !PT ;  /* 0x0000001f191d7812 */ /* 0x000fc800078e3cff */
[----:B------:R-:W-:Y:S02]  /*d7330*/  SHF.R.U32.HI R24, RZ, R27, R14 ;  /* 0x0000001bff187219 */ /* 0x000fe4000001160e */
[----:B------:R-:W-:-:S04]  /*d7340*/  SHF.L.U32 R29, R14, R29, RZ ;  /* 0x0000001d0e1d7219 */ /* 0x000fc800000006ff */
[----:B------:R-:W-:Y:S01]  /*d7350*/  LOP3.LUT R27, R21, R24, R29, 0x1e, !PT ;  /* 0x00000018151b7212 */ /* 0x000fe200078e1e1d */
[----:B------:R-:W-:Y:S06]  /*d7360*/  BRA `(.L_x_3650) ;  /* 0x00000000003c7947 */ /* 0x000fec0003800000 */
.L_x_3648:
        /* <DEDUP_REMOVED lines=15> */
.L_x_3650:
[----:B------:R-:W-:Y:S05]  /*d7460*/  BSYNC.RECONVERGENT B0 ;  /* 0x0000000000007941 */ /* 0x000fea0003800200 */
.L_x_3647:
        /* <DEDUP_REMOVED lines=24> */
.L_x_3652:
        /* <DEDUP_REMOVED lines=11> */
.L_x_3653:
[----:B------:R-:W-:Y:S05]  /*d76a0*/  BSYNC.RECONVERGENT B0 ;  /* 0x0000000000007941 */ /* 0x000fea0003800200 */
.L_x_3651:
        /* <DEDUP_REMOVED lines=47> */
.L_x_3656:
[C---:B------:R-:W-:Y:S01]  /*d79a0*/  VIADD R29, R25.reuse, 0x1 ;  /* 0x00000001191d7836 */ /* 0x040fe20000000000 */
[----:B------:R-:W-:-:S04]  /*d79b0*/  LOP3.LUT R31, R25, 0x1f, RZ, 0x3c, !PT ;  /* 0x0000001f191f7812 */ /* 0x000fc800078e3cff */
[----:B------:R-:W-:Y:S02]  /*d79c0*/  SHF.R.U32.HI R24, RZ, R29, R12 ;  /* 0x0000001dff187219 */ /* 0x000fe4000001160c */
[----:B------:R-:W-:-:S04]  /*d79d0*/  SHF.L.U32 R31, R12, R31, RZ ;  /* 0x0000001f0c1f7219 */ /* 0x000fc800000006ff */
[----:B------:R-:W-:Y:S01]  /*d79e0*/  LOP3.LUT R29, R27, R24, R31, 0x1e, !PT ;  /* 0x000000181b1d7212 */ /* 0x000fe200078e1e1f */
[----:B------:R-:W-:Y:S06]  /*d79f0*/  BRA `(.L_x_3657) ;  /* 0x00000000003c7947 */ /* 0x000fec0003800000 */
.L_x_3655:
        /* <DEDUP_REMOVED lines=15> */
.L_x_3657:
[----:B------:R-:W-:Y:S05]  /*d7af0*/  BSYNC.RECONVERGENT B0 ;  /* 0x0000000000007941 */ /* 0x000fea0003800200 */
.L_x_3654:
        /* <DEDUP_REMOVED lines=24> */
.L_x_3659:
        /* <DEDUP_REMOVED lines=11> */
.L_x_3660:
[----:B------:R-:W-:Y:S05]  /*d7d30*/  BSYNC.RECONVERGENT B0 ;  /* 0x0000000000007941 */ /* 0x000fea0003800200 */
.L_x_3658:
        /* <DEDUP_REMOVED lines=48> */
.L_x_3663:
[C---:B------:R-:W-:Y:S01]  /*d8040*/  VIADD R14, R26.reuse, 0x1 ;  /* 0x000000011a0e7836 */ /* 0x040fe20000000000 */
[----:B------:R-:W-:-:S04]  /*d8050*/  LOP3.LUT R28, R26, 0x1f, RZ, 0x3c, !PT ;  /* 0x0000001f1a1c7812 */ /* 0x000fc800078e3cff */
[----:B------:R-:W-:Y:S02]  /*d8060*/  SHF.R.U32.HI R14, RZ, R14, R21 ;  /* 0x0000000eff0e7219 */ /* 0x000fe40000011615 */
[----:B------:R-:W-:-:S04]  /*d8070*/  SHF.L.U32 R28, R21, R28, RZ ;  /* 0x0000001c151c7219 */ /* 0x000fc800000006ff */
[----:B------:R-:W-:Y:S01]  /*d8080*/  LOP3.LUT R25, R29, R14, R28, 0x1e, !PT ;  /* 0x0000000e1d197212 */ /* 0x000fe200078e1e1c */
[----:B------:R-:W-:Y:S06]  /*d8090*/  BRA `(.L_x_3664) ;  /* 0x00000000003c7947 */ /* 0x000fec0003800000 */
.L_x_3662:
        /* <DEDUP_REMOVED lines=15> */
.L_x_3664:
[----:B------:R-:W-:Y:S05]  /*d8190*/  BSYNC.RECONVERGENT B0 ;  /* 0x0000000000007941 */ /* 0x000fea0003800200 */
.L_x_3661:
        /* <DEDUP_REMOVED lines=24> */
.L_x_3666:
        /* <DEDUP_REMOVED lines=11> */
.L_x_3667:
[----:B------:R-:W-:Y:S05]  /*d83d0*/  BSYNC.RECONVERGENT B0 ;  /* 0x0000000000007941 */ /* 0x000fea0003800200 */
.L_x_3665:
        /* <DEDUP_REMOVED lines=54> */
.L_x_3670:
[C---:B------:R-:W-:Y:S01]  /*d8740*/  VIADD R20, R26.reuse, 0x1 ;  /* 0x000000011a147836 */ /* 0x040fe20000000000 */
[----:B------:R-:W-:-:S04]  /*d8750*/  LOP3.LUT R28, R26, 0x1f, RZ, 0x3c, !PT ;  /* 0x0000001f1a1c7812 */ /* 0x000fc800078e3cff */
[----:B------:R-:W-:Y:S02]  /*d8760*/  SHF.R.U32.HI R20, RZ, R20, R23 ;  /* 0x00000014ff147219 */ /* 0x000fe40000011617 */
[----:B------:R-:W-:-:S04]  /*d8770*/  SHF.L.U32 R28, R23, R28, RZ ;  /* 0x0000001c171c7219 */ /* 0x000fc800000006ff */
[----:B------:R-:W-:Y:S01]  /*d8780*/  LOP3.LUT R21, R25, R20, R28, 0x1e, !PT ;  /* 0x0000001419157212 */ /* 0x000fe200078e1e1c */
[----:B------:R-:W-:Y:S06]  /*d8790*/  BRA `(.L_x_3671) ;  /* 0x00000000003c7947 */ /* 0x000fec0003800000 */
.L_x_3669:
        /* <DEDUP_REMOVED lines=15> */
.L_x_3671:
[----:B------:R-:W-:Y:S05]  /*d8890*/  BSYNC.RECONVERGENT B0 ;  /* 0x0000000000007941 */ /* 0x000fea0003800200 */
.L_x_3668:
        /* <DEDUP_REMOVED lines=24> */
.L_x_3673:
        /* <DEDUP_REMOVED lines=11> */
.L_x_3674:
[----:B------:R-:W-:Y:S05]  /*d8ad0*/  BSYNC.RECONVERGENT B0 ;  /* 0x0000000000007941 */ /* 0x000fea0003800200 */
.L_x_3672:
        /* <DEDUP_REMOVED lines=47> */
.L_x_3677:
[C---:B------:R-:W-:Y:S01]  /*d8dd0*/  VIADD R27, R25.reuse, 0x1 ;  /* 0x00000001191b7836 */ /* 0x040fe20000000000 */
[----:B------:R-:W-:-:S04]  /*d8de0*/  LOP3.LUT R29, R25, 0x1f, RZ, 0x3c, !PT ;  /* 0x0000001f191d7812 */ /* 0x000fc800078e3cff */
[----:B------:R-:W-:Y:S02]  /*d8df0*/  SHF.R.U32.HI R26, RZ, R27, R14 ;  /* 0x0000001bff1a7219 */ /* 0x000fe4000001160e */
[----:B------:R-:W-:-:S04]  /*d8e00*/  SHF.L.U32 R29, R14, R29, RZ ;  /* 0x0000001d0e1d7219 */ /* 0x000fc800000006ff */
[----:B------:R-:W-:Y:S01]  /*d8e10*/  LOP3.LUT R27, R21, R26, R29, 0x1e, !PT ;  /* 0x0000001a151b7212 */ /* 0x000fe200078e1e1d */
[----:B------:R-:W-:Y:S06]  /*d8e20*/  BRA `(.L_x_3678) ;  /* 0x00000000003c7947 */ /* 0x000fec0003800000 */
.L_x_3676:
        /* <DEDUP_REMOVED lines=15> */
.L_x_3678:
[----:B------:R-:W-:Y:S05]  /*d8f20*/  BSYNC.RECONVERGENT B0 ;  /* 0x0000000000007941 */ /* 0x000fea0003800200 */
.L_x_3675:
        /* <DEDUP_REMOVED lines=24> */
.L_x_3680:
        /* <DEDUP_REMOVED lines=11> */
.L_x_3681:
[----:B------:R-:W-:Y:S05]  /*d9160*/  BSYNC.RECONVERGENT B0 ;  /* 0x0000000000007941 */ /* 0x000fea0003800200 */
.L_x_3679:
        /* <DEDUP_REMOVED lines=47> */
.L_x_3684:
[C---:B------:R-:W-:Y:S01]  /*d9460*/  VIADD R29, R25.reuse, 0x1 ;  /* 0x00000001191d7836 */ /* 0x040fe20000000000 */
[----:B------:R-:W-:-:S04]  /*d9470*/  LOP3.LUT R31, R25, 0x1f, RZ, 0x3c, !PT ;  /* 0x0000001f191f7812 */ /* 0x000fc800078e3cff */
[----:B------:R-:W-:Y:S02]  /*d9480*/  SHF.R.U32.HI R26, RZ, R29, R20 ;  /* 0x0000001dff1a7219 */ /* 0x000fe40000011614 */
[----:B------:R-:W-:-:S04]  /*d9490*/  SHF.L.U32 R31, R20, R31, RZ ;  /* 0x0000001f141f7219 */ /* 0x000fc800000006ff */
[----:B------:R-:W-:Y:S01]  /*d94a0*/  LOP3.LUT R29, R27, R26, R31, 0x1e, !PT ;  /* 0x0000001a1b1d7212 */ /* 0x000fe200078e1e1f */
[----:B------:R-:W-:Y:S06]  /*d94b0*/  BRA `(.L_x_3685) ;  /* 0x00000000003c7947 */ /* 0x000fec0003800000 */
.L_x_3683:
        /* <DEDUP_REMOVED lines=15> */
.L_x_3685:
[----:B------:R-:W-:Y:S05]  /*d95b0*/  BSYNC.RECONVERGENT B0 ;  /* 0x0000000000007941 */ /* 0x000fea0003800200 */
.L_x_3682:
        /* <DEDUP_REMOVED lines=24> */
.L_x_3687:
        /* <DEDUP_REMOVED lines=11> */
.L_x_3688:
[----:B------:R-:W-:Y:S05]  /*d97f0*/  BSYNC.RECONVERGENT B0 ;  /* 0x0000000000007941 */ /* 0x000fea0003800200 */
.L_x_3686:
        /* <DEDUP_REMOVED lines=21> */
[----:B------:R-:W-:-:S02]  /*d9950*/  SHF.L.W.U32 R27, R2, R27, RZ ;  /* 0x0000001b021b7219 */ /* 0x000fc40000000eff */
[----:B------:R-:W-:Y:S02]  /*d9960*/  SHF.R.U32.HI R31, RZ, 0x2, R28 ;  /* 0x00000002ff1f7819 */ /* 0x000fe4000001161c */
[C---:B------:R-:W-:Y:S01]  /*d9970*/  ISETP.EQ.AND P2, PT, R34.reuse, 0x8, PT ;  /* 0x000000082200780c */ /* 0x040fe20003f42270 */
        /* <DEDUP_REMOVED lines=24> */
.L_x_3691:
[C---:B------:R-:W-:Y:S01]  /*d9b00*/  VIADD R14, R26.reuse, 0x1 ;  /* 0x000000011a0e7836 */ /* 0x040fe20000000000 */
[----:B------:R-:W-:-:S04]  /*d9b10*/  LOP3.LUT R20, R26, 0x1f, RZ, 0x3c, !PT ;  /* 0x0000001f1a147812 */ /* 0x000fc800078e3cff */
[----:B------:R-:W-:Y:S02]  /*d9b20*/  SHF.R.U32.HI R14, RZ, R14, R21 ;  /* 0x0000000eff0e7219 */ /* 0x000fe40000011615 */
[----:B------:R-:W-:-:S04]  /*d9b30*/  SHF.L.U32 R20, R21, R20, RZ ;  /* 0x0000001415147219 */ /* 0x000fc800000006ff */
[----:B------:R-:W-:Y:S01]  /*d9b40*/  LOP3.LUT R27, R29, R14, R20, 0x1e, !PT ;  /* 0x0000000e1d1b7212 */ /* 0x000fe200078e1e14 */
[----:B------:R-:W-:Y:S06]  /*d9b50*/  BRA `(.L_x_3692) ;  /* 0x00000000003c7947 */ /* 0x000fec0003800000 */
.L_x_3690:
        /* <DEDUP_REMOVED lines=15> */
.L_x_3692:
[----:B------:R-:W-:Y:S05]  /*d9c50*/  BSYNC.RECONVERGENT B0 ;  /* 0x0000000000007941 */ /* 0x000fea0003800200 */
.L_x_3689:
        /* <DEDUP_REMOVED lines=24> */
.L_x_3694:
        /* <DEDUP_REMOVED lines=11> */
.L_x_3695:
[----:B------:R-:W-:Y:S05]  /*d9e90*/  BSYNC.RECONVERGENT B0 ;  /* 0x0000000000007941 */ /* 0x000fea0003800200 */
.L_x_3693:
        /* <DEDUP_REMOVED lines=47> */
.L_x_3698:
[C---:B------:R-:W-:Y:S01]  /*da190*/  VIADD R29, R25.reuse, 0x1 ;  /* 0x00000001191d7836 */ /* 0x040fe20000000000 */
[----:B------:R-:W-:-:S04]  /*da1a0*/  LOP3.LUT R31, R25, 0x1f, RZ, 0x3c, !PT ;  /* 0x0000001f191f7812 */ /* 0x000fc800078e3cff */
[----:B------:R-:W-:Y:S02]  /*da1b0*/  SHF.R.U32.HI R26, RZ, R29, R20 ;  /* 0x0000001dff1a7219 */ /* 0x000fe40000011614 */
[----:B------:R-:W-:-:S04]  /*da1c0*/  SHF.L.U32 R31, R20, R31, RZ ;  /* 0x0000001f141f7219 */ /* 0x000fc800000006ff */
[----:B------:R-:W-:Y:S01]  /*da1d0*/  LOP3.LUT R29, R27, R26, R31, 0x1e, !PT ;  /* 0x0000001a1b1d7212 */ /* 0x000fe200078e1e1f */
[----:B------:R-:W-:Y:S06]  /*da1e0*/  BRA `(.L_x_3699) ;  /* 0x00000000003c7947 */ /* 0x000fec0003800000 */
.L_x_3697:
        /* <DEDUP_REMOVED lines=15> */
.L_x_3699:
[----:B------:R-:W-:Y:S05]  /*da2e0*/  BSYNC.RECONVERGENT B0 ;  /* 0x0000000000007941 */ /* 0x000fea0003800200 */
.L_x_3696:
        /* <DEDUP_REMOVED lines=24> */
.L_x_3701:
        /* <DEDUP_REMOVED lines=11> */
.L_x_3702:
[----:B------:R-:W-:Y:S05]  /*da520*/  BSYNC.RECONVERGENT B0 ;  /* 0x0000000000007941 */ /* 0x000fea0003800200 */
.L_x_3700:
        /* <DEDUP_REMOVED lines=54> */
.L_x_3705:
[C---:B------:R-:W-:Y:S01]  /*da890*/  VIADD R21, R27.reuse, 0x1 ;  /* 0x000000011b157836 */ /* 0x040fe20000000000 */
[----:B------:R-:W-:-:S04]  /*da8a0*/  LOP3.LUT R23, R27, 0x1f, RZ, 0x3c, !PT ;  /* 0x0000001f1b177812 */ /* 0x000fc800078e3cff */
[----:B------:R-:W-:Y:S02]  /*da8b0*/  SHF.R.U32.HI R20, RZ, R21, R14 ;  /* 0x00000015ff147219 */ /* 0x000fe4000001160e */
[----:B------:R-:W-:-:S04]  /*da8c0*/  SHF.L.U32 R23, R14, R23, RZ ;  /* 0x000000170e177219 */ /* 0x000fc800000006ff */
[----:B------:R-:W-:Y:S01]  /*da8d0*/  LOP3.LUT R21, R29, R20, R23, 0x1e, !PT ;  /* 0x000000141d157212 */ /* 0x000fe200078e1e17 */
[----:B------:R-:W-:Y:S06]  /*da8e0*/  BRA `(.L_x_3706) ;  /* 0x00000000003c7947 */ /* 0x000fec0003800000 */
.L_x_3704:
        /* <DEDUP_REMOVED lines=15> */
.L_x_3706:
[----:B------:R-:W-:Y:S05]  /*da9e0*/  BSYNC.RECONVERGENT B0 ;  /* 0x0000000000007941 */ /* 0x000fea0003800200 */
.L_x_3703:
        /* <DEDUP_REMOVED lines=24> */
.L_x_3708:
        /* <DEDUP_REMOVED lines=11> */
.L_x_3709:
[----:B------:R-:W-:Y:S05]  /*dac20*/  BSYNC.RECONVERGENT B0 ;  /* 0x0000000000007941 */ /* 0x000fea0003800200 */
.L_x_3707:
        /* <DEDUP_REMOVED lines=32> */
.L_x_3712:
[C---:B------:R-:W-:Y:S01]  /*dae30*/  VIADD R27, R25.reuse, 0x1 ;  /* 0x00000001191b7836 */ /* 0x040fe20000000000 */
[----:B------:R-:W-:-:S04]  /*dae40*/  LOP3.LUT R29, R25, 0x1f, RZ, 0x3c, !PT ;  /* 0x0000001f191d7812 */ /* 0x000fc800078e3cff */
[----:B------:R-:W-:Y:S02]  /*dae50*/  SHF.R.U32.HI R24, RZ, R27, R14 ;  /* 0x0000001bff187219 */ /* 0x000fe4000001160e */
[----:B------:R-:W-:-:S04]  /*dae60*/  SHF.L.U32 R29, R14, R29, RZ ;  /* 0x0000001d0e1d7219 */ /* 0x000fc800000006ff */
[----:B------:R-:W-:Y:S01]  /*dae70*/  LOP3.LUT R27, R21, R24, R29, 0x1e, !PT ;  /* 0x00000018151b7212 */ /* 0x000fe200078e1e1d */
[----:B------:R-:W-:Y:S06]  /*dae80*/  BRA `(.L_x_3713) ;  /* 0x00000000003c7947 */ /* 0x000fec0003800000 */
.L_x_3711:
        /* <DEDUP_REMOVED lines=15> */
.L_x_3713:
[----:B------:R-:W-:Y:S05]  /*daf80*/  BSYNC.RECONVERGENT B0 ;  /* 0x0000000000007941 */ /* 0x000fea0003800200 */
.L_x_3710:
        /* <DEDUP_REMOVED lines=24> */
.L_x_3715:
        /* <DEDUP_REMOVED lines=11> */
.L_x_3716:
[----:B------:R-:W-:Y:S05]  /*db1c0*/  BSYNC.RECONVERGENT B0 ;  /* 0x0000000000007941 */ /* 0x000fea0003800200 */
.L_x_3714:
        /* <DEDUP_REMOVED lines=21> */
[----:B------:R-:W-:Y:S02]  /*db320*/  SHF.R.U32.HI R28, RZ, 0x8, R24 ;  /* 0x00000008ff1c7819 */ /* 0x000fe40000011618 */
[----:B------:R-:W-:-:S02]  /*db330*/  SHF.L.W.U32 R29, R2, R29, RZ ;  /* 0x0000001d021d7219 */ /* 0x000fc40000000eff */
        /* <DEDUP_REMOVED lines=24> */
.L_x_3719:
[C---:B------:R-:W-:Y:S01]  /*db4c0*/  VIADD R29, R25.reuse, 0x1 ;  /* 0x00000001191d7836 */ /* 0x040fe20000000000 */
[----:B------:R-:W-:-:S04]  /*db4d0*/  LOP3.LUT R31, R25, 0x1f, RZ, 0x3c, !PT ;  /* 0x0000001f191f7812 */ /* 0x000fc800078e3cff */
[----:B------:R-:W-:Y:S02]  /*db4e0*/  SHF.R.U32.HI R24, RZ, R29, R20 ;  /* 0x0000001dff187219 */ /* 0x000fe40000011614 */
[----:B------:R-:W-:-:S04]  /*db4f0*/  SHF.L.U32 R31, R20, R31, RZ ;  /* 0x0000001f141f7219 */ /* 0x000fc800000006ff */
[----:B------:R-:W-:Y:S01]  /*db500*/  LOP3.LUT R29, R27, R24, R31, 0x1e, !PT ;  /* 0x000000181b1d7212 */ /* 0x000fe200078e1e1f */
[----:B------:R-:W-:Y:S06]  /*db510*/  BRA `(.L_x_3720) ;  /* 0x00000000003c7947 */ /* 0x000fec0003800000 */
.L_x_3718:
        /* <DEDUP_REMOVED lines=15> */
.L_x_3720:
[----:B------:R-:W-:Y:S05]  /*db610*/  BSYNC.RECONVERGENT B0 ;  /* 0x0000000000007941 */ /* 0x000fea0003800200 */
.L_x_3717:
        /* <DEDUP_REMOVED lines=24> */
.L_x_3722:
        /* <DEDUP_REMOVED lines=11> */
.L_x_3723:
[----:B------:R-:W-:Y:S05]  /*db850*/  BSYNC.RECONVERGENT B0 ;  /* 0x0000000000007941 */ /* 0x000fea0003800200 */
.L_x_3721:
        /* <DEDUP_REMOVED lines=48> */
.L_x_3726:
[C---:B------:R-:W-:Y:S01]  /*dbb60*/  VIADD R20, R26.reuse, 0x1 ;  /* 0x000000011a147836 */ /* 0x040fe20000000000 */
[----:B------:R-:W-:-:S04]  /*dbb70*/  LOP3.LUT R28, R26, 0x1f, RZ, 0x3c, !PT ;  /* 0x0000001f1a1c7812 */ /* 0x000fc800078e3cff */
[----:B------:R-:W-:Y:S02]  /*dbb80*/  SHF.R.U32.HI R20, RZ, R20, R21 ;  /* 0x00000014ff147219 */ /* 0x000fe40000011615 */
[----:B------:R-:W-:-:S04]  /*dbb90*/  SHF.L.U32 R28, R21, R28, RZ ;  /* 0x0000001c151c7219 */ /* 0x000fc800000006ff */
[----:B------:R-:W-:Y:S01]  /*dbba0*/  LOP3.LUT R25, R29, R20, R28, 0x1e, !PT ;  /* 0x000000141d197212 */ /* 0x000fe200078e1e1c */
[----:B------:R-:W-:Y:S06]  /*dbbb0*/  BRA `(.L_x_3727) ;  /* 0x00000000003c7947 */ /* 0x000fec0003800000 */
.L_x_3725:
        /* <DEDUP_REMOVED lines=15> */
.L_x_3727:
[----:B------:R-:W-:Y:S05]  /*dbcb0*/  BSYNC.RECONVERGENT B0 ;  /* 0x0000000000007941 */ /* 0x000fea0003800200 */
.L_x_3724:
        /* <DEDUP_REMOVED lines=24> */
.L_x_3729:
        /* <DEDUP_REMOVED lines=11> */
.L_x_3730:
[----:B------:R-:W-:Y:S05]  /*dbef0*/  BSYNC.RECONVERGENT B0 ;  /* 0x0000000000007941 */ /* 0x000fea0003800200 */
.L_x_3728:
        /* <DEDUP_REMOVED lines=54> */
.L_x_3733:
[C---:B------:R-:W-:Y:S01]  /*dc260*/  VIADD R14, R26.reuse, 0x1 ;  /* 0x000000011a0e7836 */ /* 0x040fe20000000000 */
[----:B------:R-:W-:-:S04]  /*dc270*/  LOP3.LUT R28, R26, 0x1f, RZ, 0x3c, !PT ;  /* 0x0000001f1a1c7812 */ /* 0x000fc800078e3cff */
[----:B------:R-:W-:Y:S02]  /*dc280*/  SHF.R.U32.HI R14, RZ, R14, R23 ;  /* 0x0000000eff0e7219 */ /* 0x000fe40000011617 */
[----:B------:R-:W-:-:S04]  /*dc290*/  SHF.L.U32 R28, R23, R28, RZ ;  /* 0x0000001c171c7219 */ /* 0x000fc800000006ff */
[----:B------:R-:W-:Y:S01]  /*dc2a0*/  LOP3.LUT R19, R25, R14, R28, 0x1e, !PT ;  /* 0x0000000e19137212 */ /* 0x000fe200078e1e1c */
[----:B------:R-:W-:Y:S06]  /*dc2b0*/  BRA `(.L_x_3734) ;  /* 0x00000000003c7947 */ /* 0x000fec0003800000 */
.L_x_3732:
        /* <DEDUP_REMOVED lines=15> */
.L_x_3734:
[----:B------:R-:W-:Y:S05]  /*dc3b0*/  BSYNC.RECONVERGENT B0 ;  /* 0x0000000000007941 */ /* 0x000fea0003800200 */
.L_x_3731:
        /* <DEDUP_REMOVED lines=24> */
.L_x_3736:
        /* <DEDUP_REMOVED lines=11> */
.L_x_3737:
[----:B------:R-:W-:Y:S05]  /*dc5f0*/  BSYNC.RECONVERGENT B0 ;  /* 0x0000000000007941 */ /* 0x000fea0003800200 */
.L_x_3735:
        /* <DEDUP_REMOVED lines=47> */
.L_x_3740:
[C---:B------:R-:W-:Y:S01]  /*dc8f0*/  VIADD R23, R25.reuse, 0x1 ;  /* 0x0000000119177836 */ /* 0x040fe20000000000 */
[----:B------:R-:W-:-:S04]  /*dc900*/  LOP3.LUT R27, R25, 0x1f, RZ, 0x3c, !PT ;  /* 0x0000001f191b7812 */ /* 0x000fc800078e3cff */
[----:B------:R-:W-:Y:S02]  /*dc910*/  SHF.R.U32.HI R26, RZ, R23, R20 ;  /* 0x00000017ff1a7219 */ /* 0x000fe40000011614 */
[----:B------:R-:W-:-:S04]  /*dc920*/  SHF.L.U32 R27, R20, R27, RZ ;  /* 0x0000001b141b7219 */ /* 0x000fc800000006ff */
[----:B------:R-:W-:Y:S01]  /*dc930*/  LOP3.LUT R23, R19, R26, R27, 0x1e, !PT ;  /* 0x0000001a13177212 */ /* 0x000fe200078e1e1b */
[----:B------:R-:W-:Y:S06]  /*dc940*/  BRA `(.L_x_3741) ;  /* 0x00000000003c7947 */ /* 0x000fec0003800000 */
.L_x_3739:
        /* <DEDUP_REMOVED lines=15> */
.L_x_3741:
[----:B------:R-:W-:Y:S05]  /*dca40*/  BSYNC.RECONVERGENT B0 ;  /* 0x0000000000007941 */ /* 0x000fea0003800200 */
.L_x_3738:
        /* <DEDUP_REMOVED lines=24> */
.L_x_3743:
        /* <DEDUP_REMOVED lines=11> */
.L_x_3744:
[----:B------:R-:W-:Y:S05]  /*dcc80*/  BSYNC.RECONVERGENT B0 ;  /* 0x0000000000007941 */ /* 0x000fea0003800200 */
.L_x_3742:
        /* <DEDUP_REMOVED lines=47> */
.L_x_3747:
[C---:B------:R-:W-:Y:S01]  /*dcf80*/  VIADD R27, R25.reuse, 0x1 ;  /* 0x00000001191b7836 */ /* 0x040fe20000000000 */
[----:B------:R-:W-:-:S04]  /*dcf90*/  LOP3.LUT R29, R25, 0x1f, RZ, 0x3c, !PT ;  /* 0x0000001f191d7812 */ /* 0x000fc800078e3cff */
[----:B------:R-:W-:Y:S02]  /*dcfa0*/  SHF.R.U32.HI R26, RZ, R27, R14 ;  /* 0x0000001bff1a7219 */ /* 0x000fe4000001160e */
[----:B------:R-:W-:-:S04]  /*dcfb0*/  SHF.L.U32 R29, R14, R29, RZ ;  /* 0x0000001d0e1d7219 */ /* 0x000fc800000006ff */
[----:B------:R-:W-:Y:S01]  /*dcfc0*/  LOP3.LUT R27, R23, R26, R29, 0x1e, !PT ;  /* 0x0000001a171b7212 */ /* 0x000fe200078e1e1d */
[----:B------:R-:W-:Y:S06]  /*dcfd0*/  BRA `(.L_x_3748) ;  /* 0x00000000003c7947 */ /* 0x000fec0003800000 */
.L_x_3746:
        /* <DEDUP_REMOVED lines=15> */
.L_x_3748:
[----:B------:R-:W-:Y:S05]  /*dd0d0*/  BSYNC.RECONVERGENT B0 ;  /* 0x0000000000007941 */ /* 0x000fea0003800200 */
.L_x_3745:
        /* <DEDUP_REMOVED lines=24> */
.L_x_3750:
        /* <DEDUP_REMOVED lines=11> */
.L_x_3751:
[----:B------:R-:W-:Y:S05]  /*dd310*/  BSYNC.RECONVERGENT B0 ;  /* 0x0000000000007941 */ /* 0x000fea0003800200 */
.L_x_3749:
        /* <DEDUP_REMOVED lines=48> */
.L_x_3754:
[C---:B------:R-:W-:Y:S01]  /*dd620*/  VIADD R14, R26.reuse, 0x1 ;  /* 0x000000011a0e7836 */ /* 0x040fe20000000000 */
[----:B------:R-:W-:-:S04]  /*dd630*/  LOP3.LUT R20, R26, 0x1f, RZ, 0x3c, !PT ;  /* 0x0000001f1a147812 */ /* 0x000fc800078e3cff */
[----:B------:R-:W-:Y:S02]  /*dd640*/  SHF.R.U32.HI R14, RZ, R14, R19 ;  /* 0x0000000eff0e7219 */ /* 0x000fe40000011613 */
[----:B------:R-:W-:-:S04]  /*dd650*/  SHF.L.U32 R20, R19, R20, RZ ;  /* 0x0000001413147219 */ /* 0x000fc800000006ff */
[----:B------:R-:W-:Y:S01]  /*dd660*/  LOP3.LUT R25, R27, R14, R20, 0x1e, !PT ;  /* 0x0000000e1b197212 */ /* 0x000fe200078e1e14 */
[----:B------:R-:W-:Y:S06]  /*dd670*/  BRA `(.L_x_3755) ;  /* 0x00000000003c7947 */ /* 0x000fec0003800000 */
.L_x_3753:
        /* <DEDUP_REMOVED lines=15> */
.L_x_3755:
[----:B------:R-:W-:Y:S05]  /*dd770*/  BSYNC.RECONVERGENT B0 ;  /* 0x0000000000007941 */ /* 0x000fea0003800200 */
.L_x_3752:
        /* <DEDUP_REMOVED lines=24> */
.L_x_3757:
        /* <DEDUP_REMOVED lines=11> */
.L_x_3758:
[----:B------:R-:W-:Y:S05]  /*dd9b0*/  BSYNC.RECONVERGENT B0 ;  /* 0x0000000000007941 */ /* 0x000fea0003800200 */
.L_x_3756:
        /* <DEDUP_REMOVED lines=47> */
.L_x_3761:
[C---:B------:R-:W-:Y:S01]  /*ddcb0*/  VIADD R29, R27.reuse, 0x1 ;  /* 0x000000011b1d7836 */ /* 0x040fe20000000000 */
[----:B------:R-:W-:-:S04]  /*ddcc0*/  LOP3.LUT R31, R27, 0x1f, RZ, 0x3c, !PT ;  /* 0x0000001f1b1f7812 */ /* 0x000fc800078e3cff */
[----:B------:R-:W-:Y:S02]  /*ddcd0*/  SHF.R.U32.HI R24, RZ, R29, R20 ;  /* 0x0000001dff187219 */ /* 0x000fe40000011614 */
[----:B------:R-:W-:-:S04]  /*ddce0*/  SHF.L.U32 R31, R20, R31, RZ ;  /* 0x0000001f141f7219 */ /* 0x000fc800000006ff */
[----:B------:R-:W-:Y:S01]  /*ddcf0*/  LOP3.LUT R29, R25, R24, R31, 0x1e, !PT ;  /* 0x00000018191d7212 */ /* 0x000fe200078e1e1f */
[----:B------:R-:W-:Y:S06]  /*ddd00*/  BRA `(.L_x_3762) ;  /* 0x00000000003c7947 */ /* 0x000fec0003800000 */
.L_x_3760:
        /* <DEDUP_REMOVED lines=15> */
.L_x_3762:
[----:B------:R-:W-:Y:S05]  /*dde00*/  BSYNC.RECONVERGENT B0 ;  /* 0x0000000000007941 */ /* 0x000fea0003800200 */
.L_x_3759:
        /* <DEDUP_REMOVED lines=24> */
.L_x_3764:
        /* <DEDUP_REMOVED lines=11> */
.L_x_3765:
[----:B------:R-:W-:Y:S05]  /*de040*/  BSYNC.RECONVERGENT B0 ;  /* 0x0000000000007941 */ /* 0x000fea0003800200 */
.L_x_3763:
        /* <DEDUP_REMOVED lines=54> */
.L_x_3768:
[C---:B------:R-:W-:Y:S01]  /*de3b0*/  VIADD R21, R25.reuse, 0x1 ;  /* 0x0000000119157836 */ /* 0x040fe20000000000 */
[----:B------:R-:W-:-:S04]  /*de3c0*/  LOP3.LUT R27, R25, 0x1f, RZ, 0x3c, !PT ;  /* 0x0000001f191b7812 */ /* 0x000fc800078e3cff */
[----:B------:R-:W-:Y:S02]  /*de3d0*/  SHF.R.U32.HI R10, RZ, R21, R14 ;  /* 0x00000015ff0a7219 */ /* 0x000fe4000001160e */
[----:B------:R-:W-:-:S04]  /*de3e0*/  SHF.L.U32 R27, R14, R27, RZ ;  /* 0x0000001b0e1b7219 */ /* 0x000fc800000006ff */
[----:B------:R-:W-:Y:S01]  /*de3f0*/  LOP3.LUT R21, R29, R10, R27, 0x1e, !PT ;  /* 0x0000000a1d157212 */ /* 0x000fe200078e1e1b */
[----:B------:R-:W-:Y:S06]  /*de400*/  BRA `(.L_x_3769) ;  /* 0x00000000003c7947 */ /* 0x000fec0003800000 */
.L_x_3767:
        /* <DEDUP_REMOVED lines=15> */
.L_x_3769:
[----:B------:R-:W-:Y:S05]  /*de500*/  BSYNC.RECONVERGENT B0 ;  /* 0x0000000000007941 */ /* 0x000fea0003800200 */
.L_x_3766:
        /* <DEDUP_REMOVED lines=24> */
.L_x_3771:
        /* <DEDUP_REMOVED lines=11> */
.L_x_3772:
[----:B------:R-:W-:Y:S05]  /*de740*/  BSYNC.RECONVERGENT B0 ;  /* 0x0000000000007941 */ /* 0x000fea0003800200 */
.L_x_3770:
        /* <DEDUP_REMOVED lines=32> */
.L_x_3775:
[C---:B------:R-:W-:Y:S01]  /*de950*/  VIADD R25, R23.reuse, 0x1 ;  /* 0x0000000117197836 */ /* 0x040fe20000000000 */
[----:B------:R-:W-:-:S04]  /*de960*/  LOP3.LUT R27, R23, 0x1f, RZ, 0x3c, !PT ;  /* 0x0000001f171b7812 */ /* 0x000fc800078e3cff */
[----:B------:R-:W-:Y:S02]  /*de970*/  SHF.R.U32.HI R24, RZ, R25, R14 ;  /* 0x00000019ff187219 */ /* 0x000fe4000001160e */
[----:B------:R-:W-:-:S04]  /*de980*/  SHF.L.U32 R27, R14, R27, RZ ;  /* 0x0000001b0e1b7219 */ /* 0x000fc800000006ff */
[----:B------:R-:W-:Y:S01]  /*de990*/  LOP3.LUT R25, R21, R24, R27, 0x1e, !PT ;  /* 0x0000001815197212 */ /* 0x000fe200078e1e1b */
[----:B------:R-:W-:Y:S06]  /*de9a0*/  BRA `(.L_x_3776) ;  /* 0x00000000003c7947 */ /* 0x000fec0003800000 */
.L_x_3774:
        /* <DEDUP_REMOVED lines=15> */
.L_x_3776:
[----:B------:R-:W-:Y:S05]  /*deaa0*/  BSYNC.RECONVERGENT B0 ;  /* 0x0000000000007941 */ /* 0x000fea0003800200 */
.L_x_3773:
        /* <DEDUP_REMOVED lines=24> */
.L_x_3778:
        /* <DEDUP_REMOVED lines=11> */
.L_x_3779:
[----:B------:R-:W-:Y:S05]  /*dece0*/  BSYNC.RECONVERGENT B0 ;  /* 0x0000000000007941 */ /* 0x000fea0003800200 */
.L_x_3777:
        /* <DEDUP_REMOVED lines=47> */
.L_x_3782:
[C---:B------:R-:W-:Y:S01]  /*defe0*/  VIADD R27, R23.reuse, 0x1 ;  /* 0x00000001171b7836 */ /* 0x040fe20000000000 */
[----:B------:R-:W-:-:S04]  /*deff0*/  LOP3.LUT R29, R23, 0x1f, RZ, 0x3c, !PT ;  /* 0x0000001f171d7812 */ /* 0x000fc800078e3cff */
[----:B------:R-:W-:Y:S02]  /*df000*/  SHF.R.U32.HI R24, RZ, R27, R10 ;  /* 0x0000001bff187219 */ /* 0x000fe4000001160a */
[----:B------:R-:W-:-:S04]  /*df010*/  SHF.L.U32 R29, R10, R29, RZ ;  /* 0x0000001d0a1d7219 */ /* 0x000fc800000006ff */
[----:B------:R-:W-:Y:S01]  /*df020*/  LOP3.LUT R27, R25, R24, R29, 0x1e, !PT ;  /* 0x00000018191b7212 */ /* 0x000fe200078e1e1d */
[----:B------:R-:W-:Y:S06]  /*df030*/  BRA `(.L_x_3783) ;  /* 0x00000000003c7947 */ /* 0x000fec0003800000 */
.L_x_3781:
        /* <DEDUP_REMOVED lines=15> */
.L_x_3783:
[----:B------:R-:W-:Y:S05]  /*df130*/  BSYNC.RECONVERGENT B0 ;  /* 0x0000000000007941 */ /* 0x000fea0003800200 */
.L_x_3780:
        /* <DEDUP_REMOVED lines=24> */
.L_x_3785:
        /* <DEDUP_REMOVED lines=11> */
.L_x_3786:
[----:B------:R-:W-:Y:S05]  /*df370*/  BSYNC.RECONVERGENT B0 ;  /* 0x0000000000007941 */ /* 0x000fea0003800200 */
.L_x_3784:
        /* <DEDUP_REMOVED lines=48> */
.L_x_3789:
[C---:B------:R-:W-:Y:S01]  /*df680*/  VIADD R29, R25.reuse, 0x1 ;  /* 0x00000001191d7836 */ /* 0x040fe20000000000 */
[----:B------:R-:W-:-:S04]  /*df690*/  LOP3.LUT R31, R25, 0x1f, RZ, 0x3c, !PT ;  /* 0x0000001f191f7812 */ /* 0x000fc800078e3cff */
[----:B------:R-:W-:Y:S02]  /*df6a0*/  SHF.R.U32.HI R14, RZ, R29, R20 ;  /* 0x0000001dff0e7219 */ /* 0x000fe40000011614 */
[----:B------:R-:W-:-:S04]  /*df6b0*/  SHF.L.U32 R31, R20, R31, RZ ;  /* 0x0000001f141f7219 */ /* 0x000fc800000006ff */
[----:B------:R-:W-:Y:S01]  /*df6c0*/  LOP3.LUT R29, R27, R14, R31, 0x1e, !PT ;  /* 0x0000000e1b1d7212 */ /* 0x000fe200078e1e1f */
[----:B------:R-:W-:Y:S06]  /*df6d0*/  BRA `(.L_x_3790) ;  /* 0x00000000003c7947 */ /* 0x000fec0003800000 */
.L_x_3788:
        /* <DEDUP_REMOVED lines=15> */
.L_x_3790:
[----:B------:R-:W-:Y:S05]  /*df7d0*/  BSYNC.RECONVERGENT B0 ;  /* 0x0000000000007941 */ /* 0x000fea0003800200 */
.L_x_3787:
        /* <DEDUP_REMOVED lines=24> */
.L_x_3792:
        /* <DEDUP_REMOVED lines=11> */
.L_x_3793:
[----:B------:R-:W-:Y:S05]  /*dfa10*/  BSYNC.RECONVERGENT B0 ;  /* 0x0000000000007941 */ /* 0x000fea0003800200 */
.L_x_3791:
        /* <DEDUP_REMOVED lines=24> */
[----:B------:R-:W-:Y:S01]  /*dfba0*/  SHF.R.U32.HI R31, RZ, 0x4, R27 ;  /* 0x00000004ff1f7819 */ /* 0x000fe2000001161b */
        /* <DEDUP_REMOVED lines=29> */
.L_x_3796:
[C---:B------:R-:W-:Y:S01]  /*dfd80*/  VIADD R10, R24.reuse, 0x1 ;  /* 0x00000001180a7836 */ /* 0x040fe20000000000 */
[----:B------:R-:W-:-:S04]  /*dfd90*/  LOP3.LUT R20, R24, 0x1f, RZ, 0x3c, !PT ;  /* 0x0000001f18147812 */ /* 0x000fc800078e3cff */
[----:B------:R-:W-:Y:S02]  /*dfda0*/  SHF.R.U32.HI R10, RZ, R10, R21 ;  /* 0x0000000aff0a7219 */ /* 0x000fe40000011615 */
[----:B------:R-:W-:-:S04]  /*dfdb0*/  SHF.L.U32 R20, R21, R20, RZ ;  /* 0x0000001415147219 */ /* 0x000fc800000006ff */
[----:B------:R-:W-:Y:S01]  /*dfdc0*/  LOP3.LUT R25, R29, R10, R20, 0x1e, !PT ;  /* 0x0000000a1d197212 */ /* 0x000fe200078e1e14 */
[----:B------:R-:W-:Y:S06]  /*dfdd0*/  BRA `(.L_x_3797) ;  /* 0x00000000003c7947 */ /* 0x000fec0003800000 */
.L_x_3795:
        /* <DEDUP_REMOVED lines=15> */
.L_x_3797:
[----:B------:R-:W-:Y:S05]  /*dfed0*/  BSYNC.RECONVERGENT B0 ;  /* 0x0000000000007941 */ /* 0x000fea0003800200 */
.L_x_3794:
        /* <DEDUP_REMOVED lines=24> */
.L_x_3799:
        /* <DEDUP_REMOVED lines=11> */
.L_x_3800:
[----:B------:R-:W-:Y:S05]  /*e0110*/  BSYNC.RECONVERGENT B0 ;  /* 0x0000000000007941 */ /* 0x000fea0003800200 */
.L_x_3798:
        /* <DEDUP_REMOVED lines=47> */
.L_x_3803:
[C---:B------:R-:W-:Y:S01]  /*e0410*/  VIADD R21, R23.reuse, 0x1 ;  /* 0x0000000117157836 */ /* 0x040fe20000000000 */
[----:B------:R-:W-:-:S04]  /*e0420*/  LOP3.LUT R27, R23, 0x1f, RZ, 0x3c, !PT ;  /* 0x0000001f171b7812 */ /* 0x000fc800078e3cff */
[----:B------:R-:W-:Y:S02]  /*e0430*/  SHF.R.U32.HI R24, RZ, R21, R14 ;  /* 0x00000015ff187219 */ /* 0x000fe4000001160e */
[----:B------:R-:W-:-:S04]  /*e0440*/  SHF.L.U32 R27, R14, R27, RZ ;  /* 0x0000001b0e1b7219 */ /* 0x000fc800000006ff */
[----:B------:R-:W-:Y:S01]  /*e0450*/  LOP3.LUT R21, R25, R24, R27, 0x1e, !PT ;  /* 0x0000001819157212 */ /* 0x000fe200078e1e1b */
[----:B------:R-:W-:Y:S06]  /*e0460*/  BRA `(.L_x_3804) ;  /* 0x00000000003c7947 */ /* 0x000fec0003800000 */
.L_x_3802:
        /* <DEDUP_REMOVED lines=15> */
.L_x_3804:
[----:B------:R-:W-:Y:S05]  /*e0560*/  BSYNC.RECONVERGENT B0 ;  /* 0x0000000000007941 */ /* 0x000fea0003800200 */
.L_x_3801:
        /* <DEDUP_REMOVED lines=24> */
.L_x_3806:
        /* <DEDUP_REMOVED lines=11> */
.L_x_3807:
[----:B------:R-:W-:Y:S05]  /*e07a0*/  BSYNC.RECONVERGENT B0 ;  /* 0x0000000000007941 */ /* 0x000fea0003800200 */
.L_x_3805:
        /* <DEDUP_REMOVED lines=47> */
.L_x_3810:
[C---:B------:R-:W-:Y:S01]  /*e0aa0*/  VIADD R29, R25.reuse, 0x1 ;  /* 0x00000001191d7836 */ /* 0x040fe20000000000 */
[----:B------:R-:W-:-:S04]  /*e0ab0*/  LOP3.LUT R31, R25, 0x1f, RZ, 0x3c, !PT ;  /* 0x0000001f191f7812 */ /* 0x000fc800078e3cff */
[----:B------:R-:W-:Y:S02]  /*e0ac0*/  SHF.R.U32.HI R14, RZ, R29, R10 ;  /* 0x0000001dff0e7219 */ /* 0x000fe4000001160a */
[----:B------:R-:W-:-:S04]  /*e0ad0*/  SHF.L.U32 R31, R10, R31, RZ ;  /* 0x0000001f0a1f7219 */ /* 0x000fc800000006ff */
[----:B------:R-:W-:Y:S01]  /*e0ae0*/  LOP3.LUT R29, R21, R14, R31, 0x1e, !PT ;  /* 0x0000000e151d7212 */ /* 0x000fe200078e1e1f */
[----:B------:R-:W-:Y:S06]  /*e0af0*/  BRA `(.L_x_3811) ;  /* 0x00000000003c7947 */ /* 0x000fec0003800000 */
.L_x_3809:
        /* <DEDUP_REMOVED lines=15> */
.L_x_3811:
[----:B------:R-:W-:Y:S05]  /*e0bf0*/  BSYNC.RECONVERGENT B0 ;  /* 0x0000000000007941 */ /* 0x000fea0003800200 */
.L_x_3808:
        /* <DEDUP_REMOVED lines=24> */
.L_x_3813:
        /* <DEDUP_REMOVED lines=11> */
.L_x_3814:
[----:B------:R-:W-:Y:S05]  /*e0e30*/  BSYNC.RECONVERGENT B0 ;  /* 0x0000000000007941 */ /* 0x000fea0003800200 */
.L_x_3812:
        /* <DEDUP_REMOVED lines=48> */
.L_x_3817:
[C---:B------:R-:W-:Y:S01]  /*e1140*/  VIADD R20, R24.reuse, 0x1 ;  /* 0x0000000118147836 */ /* 0x040fe20000000000 */
[----:B------:R-:W-:-:S04]  /*e1150*/  LOP3.LUT R26, R24, 0x1f, RZ, 0x3c, !PT ;  /* 0x0000001f181a7812 */ /* 0x000fc800078e3cff */
[----:B------:R-:W-:Y:S02]  /*e1160*/  SHF.R.U32.HI R20, RZ, R20, R21 ;  /* 0x00000014ff147219 */ /* 0x000fe40000011615 */
[----:B------:R-:W-:-:S04]  /*e1170*/  SHF.L.U32 R26, R21, R26, RZ ;  /* 0x0000001a151a7219 */ /* 0x000fc800000006ff */
[----:B------:R-:W-:Y:S01]  /*e1180*/  LOP3.LUT R23, R29, R20, R26, 0x1e, !PT ;  /* 0x000000141d177212 */ /* 0x000fe200078e1e1a */
[----:B------:R-:W-:Y:S06]  /*e1190*/  BRA `(.L_x_3818) ;  /* 0x00000000003c7947 */ /* 0x000fec0003800000 */
.L_x_3816:
        /* <DEDUP_REMOVED lines=15> */
.L_x_3818:
[----:B------:R-:W-:Y:S05]  /*e1290*/  BSYNC.RECONVERGENT B0 ;  /* 0x0000000000007941 */ /* 0x000fea0003800200 */
.L_x_3815:
        /* <DEDUP_REMOVED lines=24> */
.L_x_3820:
        /* <DEDUP_REMOVED lines=11> */
.L_x_3821:
[----:B------:R-:W-:Y:S05]  /*e14d0*/  BSYNC.RECONVERGENT B0 ;  /* 0x0000000000007941 */ /* 0x000fea0003800200 */
.L_x_3819:
        /* <DEDUP_REMOVED lines=47> */
.L_x_3824:
[C---:B------:R-:W-:Y:S01]  /*e17d0*/  VIADD R27, R25.reuse, 0x1 ;  /* 0x00000001191b7836 */ /* 0x040fe20000000000 */
[----:B------:R-:W-:-:S04]  /*e17e0*/  LOP3.LUT R29, R25, 0x1f, RZ, 0x3c, !PT ;  /* 0x0000001f191d7812 */ /* 0x000fc800078e3cff */
[----:B------:R-:W-:Y:S02]  /*e17f0*/  SHF.R.U32.HI R24, RZ, R27, R14 ;  /* 0x0000001bff187219 */ /* 0x000fe4000001160e */
[----:B------:R-:W-:-:S04]  /*e1800*/  SHF.L.U32 R29, R14, R29, RZ ;  /* 0x0000001d0e1d7219 */ /* 0x000fc800000006ff */
[----:B------:R-:W-:Y:S01]  /*e1810*/  LOP3.LUT R27, R23, R24, R29, 0x1e, !PT ;  /* 0x00000018171b7212 */ /* 0x000fe200078e1e1d */
[----:B------:R-:W-:Y:S06]  /*e1820*/  BRA `(.L_x_3825) ;  /* 0x00000000003c7947 */ /* 0x000fec0003800000 */
.L_x_3823:
        /* <DEDUP_REMOVED lines=15> */
.L_x_3825:
[----:B------:R-:W-:Y:S05]  /*e1920*/  BSYNC.RECONVERGENT B0 ;  /* 0x0000000000007941 */ /* 0x000fea0003800200 */
.L_x_3822:
        /* <DEDUP_REMOVED lines=24> */
.L_x_3827:
        /* <DEDUP_REMOVED lines=11> */
.L_x_3828:
[----:B------:R-:W-:Y:S05]  /*e1b60*/  BSYNC.RECONVERGENT B0 ;  /* 0x0000000000007941 */ /* 0x000fea0003800200 */
.L_x_3826:
        /* <DEDUP_REMOVED lines=27> */
[----:B------:R-:W-:Y:S01]  /*e1d20*/  SHF.L.W.U32.HI R29, R21, 0x13, R21 ;  /* 0x00000013151d7819 */ /* 0x000fe20000010e15 */
[----:B------:R-:W-:Y:S01]  /*e1d30*/  @P1 IMAD.MOV.U32 R24, RZ, RZ, R28 ;  /* 0x000000ffff181224 */ /* 0x000fe200078e001c */
[----:B------:R-:W-:Y:S02]  /*e1d40*/  SHF.R.U32.HI R26, RZ, 0x2, R31 ;  /* 0x00000002ff1a7819 */ /* 0x000fe4000001161f */
[----:B------:R-:W-:-:S02]  /*e1d50*/  LOP3.LUT R28, R14, R7, RZ, 0xfc, !PT ;  /* 0x000000070e1c7212 */ /* 0x000fc400078efcff */
[----:B------:R-:W-:Y:S02]  /*e1d60*/  LOP3.LUT R31, R26, 0x3, R31, 0x48, !PT ;  /* 0x000000031a1f7812 */ /* 0x000fe400078e481f */
[--C-:B------:R-:W-:Y:S01]  /*e1d70*/  SHF.L.W.U32.HI R26, R21, 0xa, R21.reuse ;  /* 0x0000000a151a7819 */ /* 0x100fe20000010e15 */
[----:B------:R-:W-:Y:S01]  /*e1d80*/  @P2 IMAD.MOV.U32 R24, RZ, RZ, R28 ;  /* 0x000000ffff182224 */ /* 0x000fe200078e001c */
[----:B------:R-:W-:Y:S02]  /*e1d90*/  ISETP.GT.AND P0, PT, R31, 0x1, PT ;  /* 0x000000011f00780c */ /* 0x000fe40003f04270 */
[----:B------:R-:W-:Y:S02]  /*e1da0*/  SHF.L.W.U32.HI R21, R21, 0x1e, R21 ;  /* 0x0000001e15157819 */ /* 0x000fe40000010e15 */
[----:B------:R-:W-:Y:S02]  /*e1db0*/  LOP3.LUT R14, R14, R7, RZ, 0x3c, !PT ;  /* 0x000000070e0e7212 */ /* 0x000fe400078e3cff */
[----:B------:R-:W-:-:S03]  /*e1dc0*/  LOP3.LUT R21, R26, R21, R29, 0x96, !PT ;  /* 0x000000151a157212 */ /* 0x000fc600078e961d */
[----:B------:R-:W-:Y:S01]  /*e1dd0*/  @P3 IMAD.MOV.U32 R24, RZ, RZ, R14 ;  /* 0x000000ffff183224 */ /* 0x000fe200078e000e */
[----:B------:R-:W-:-:S03]  /*e1de0*/  IADD3 R7, PT, PT, R21, R10, R7 ;  /* 0x0000000a15077210 */ /* 0x000fc60007ffe007 */
        /* <DEDUP_REMOVED lines=14> */
.L_x_3831:
[C---:B------:R-:W-:Y:S01]  /*e1ed0*/  VIADD R3, R25.reuse, 0x1 ;  /* 0x0000000119037836 */ /* 0x040fe20000000000 */
[----:B------:R-:W-:-:S04]  /*e1ee0*/  LOP3.LUT R21, R25, 0x1f, RZ, 0x3c, !PT ;  /* 0x0000001f19157812 */ /* 0x000fc800078e3cff */
[----:B------:R-:W-:Y:S02]  /*e1ef0*/  SHF.R.U32.HI R14, RZ, R3, R20 ;  /* 0x00000003ff0e7219 */ /* 0x000fe40000011614 */
[----:B------:R-:W-:-:S04]  /*e1f00*/  SHF.L.U32 R21, R20, R21, RZ ;  /* 0x0000001514157219 */ /* 0x000fc800000006ff */
[----:B------:R-:W-:Y:S01]  /*e1f10*/  LOP3.LUT R3, R27, R14, R21, 0x1e, !PT ;  /* 0x0000000e1b037212 */ /* 0x000fe200078e1e15 */
[----:B------:R-:W-:Y:S06]  /*e1f20*/  BRA `(.L_x_3832) ;  /* 0x00000000003c7947 */ /* 0x000fec0003800000 */
.L_x_3830:
        /* <DEDUP_REMOVED lines=15> */
.L_x_3832:
[----:B------:R-:W-:Y:S05]  /*e2020*/  BSYNC.RECONVERGENT B0 ;  /* 0x0000000000007941 */ /* 0x000fea0003800200 */
.L_x_3829:
        /* <DEDUP_REMOVED lines=24> */
.L_x_3834:
        /* <DEDUP_REMOVED lines=11> */
.L_x_3835:
[----:B------:R-:W-:Y:S05]  /*e2260*/  BSYNC.RECONVERGENT B0 ;  /* 0x0000000000007941 */ /* 0x000fea0003800200 */
.L_x_3833:
        /* <DEDUP_REMOVED lines=32> */
.L_x_3838:
[C---:B------:R-:W-:Y:S01]  /*e2470*/  VIADD R25, R23.reuse, 0x1 ;  /* 0x0000000117197836 */ /* 0x040fe20000000000 */
[----:B------:R-:W-:-:S04]  /*e2480*/  LOP3.LUT R27, R23, 0x1f, RZ, 0x3c, !PT ;  /* 0x0000001f171b7812 */ /* 0x000fc800078e3cff */
[----:B------:R-:W-:Y:S02]  /*e2490*/  SHF.R.U32.HI R22, RZ, R25, R20 ;  /* 0x00000019ff167219 */ /* 0x000fe40000011614 */
[----:B------:R-:W-:-:S04]  /*e24a0*/  SHF.L.U32 R27, R20, R27, RZ ;  /* 0x0000001b141b7219 */ /* 0x000fc800000006ff */
[----:B------:R-:W-:Y:S01]  /*e24b0*/  LOP3.LUT R25, R3, R22, R27, 0x1e, !PT ;  /* 0x0000001603197212 */ /* 0x000fe200078e1e1b */
[----:B------:R-:W-:Y:S06]  /*e24c0*/  BRA `(.L_x_3839) ;  /* 0x00000000003c7947 */ /* 0x000fec0003800000 */
.L_x_3837:
        /* <DEDUP_REMOVED lines=15> */
.L_x_3839:
[----:B------:R-:W-:Y:S05]  /*e25c0*/  BSYNC.RECONVERGENT B0 ;  /* 0x0000000000007941 */ /* 0x000fea0003800200 */
.L_x_3836:
        /* <DEDUP_REMOVED lines=24> */
.L_x_3841:
        /* <DEDUP_REMOVED lines=11> */
.L_x_3842:
[----:B------:R-:W-:Y:S05]  /*e2800*/  BSYNC.RECONVERGENT B0 ;  /* 0x0000000000007941 */ /* 0x000fea0003800200 */
.L_x_3840:
        /* <DEDUP_REMOVED lines=47> */
.L_x_3845:
[C---:B------:R-:W-:Y:S01]  /*e2b00*/  VIADD R29, R23.reuse, 0x1 ;  /* 0x00000001171d7836 */ /* 0x040fe20000000000 */
[----:B------:R-:W-:-:S04]  /*e2b10*/  LOP3.LUT R31, R23, 0x1f, RZ, 0x3c, !PT ;  /* 0x0000001f171f7812 */ /* 0x000fc800078e3cff */
[----:B------:R-:W-:Y:S02]  /*e2b20*/  SHF.R.U32.HI R20, RZ, R29, R14 ;  /* 0x0000001dff147219 */ /* 0x000fe4000001160e */
[----:B------:R-:W-:-:S04]  /*e2b30*/  SHF.L.U32 R31, R14, R31, RZ ;  /* 0x0000001f0e1f7219 */ /* 0x000fc800000006ff */
[----:B------:R-:W-:Y:S01]  /*e2b40*/  LOP3.LUT R29, R25, R20, R31, 0x1e, !PT ;  /* 0x00000014191d7212 */ /* 0x000fe200078e1e1f */
[----:B------:R-:W-:Y:S06]  /*e2b50*/  BRA `(.L_x_3846) ;  /* 0x00000000003c7947 */ /* 0x000fec0003800000 */
.L_x_3844:
        /* <DEDUP_REMOVED lines=15> */
.L_x_3846:
[----:B------:R-:W-:Y:S05]  /*e2c50*/  BSYNC.RECONVERGENT B0 ;  /* 0x0000000000007941 */ /* 0x000fea0003800200 */
.L_x_3843:
        /* <DEDUP_REMOVED lines=24> */
.L_x_3848:
        /* <DEDUP_REMOVED lines=11> */
.L_x_3849:
[----:B------:R-:W-:Y:S05]  /*e2e90*/  BSYNC.RECONVERGENT B0 ;  /* 0x0000000000007941 */ /* 0x000fea0003800200 */
.L_x_3847:
        /* <DEDUP_REMOVED lines=48> */
.L_x_3852:
[C---:B------:R-:W-:Y:S01]  /*e31a0*/  VIADD R24, R22.reuse, 0x1 ;  /* 0x0000000116187836 */ /* 0x040fe20000000000 */
[----:B------:R-:W-:-:S04]  /*e31b0*/  LOP3.LUT R26, R22, 0x1f, RZ, 0x3c, !PT ;  /* 0x0000001f161a7812 */ /* 0x000fc800078e3cff */
[----:B------:R-:W-:Y:S02]  /*e31c0*/  SHF.R.U32.HI R24, RZ, R24, R3 ;  /* 0x00000018ff187219 */ /* 0x000fe40000011603 */
[----:B------:R-:W-:-:S04]  /*e31d0*/  SHF.L.U32 R26, R3, R26, RZ ;  /* 0x0000001a031a7219 */ /* 0x000fc800000006ff */
[----:B------:R-:W-:Y:S01]  /*e31e0*/  LOP3.LUT R23, R29, R24, R26, 0x1e, !PT ;  /* 0x000000181d177212 */ /* 0x000fe200078e1e1a */
[----:B------:R-:W-:Y:S06]  /*e31f0*/  BRA `(.L_x_3853) ;  /* 0x00000000003c7947 */ /* 0x000fec0003800000 */
.L_x_3851:
        /* <DEDUP_REMOVED lines=15> */
.L_x_3853:
[----:B------:R-:W-:Y:S05]  /*e32f0*/  BSYNC.RECONVERGENT B0 ;  /* 0x0000000000007941 */ /* 0x000fea0003800200 */
.L_x_3850:
        /* <DEDUP_REMOVED lines=24> */
.L_x_3855:
        /* <DEDUP_REMOVED lines=11> */
.L_x_3856:
[----:B------:R-:W-:Y:S05]  /*e3530*/  BSYNC.RECONVERGENT B0 ;  /* 0x0000000000007941 */ /* 0x000fea0003800200 */
.L_x_3854:
        /* <DEDUP_REMOVED lines=54> */
.L_x_3859:
[C---:B------:R-:W-:Y:S01]  /*e38a0*/  VIADD R11, R25.reuse, 0x1 ;  /* 0x00000001190b7836 */ /* 0x040fe20000000000 */
[----:B------:R-:W-:-:S04]  /*e38b0*/  LOP3.LUT R27, R25, 0x1f, RZ, 0x3c, !PT ;  /* 0x0000001f191b7812 */ /* 0x000fc800078e3cff */
[----:B------:R-:W-:Y:S02]  /*e38c0*/  SHF.R.U32.HI R8, RZ, R11, R20 ;  /* 0x0000000bff087219 */ /* 0x000fe40000011614 */
[----:B------:R-:W-:-:S04]  /*e38d0*/  SHF.L.U32 R27, R20, R27, RZ ;  /* 0x0000001b141b7219 */ /* 0x000fc800000006ff */
[----:B------:R-:W-:Y:S01]  /*e38e0*/  LOP3.LUT R11, R23, R8, R27, 0x1e, !PT ;  /* 0x00000008170b7212 */ /* 0x000fe200078e1e1b */
[----:B------:R-:W-:Y:S06]  /*e38f0*/  BRA `(.L_x_3860) ;  /* 0x00000000003c7947 */ /* 0x000fec0003800000 */
.L_x_3858:
        /* <DEDUP_REMOVED lines=15> */
.L_x_3860:
[----:B------:R-:W-:Y:S05]  /*e39f0*/  BSYNC.RECONVERGENT B0 ;  /* 0x0000000000007941 */ /* 0x000fea0003800200 */
.L_x_3857:
        /* <DEDUP_REMOVED lines=24> */
.L_x_3862:
        /* <DEDUP_REMOVED lines=11> */
.L_x_3863:
[----:B------:R-:W-:Y:S05]  /*e3c30*/  BSYNC.RECONVERGENT B0 ;  /* 0x0000000000007941 */ /* 0x000fea0003800200 */
.L_x_3861:
        /* <DEDUP_REMOVED lines=47> */
.L_x_3866:
[C---:B------:R-:W-:Y:S01]  /*e3f30*/  VIADD R25, R23.reuse, 0x1 ;  /* 0x0000000117197836 */ /* 0x040fe20000000000 */
[----:B------:R-:W-:-:S04]  /*e3f40*/  LOP3.LUT R27, R23, 0x1f, RZ, 0x3c, !PT ;  /* 0x0000001f171b7812 */ /* 0x000fc800078e3cff */
[----:B------:R-:W-:Y:S02]  /*e3f50*/  SHF.R.U32.HI R22, RZ, R25, R14 ;  /* 0x00000019ff167219 */ /* 0x000fe4000001160e */
[----:B------:R-:W-:-:S04]  /*e3f60*/  SHF.L.U32 R27, R14, R27, RZ ;  /* 0x0000001b0e1b7219 */ /* 0x000fc800000006ff */
[----:B------:R-:W-:Y:S01]  /*e3f70*/  LOP3.LUT R25, R11, R22, R27, 0x1e, !PT ;  /* 0x000000160b197212 */ /* 0x000fe200078e1e1b */
[----:B------:R-:W-:Y:S06]  /*e3f80*/  BRA `(.L_x_3867) ;  /* 0x00000000003c7947 */ /* 0x000fec0003800000 */
.L_x_3865:
        /* <DEDUP_REMOVED lines=15> */
.L_x_3867:
[----:B------:R-:W-:Y:S05]  /*e4080*/  BSYNC.RECONVERGENT B0 ;  /* 0x0000000000007941 */ /* 0x000fea0003800200 */
.L_x_3864:
        /* <DEDUP_REMOVED lines=24> */
.L_x_3869:
        /* <DEDUP_REMOVED lines=11> */
.L_x_3870:
[----:B------:R-:W-:Y:S05]  /*e42c0*/  BSYNC.RECONVERGENT B0 ;  /* 0x0000000000007941 */ /* 0x000fea0003800200 */
.L_x_3868:
        /* <DEDUP_REMOVED lines=47> */
.L_x_3873:
[C---:B------:R-:W-:Y:S01]  /*e45c0*/  VIADD R29, R23.reuse, 0x1 ;  /* 0x00000001171d7836 */ /* 0x040fe20000000000 */
[----:B------:R-:W-:-:S04]  /*e45d0*/  LOP3.LUT R31, R23, 0x1f, RZ, 0x3c, !PT ;  /* 0x0000001f171f7812 */ /* 0x000fc800078e3cff */
[----:B------:R-:W-:Y:S02]  /*e45e0*/  SHF.R.U32.HI R14, RZ, R29, R8 ;  /* 0x0000001dff0e7219 */ /* 0x000fe40000011608 */
[----:B------:R-:W-:-:S04]  /*e45f0*/  SHF.L.U32 R31, R8, R31, RZ ;  /* 0x0000001f081f7219 */ /* 0x000fc800000006ff */
[----:B------:R-:W-:Y:S01]  /*e4600*/  LOP3.LUT R29, R25, R14, R31, 0x1e, !PT ;  /* 0x0000000e191d7212 */ /* 0x000fe200078e1e1f */
[----:B------:R-:W-:Y:S06]  /*e4610*/  BRA `(.L_x_3874) ;  /* 0x00000000003c7947 */ /* 0x000fec0003800000 */
.L_x_3872:
        /* <DEDUP_REMOVED lines=15> */
.L_x_3874:
[----:B------:R-:W-:Y:S05]  /*e4710*/  BSYNC.RECONVERGENT B0 ;  /* 0x0000000000007941 */ /* 0x000fea0003800200 */
.L_x_3871:
        /* <DEDUP_REMOVED lines=24> */
.L_x_3876:
        /* <DEDUP_REMOVED lines=11> */
.L_x_3877:
[----:B------:R-:W-:Y:S05]  /*e4950*/  BSYNC.RECONVERGENT B0 ;  /* 0x0000000000007941 */ /* 0x000fea0003800200 */
.L_x_3875:
        /* <DEDUP_REMOVED lines=48> */
.L_x_3880:
[C---:B------:R-:W-:Y:S01]  /*e4c60*/  VIADD R20, R22.reuse, 0x1 ;  /* 0x0000000116147836 */ /* 0x040fe20000000000 */
[----:B------:R-:W-:-:S04]  /*e4c70*/  LOP3.LUT R24, R22, 0x1f, RZ, 0x3c, !PT ;  /* 0x0000001f16187812 */ /* 0x000fc800078e3cff */
[----:B------:R-:W-:Y:S02]  /*e4c80*/  SHF.R.U32.HI R20, RZ, R20, R11 ;  /* 0x00000014ff147219 */ /* 0x000fe4000001160b */
[----:B------:R-:W-:-:S04]  /*e4c90*/  SHF.L.U32 R24, R11, R24, RZ ;  /* 0x000000180b187219 */ /* 0x000fc800000006ff */
[----:B------:R-:W-:Y:S01]  /*e4ca0*/  LOP3.LUT R23, R29, R20, R24, 0x1e, !PT ;  /* 0x000000141d177212 */ /* 0x000fe200078e1e18 */
[----:B------:R-:W-:Y:S06]  /*e4cb0*/  BRA `(.L_x_3881) ;  /* 0x00000000003c7947 */ /* 0x000fec0003800000 */
.L_x_3879:
        /* <DEDUP_REMOVED lines=15> */
.L_x_3881:
[----:B------:R-:W-:Y:S05]  /*e4db0*/  BSYNC.RECONVERGENT B0 ;  /* 0x0000000000007941 */ /* 0x000fea0003800200 */
.L_x_3878:
        /* <DEDUP_REMOVED lines=24> */
.L_x_3883:
        /* <DEDUP_REMOVED lines=11> */
.L_x_3884:
[----:B------:R-:W-:Y:S05]  /*e4ff0*/  BSYNC.RECONVERGENT B0 ;  /* 0x0000000000007941 */ /* 0x000fea0003800200 */
.L_x_3882:
        /* <DEDUP_REMOVED lines=47> */
.L_x_3887:
[C---:B------:R-:W-:Y:S01]  /*e52f0*/  VIADD R27, R25.reuse, 0x1 ;  /* 0x00000001191b7836 */ /* 0x040fe20000000000 */
[----:B------:R-:W-:-:S04]  /*e5300*/  LOP3.LUT R29, R25, 0x1f, RZ, 0x3c, !PT ;  /* 0x0000001f191d7812 */ /* 0x000fc800078e3cff */
[----:B------:R-:W-:Y:S02]  /*e5310*/  SHF.R.U32.HI R22, RZ, R27, R14 ;  /* 0x0000001bff167219 */ /* 0x000fe4000001160e */
[----:B------:R-:W-:-:S04]  /*e5320*/  SHF.L.U32 R29, R14, R29, RZ ;  /* 0x0000001d0e1d7219 */ /* 0x000fc800000006ff */
[----:B------:R-:W-:Y:S01]  /*e5330*/  LOP3.LUT R27, R23, R22, R29, 0x1e, !PT ;  /* 0x00000016171b7212 */ /* 0x000fe200078e1e1d */
[----:B------:R-:W-:Y:S06]  /*e5340*/  BRA `(.L_x_3888) ;  /* 0x00000000003c7947 */ /* 0x000fec0003800000 */
.L_x_3886:
        /* <DEDUP_REMOVED lines=15> */
.L_x_3888:
[----:B------:R-:W-:Y:S05]  /*e5440*/  BSYNC.RECONVERGENT B0 ;  /* 0x0000000000007941 */ /* 0x000fea0003800200 */
.L_x_3885:
        /* <DEDUP_REMOVED lines=24> */
.L_x_3890:
        /* <DEDUP_REMOVED lines=11> */
.L_x_3891:
[----:B------:R-:W-:Y:S05]  /*e5680*/  BSYNC.RECONVERGENT B0 ;  /* 0x0000000000007941 */ /* 0x000fea0003800200 */
.L_x_3889:
        /* <DEDUP_REMOVED lines=54> */
.L_x_3894:
[C---:B------:R-:W-:Y:S01]  /*e59f0*/  VIADD R11, R23.reuse, 0x1 ;  /* 0x00000001170b7836 */ /* 0x040fe20000000000 */
[----:B------:R-:W-:-:S04]  /*e5a00*/  LOP3.LUT R25, R23, 0x1f, RZ, 0x3c, !PT ;  /* 0x0000001f17197812 */ /* 0x000fc800078e3cff */
[----:B------:R-:W-:Y:S02]  /*e5a10*/  SHF.R.U32.HI R8, RZ, R11, R20 ;  /* 0x0000000bff087219 */ /* 0x000fe40000011614 */
[----:B------:R-:W-:-:S04]  /*e5a20*/  SHF.L.U32 R25, R20, R25, RZ ;  /* 0x0000001914197219 */ /* 0x000fc800000006ff */
[----:B------:R-:W-:Y:S01]  /*e5a30*/  LOP3.LUT R11, R27, R8, R25, 0x1e, !PT ;  /* 0x000000081b0b7212 */ /* 0x000fe200078e1e19 */
[----:B------:R-:W-:Y:S06]  /*e5a40*/  BRA `(.L_x_3895) ;  /* 0x00000000003c7947 */ /* 0x000fec0003800000 */
.L_x_3893:
        /* <DEDUP_REMOVED lines=15> */
.L_x_3895:
[----:B------:R-:W-:Y:S05]  /*e5b40*/  BSYNC.RECONVERGENT B0 ;  /* 0x0000000000007941 */ /* 0x000fea0003800200 */
.L_x_3892:
        /* <DEDUP_REMOVED lines=24> */
.L_x_3897:
        /* <DEDUP_REMOVED lines=11> */
.L_x_3898:
[----:B------:R-:W-:Y:S05]  /*e5d80*/  BSYNC.RECONVERGENT B0 ;  /* 0x0000000000007941 */ /* 0x000fea0003800200 */
.L_x_3896:
        /* <DEDUP_REMOVED lines=32> */
.L_x_3901:
[C---:B------:R-:W-:Y:S01]  /*e5f90*/  VIADD R23, R21.reuse, 0x1 ;  /* 0x0000000115177836 */ /* 0x040fe20000000000 */
[----:B------:R-:W-:-:S04]  /*e5fa0*/  LOP3.LUT R25, R21, 0x1f, RZ, 0x3c, !PT ;  /* 0x0000001f15197812 */ /* 0x000fc800078e3cff */
[----:B------:R-:W-:Y:S02]  /*e5fb0*/  SHF.R.U32.HI R22, RZ, R23, R20 ;  /* 0x00000017ff167219 */ /* 0x000fe40000011614 */
[----:B------:R-:W-:-:S04]  /*e5fc0*/  SHF.L.U32 R25, R20, R25, RZ ;  /* 0x0000001914197219 */ /* 0x000fc800000006ff */
[----:B------:R-:W-:Y:S01]  /*e5fd0*/  LOP3.LUT R23, R11, R22, R25, 0x1e, !PT ;  /* 0x000000160b177212 */ /* 0x000fe200078e1e19 */
[----:B------:R-:W-:Y:S06]  /*e5fe0*/  BRA `(.L_x_3902) ;  /* 0x00000000003c7947 */ /* 0x000fec0003800000 */
.L_x_3900:
        /* <DEDUP_REMOVED lines=15> */
.L_x_3902:
[----:B------:R-:W-:Y:S05]  /*e60e0*/  BSYNC.RECONVERGENT B0 ;  /* 0x0000000000007941 */ /* 0x000fea0003800200 */
.L_x_3899:
        /* <DEDUP_REMOVED lines=24> */
.L_x_3904:
        /* <DEDUP_REMOVED lines=11> */
.L_x_3905:
[----:B------:R-:W-:Y:S05]  /*e6320*/  BSYNC.RECONVERGENT B0 ;  /* 0x0000000000007941 */ /* 0x000fea0003800200 */
.L_x_3903:
        /* <DEDUP_REMOVED lines=47> */
.L_x_3908:
[C---:B------:R-:W-:Y:S01]  /*e6620*/  VIADD R27, R21.reuse, 0x1 ;  /* 0x00000001151b7836 */ /* 0x040fe20000000000 */
[----:B------:R-:W-:-:S04]  /*e6630*/  LOP3.LUT R29, R21, 0x1f, RZ, 0x3c, !PT ;  /* 0x0000001f151d7812 */ /* 0x000fc800078e3cff */
[----:B------:R-:W-:Y:S02]  /*e6640*/  SHF.R.U32.HI R20, RZ, R27, R8 ;  /* 0x0000001bff147219 */ /* 0x000fe40000011608 */
[----:B------:R-:W-:-:S04]  /*e6650*/  SHF.L.U32 R29, R8, R29, RZ ;  /* 0x0000001d081d7219 */ /* 0x000fc800000006ff */
[----:B------:R-:W-:Y:S01]  /*e6660*/  LOP3.LUT R27, R23, R20, R29, 0x1e, !PT ;  /* 0x00000014171b7212 */ /* 0x000fe200078e1e1d */
[----:B------:R-:W-:Y:S06]  /*e6670*/  BRA `(.L_x_3909) ;  /* 0x00000000003c7947 */ /* 0x000fec0003800000 */
.L_x_3907:
        /* <DEDUP_REMOVED lines=15> */
.L_x_3909:
[----:B------:R-:W-:Y:S05]  /*e6770*/  BSYNC.RECONVERGENT B0 ;  /* 0x0000000000007941 */ /* 0x000fea0003800200 */
.L_x_3906:
        /* <DEDUP_REMOVED lines=24> */
.L_x_3911:
        /* <DEDUP_REMOVED lines=11> */
.L_x_3912:
[----:B------:R-:W-:Y:S05]  /*e69b0*/  BSYNC.RECONVERGENT B0 ;  /* 0x0000000000007941 */ /* 0x000fea0003800200 */
.L_x_3910:
        /* <DEDUP_REMOVED lines=48> */
.L_x_3915:
[C---:B------:R-:W-:Y:S01]  /*e6cc0*/  VIADD R24, R22.reuse, 0x1 ;  /* 0x0000000116187836 */ /* 0x040fe20000000000 */
[----:B------:R-:W-:-:S04]  /*e6cd0*/  LOP3.LUT R26, R22, 0x1f, RZ, 0x3c, !PT ;  /* 0x0000001f161a7812 */ /* 0x000fc800078e3cff */
[----:B------:R-:W-:Y:S02]  /*e6ce0*/  SHF.R.U32.HI R24, RZ, R24, R11 ;  /* 0x00000018ff187219 */ /* 0x000fe4000001160b */
[----:B------:R-:W-:-:S04]  /*e6cf0*/  SHF.L.U32 R26, R11, R26, RZ ;  /* 0x0000001a0b1a7219 */ /* 0x000fc800000006ff */
[----:B------:R-:W-:Y:S01]  /*e6d00*/  LOP3.LUT R21, R27, R24, R26, 0x1e, !PT ;  /* 0x000000181b157212 */ /* 0x000fe200078e1e1a */
[----:B------:R-:W-:Y:S06]  /*e6d10*/  BRA `(.L_x_3916) ;  /* 0x00000000003c7947 */ /* 0x000fec0003800000 */
.L_x_3914:
        /* <DEDUP_REMOVED lines=15> */
.L_x_3916:
[----:B------:R-:W-:Y:S05]  /*e6e10*/  BSYNC.RECONVERGENT B0 ;  /* 0x0000000000007941 */ /* 0x000fea0003800200 */
.L_x_3913:
        /* <DEDUP_REMOVED lines=24> */
.L_x_3918:
        /* <DEDUP_REMOVED lines=11> */
.L_x_3919:
[----:B------:R-:W-:Y:S05]  /*e7050*/  BSYNC.RECONVERGENT B0 ;  /* 0x0000000000007941 */ /* 0x000fea0003800200 */
.L_x_3917:
        /* <DEDUP_REMOVED lines=54> */
.L_x_3922:
[C---:B------:R-:W-:Y:S01]  /*e73c0*/  VIADD R9, R23.reuse, 0x1 ;  /* 0x0000000117097836 */ /* 0x040fe20000000000 */
[----:B------:R-:W-:-:S04]  /*e73d0*/  LOP3.LUT R11, R23, 0x1f, RZ, 0x3c, !PT ;  /* 0x0000001f170b7812 */ /* 0x000fc800078e3cff */
[----:B------:R-:W-:Y:S02]  /*e73e0*/  SHF.R.U32.HI R24, RZ, R9, R14 ;  /* 0x00000009ff187219 */ /* 0x000fe4000001160e */
[----:B------:R-:W-:-:S04]  /*e73f0*/  SHF.L.U32 R11, R14, R11, RZ ;  /* 0x0000000b0e0b7219 */ /* 0x000fc800000006ff */
[----:B------:R-:W-:Y:S01]  /*e7400*/  LOP3.LUT R9, R21, R24, R11, 0x1e, !PT ;  /* 0x0000001815097212 */ /* 0x000fe200078e1e0b */
[----:B------:R-:W-:Y:S06]  /*e7410*/  BRA `(.L_x_3923) ;  /* 0x00000000003c7947 */ /* 0x000fec0003800000 */
.L_x_3921:
        /* <DEDUP_REMOVED lines=15> */
.L_x_3923:
[----:B------:R-:W-:Y:S05]  /*e7510*/  BSYNC.RECONVERGENT B0 ;  /* 0x0000000000007941 */ /* 0x000fea0003800200 */
.L_x_3920:
        /* <DEDUP_REMOVED lines=24> */
.L_x_3925:
        /* <DEDUP_REMOVED lines=11> */
.L_x_3926:
[----:B------:R-:W-:Y:S05]  /*e7750*/  BSYNC.RECONVERGENT B0 ;  /* 0x0000000000007941 */ /* 0x000fea0003800200 */
.L_x_3924:
        /* <DEDUP_REMOVED lines=47> */
.L_x_3929:
[C---:B------:R-:W-:Y:S01]  /*e7a50*/  VIADD R24, R22.reuse, 0x1 ;  /* 0x0000000116187836 */ /* 0x040fe20000000000 */
[----:B------:R-:W-:-:S04]  /*e7a60*/  LOP3.LUT R26, R22, 0x1f, RZ, 0x3c, !PT ;  /* 0x0000001f161a7812 */ /* 0x000fc800078e3cff */
[----:B------:R-:W-:Y:S02]  /*e7a70*/  SHF.R.U32.HI R24, RZ, R24, R15 ;  /* 0x00000018ff187219 */ /* 0x000fe4000001160f */
[----:B------:R-:W-:-:S04]  /*e7a80*/  SHF.L.U32 R26, R15, R26, RZ ;  /* 0x0000001a0f1a7219 */ /* 0x000fc800000006ff */
[----:B------:R-:W-:Y:S01]  /*e7a90*/  LOP3.LUT R21, R9, R24, R26, 0x1e, !PT ;  /* 0x0000001809157212 */ /* 0x000fe200078e1e1a */
[----:B------:R-:W-:Y:S06]  /*e7aa0*/  BRA `(.L_x_3930) ;  /* 0x00000000003c7947 */ /* 0x000fec0003800000 */
.L_x_3928:
        /* <DEDUP_REMOVED lines=15> */
.L_x_3930:
[----:B------:R-:W-:Y:S05]  /*e7ba0*/  BSYNC.RECONVERGENT B0 ;  /* 0x0000000000007941 */ /* 0x000fea0003800200 */
.L_x_3927:
        /* <DEDUP_REMOVED lines=24> */
.L_x_3932:
        /* <DEDUP_REMOVED lines=11> */
.L_x_3933:
[----:B------:R-:W-:Y:S05]  /*e7de0*/  BSYNC.RECONVERGENT B0 ;  /* 0x0000000000007941 */ /* 0x000fea0003800200 */
.L_x_3931:
        /* <DEDUP_REMOVED lines=47> */
.L_x_3936:
[C---:B------:R-:W-:Y:S01]  /*e80e0*/  VIADD R24, R22.reuse, 0x1 ;  /* 0x0000000116187836 */ /* 0x040fe20000000000 */
[----:B------:R-:W-:-:S04]  /*e80f0*/  LOP3.LUT R26, R22, 0x1f, RZ, 0x3c, !PT ;  /* 0x0000001f161a7812 */ /* 0x000fc800078e3cff */
[----:B------:R-:W-:Y:S02]  /*e8100*/  SHF.R.U32.HI R24, RZ, R24, R11 ;  /* 0x00000018ff187219 */ /* 0x000fe4000001160b */
[----:B------:R-:W-:-:S04]  /*e8110*/  SHF.L.U32 R26, R11, R26, RZ ;  /* 0x0000001a0b1a7219 */ /* 0x000fc800000006ff */
[----:B------:R-:W-:Y:S01]  /*e8120*/  LOP3.LUT R23, R21, R24, R26, 0x1e, !PT ;  /* 0x0000001815177212 */ /* 0x000fe200078e1e1a */
[----:B------:R-:W-:Y:S06]  /*e8130*/  BRA `(.L_x_3937) ;  /* 0x00000000003c7947 */ /* 0x000fec0003800000 */
.L_x_3935:
        /* <DEDUP_REMOVED lines=15> */
.L_x_3937:
[----:B------:R-:W-:Y:S05]  /*e8230*/  BSYNC.RECONVERGENT B0 ;  /* 0x0000000000007941 */ /* 0x000fea0003800200 */
.L_x_3934:
        /* <DEDUP_REMOVED lines=24> */
.L_x_3939:
        /* <DEDUP_REMOVED lines=11> */
.L_x_3940:
[----:B------:R-:W-:Y:S05]  /*e8470*/  BSYNC.RECONVERGENT B0 ;  /* 0x0000000000007941 */ /* 0x000fea0003800200 */
.L_x_3938:
        /* <DEDUP_REMOVED lines=48> */
.L_x_3943:
[C---:B------:R-:W-:Y:S01]  /*e8780*/  VIADD R14, R22.reuse, 0x1 ;  /* 0x00000001160e7836 */ /* 0x040fe20000000000 */
[----:B------:R-:W-:-:S04]  /*e8790*/  LOP3.LUT R24, R22, 0x1f, RZ, 0x3c, !PT ;  /* 0x0000001f16187812 */ /* 0x000fc800078e3cff */
[----:B------:R-:W-:Y:S02]  /*e87a0*/  SHF.R.U32.HI R14, RZ, R14, R9 ;  /* 0x0000000eff0e7219 */ /* 0x000fe40000011609 */
[----:B------:R-:W-:-:S04]  /*e87b0*/  SHF.L.U32 R24, R9, R24, RZ ;  /* 0x0000001809187219 */ /* 0x000fc800000006ff */
[----:B------:R-:W-:Y:S01]  /*e87c0*/  LOP3.LUT R15, R23, R14, R24, 0x1e, !PT ;  /* 0x0000000e170f7212 */ /* 0x000fe200078e1e18 */
[----:B------:R-:W-:Y:S06]  /*e87d0*/  BRA `(.L_x_3944) ;  /* 0x00000000003c7947 */ /* 0x000fec0003800000 */
.L_x_3942:
        /* <DEDUP_REMOVED lines=15> */
.L_x_3944:
[----:B------:R-:W-:Y:S05]  /*e88d0*/  BSYNC.RECONVERGENT B0 ;  /* 0x0000000000007941 */ /* 0x000fea0003800200 */
.L_x_3941:
        /* <DEDUP_REMOVED lines=24> */
.L_x_3946:
        /* <DEDUP_REMOVED lines=11> */
.L_x_3947:
[----:B------:R-:W-:Y:S05]  /*e8b10*/  BSYNC.RECONVERGENT B0 ;  /* 0x0000000000007941 */ /* 0x000fea0003800200 */
.L_x_3945:
        /* <DEDUP_REMOVED lines=47> */
.L_x_3950:
[C---:B------:R-:W-:Y:S01]  /*e8e10*/  VIADD R25, R23.reuse, 0x1 ;  /* 0x0000000117197836 */ /* 0x040fe20000000000 */
[----:B------:R-:W-:-:S04]  /*e8e20*/  LOP3.LUT R27, R23, 0x1f, RZ, 0x3c, !PT ;  /* 0x0000001f171b7812 */ /* 0x000fc800078e3cff */
[----:B------:R-:W-:Y:S02]  /*e8e30*/  SHF.R.U32.HI R22, RZ, R25, R20 ;  /* 0x00000019ff167219 */ /* 0x000fe40000011614 */
[----:B------:R-:W-:-:S04]  /*e8e40*/  SHF.L.U32 R27, R20, R27, RZ ;  /* 0x0000001b141b7219 */ /* 0x000fc800000006ff */
[----:B------:R-:W-:Y:S01]  /*e8e50*/  LOP3.LUT R25, R15, R22, R27, 0x1e, !PT ;  /* 0x000000160f197212 */ /* 0x000fe200078e1e1b */
[----:B------:R-:W-:Y:S06]  /*e8e60*/  BRA `(.L_x_3951) ;  /* 0x00000000003c7947 */ /* 0x000fec0003800000 */
.L_x_3949:
        /* <DEDUP_REMOVED lines=15> */
.L_x_3951:
[----:B------:R-:W-:Y:S05]  /*e8f60*/  BSYNC.RECONVERGENT B0 ;  /* 0x0000000000007941 */ /* 0x000fea0003800200 */
.L_x_3948:
        /* <DEDUP_REMOVED lines=24> */
.L_x_3953:
        /* <DEDUP_REMOVED lines=11> */
.L_x_3954:
[----:B------:R-:W-:Y:S05]  /*e91a0*/  BSYNC.RECONVERGENT B0 ;  /* 0x0000000000007941 */ /* 0x000fea0003800200 */
.L_x_3952:
        /* <DEDUP_REMOVED lines=54> */
.L_x_3957:
[C---:B------:R-:W-:Y:S01]  /*e9510*/  VIADD R9, R23.reuse, 0x1 ;  /* 0x0000000117097836 */ /* 0x040fe20000000000 */
[----:B------:R-:W-:-:S04]  /*e9520*/  LOP3.LUT R11, R23, 0x1f, RZ, 0x3c, !PT ;  /* 0x0000001f170b7812 */ /* 0x000fc800078e3cff */
[----:B------:R-:W-:Y:S02]  /*e9530*/  SHF.R.U32.HI R20, RZ, R9, R14 ;  /* 0x00000009ff147219 */ /* 0x000fe4000001160e */
[----:B------:R-:W-:-:S04]  /*e9540*/  SHF.L.U32 R11, R14, R11, RZ ;  /* 0x0000000b0e0b7219 */ /* 0x000fc800000006ff */
[----:B------:R-:W-:Y:S01]  /*e9550*/  LOP3.LUT R9, R25, R20, R11, 0x1e, !PT ;  /* 0x0000001419097212 */ /* 0x000fe200078e1e0b */
[----:B------:R-:W-:Y:S06]  /*e9560*/  BRA `(.L_x_3958) ;  /* 0x00000000003c7947 */ /* 0x000fec0003800000 */
.L_x_3956:
        /* <DEDUP_REMOVED lines=15> */
.L_x_3958:
[----:B------:R-:W-:Y:S05]  /*e9660*/  BSYNC.RECONVERGENT B0 ;  /* 0x0000000000007941 */ /* 0x000fea0003800200 */
.L_x_3955:
        /* <DEDUP_REMOVED lines=24> */
.L_x_3960:
        /* <DEDUP_REMOVED lines=11> */
.L_x_3961:
[----:B------:R-:W-:Y:S05]  /*e98a0*/  BSYNC.RECONVERGENT B0 ;  /* 0x0000000000007941 */ /* 0x000fea0003800200 */
.L_x_3959:
        /* <DEDUP_REMOVED lines=32> */
.L_x_3964:
[C---:B------:R-:W-:Y:S01]  /*e9ab0*/  VIADD R23, R21.reuse, 0x1 ;  /* 0x0000000115177836 */ /* 0x040fe20000000000 */
[----:B------:R-:W-:-:S04]  /*e9ac0*/  LOP3.LUT R25, R21, 0x1f, RZ, 0x3c, !PT ;  /* 0x0000001f15197812 */ /* 0x000fc800078e3cff */
[----:B------:R-:W-:Y:S02]  /*e9ad0*/  SHF.R.U32.HI R20, RZ, R23, R14 ;  /* 0x00000017ff147219 */ /* 0x000fe4000001160e */
[----:B------:R-:W-:-:S04]  /*e9ae0*/  SHF.L.U32 R25, R14, R25, RZ ;  /* 0x000000190e197219 */ /* 0x000fc800000006ff */
[----:B------:R-:W-:Y:S01]  /*e9af0*/  LOP3.LUT R23, R9, R20, R25, 0x1e, !PT ;  /* 0x0000001409177212 */ /* 0x000fe200078e1e19 */
[----:B------:R-:W-:Y:S06]  /*e9b00*/  BRA `(.L_x_3965) ;  /* 0x00000000003c7947 */ /* 0x000fec0003800000 */
.L_x_3963:
        /* <DEDUP_REMOVED lines=15> */
.L_x_3965:
[----:B------:R-:W-:Y:S05]  /*e9c00*/  BSYNC.RECONVERGENT B0 ;  /* 0x0000000000007941 */ /* 0x000fea0003800200 */
.L_x_3962:
        /* <DEDUP_REMOVED lines=24> */
.L_x_3967:
        /* <DEDUP_REMOVED lines=11> */
.L_x_3968:
[----:B------:R-:W-:Y:S05]  /*e9e40*/  BSYNC.RECONVERGENT B0 ;  /* 0x0000000000007941 */ /* 0x000fea0003800200 */
.L_x_3966:
        /* <DEDUP_REMOVED lines=47> */
.L_x_3971:
[C---:B------:R-:W-:Y:S01]  /*ea140*/  VIADD R14, R20.reuse, 0x1 ;  /* 0x00000001140e7836 */ /* 0x040fe20000000000 */
[----:B------:R-:W-:-:S04]  /*ea150*/  LOP3.LUT R22, R20, 0x1f, RZ, 0x3c, !PT ;  /* 0x0000001f14167812 */ /* 0x000fc800078e3cff */
[----:B------:R-:W-:Y:S02]  /*ea160*/  SHF.R.U32.HI R14, RZ, R14, R11 ;  /* 0x0000000eff0e7219 */ /* 0x000fe4000001160b */
[----:B------:R-:W-:-:S04]  /*ea170*/  SHF.L.U32 R22, R11, R22, RZ ;  /* 0x000000160b167219 */ /* 0x000fc800000006ff */
[----:B------:R-:W-:Y:S01]  /*ea180*/  LOP3.LUT R25, R23, R14, R22, 0x1e, !PT ;  /* 0x0000000e17197212 */ /* 0x000fe200078e1e16 */
[----:B------:R-:W-:Y:S06]  /*ea190*/  BRA `(.L_x_3972) ;  /* 0x00000000003c7947 */ /* 0x000fec0003800000 */
.L_x_3970:
        /* <DEDUP_REMOVED lines=15> */
.L_x_3972:
[----:B------:R-:W-:Y:S05]  /*ea290*/  BSYNC.RECONVERGENT B0 ;  /* 0x0000000000007941 */ /* 0x000fea0003800200 */
.L_x_3969:
        /* <DEDUP_REMOVED lines=24> */
.L_x_3974:
        /* <DEDUP_REMOVED lines=11> */
.L_x_3975:
[----:B------:R-:W-:Y:S05]  /*ea4d0*/  BSYNC.RECONVERGENT B0 ;  /* 0x0000000000007941 */ /* 0x000fea0003800200 */
.L_x_3973:
        /* <DEDUP_REMOVED lines=48> */
.L_x_3978:
[C---:B------:R-:W-:Y:S01]  /*ea7e0*/  VIADD R22, R20.reuse, 0x1 ;  /* 0x0000000114167836 */ /* 0x040fe20000000000 */
[----:B------:R-:W-:-:S04]  /*ea7f0*/  LOP3.LUT R24, R20, 0x1f, RZ, 0x3c, !PT ;  /* 0x0000001f14187812 */ /* 0x000fc800078e3cff */
[----:B------:R-:W-:Y:S02]  /*ea800*/  SHF.R.U32.HI R22, RZ, R22, R9 ;  /* 0x00000016ff167219 */ /* 0x000fe40000011609 */
[----:B------:R-:W-:-:S04]  /*ea810*/  SHF.L.U32 R24, R9, R24, RZ ;  /* 0x0000001809187219 */ /* 0x000fc800000006ff */
[----:B------:R-:W-:Y:S01]  /*ea820*/  LOP3.LUT R21, R25, R22, R24, 0x1e, !PT ;  /* 0x0000001619157212 */ /* 0x000fe200078e1e18 */
[----:B------:R-:W-:Y:S06]  /*ea830*/  BRA `(.L_x_3979) ;  /* 0x00000000003c7947 */ /* 0x000fec0003800000 */
.L_x_3977:
        /* <DEDUP_REMOVED lines=15> */
.L_x_3979:
[----:B------:R-:W-:Y:S05]  /*ea930*/  BSYNC.RECONVERGENT B0 ;  /* 0x0000000000007941 */ /* 0x000fea0003800200 */
.L_x_3976:
        /* <DEDUP_REMOVED lines=24> */
.L_x_3981:
        /* <DEDUP_REMOVED lines=11> */
.L_x_3982:
[----:B------:R-:W-:Y:S05]  /*eab70*/  BSYNC.RECONVERGENT B0 ;  /* 0x0000000000007941 */ /* 0x000fea0003800200 */
.L_x_3980:
        /* <DEDUP_REMOVED lines=54> */
.L_x_3985:
[C---:B------:R-:W-:Y:S01]  /*eaee0*/  VIADD R11, R23.reuse, 0x1 ;  /* 0x00000001170b7836 */ /* 0x040fe20000000000 */
[----:B------:R-:W-:-:S04]  /*eaef0*/  LOP3.LUT R19, R23, 0x1f, RZ, 0x3c, !PT ;  /* 0x0000001f17137812 */ /* 0x000fc800078e3cff */
[----:B------:R-:W-:Y:S02]  /*eaf00*/  SHF.R.U32.HI R22, RZ, R11, R14 ;  /* 0x0000000bff167219 */ /* 0x000fe4000001160e */
[----:B------:R-:W-:-:S04]  /*eaf10*/  SHF.L.U32 R19, R14, R19, RZ ;  /* 0x000000130e137219 */ /* 0x000fc800000006ff */
[----:B------:R-:W-:Y:S01]  /*eaf20*/  LOP3.LUT R11, R21, R22, R19, 0x1e, !PT ;  /* 0x00000016150b7212 */ /* 0x000fe200078e1e13 */
[----:B------:R-:W-:Y:S06]  /*eaf30*/  BRA `(.L_x_3986) ;  /* 0x00000000003c7947 */ /* 0x000fec0003800000 */
.L_x_3984:
        /* <DEDUP_REMOVED lines=15> */
.L_x_3986:
[----:B------:R-:W-:Y:S05]  /*eb030*/  BSYNC.RECONVERGENT B0 ;  /* 0x0000000000007941 */ /* 0x000fea0003800200 */
.L_x_3983:
        /* <DEDUP_REMOVED lines=24> */
.L_x_3988:
        /* <DEDUP_REMOVED lines=11> */
.L_x_3989:
[----:B------:R-:W-:Y:S05]  /*eb270*/  BSYNC.RECONVERGENT B0 ;  /* 0x0000000000007941 */ /* 0x000fea0003800200 */
.L_x_3987:
        /* <DEDUP_REMOVED lines=47> */
.L_x_3992:
[C---:B------:R-:W-:Y:S01]  /*eb570*/  VIADD R24, R22.reuse, 0x1 ;  /* 0x0000000116187836 */ /* 0x040fe20000000000 */
[----:B------:R-:W-:-:S04]  /*eb580*/  LOP3.LUT R26, R22, 0x1f, RZ, 0x3c, !PT ;  /* 0x0000001f161a7812 */ /* 0x000fc800078e3cff */
[----:B------:R-:W-:Y:S02]  /*eb590*/  SHF.R.U32.HI R24, RZ, R24, R15 ;  /* 0x00000018ff187219 */ /* 0x000fe4000001160f */
[----:B------:R-:W-:-:S04]  /*eb5a0*/  SHF.L.U32 R26, R15, R26, RZ ;  /* 0x0000001a0f1a7219 */ /* 0x000fc800000006ff */
[----:B------:R-:W-:Y:S01]  /*eb5b0*/  LOP3.LUT R21, R11, R24, R26, 0x1e, !PT ;  /* 0x000000180b157212 */ /* 0x000fe200078e1e1a */
[----:B------:R-:W-:Y:S06]  /*eb5c0*/  BRA `(.L_x_3993) ;  /* 0x00000000003c7947 */ /* 0x000fec0003800000 */
.L_x_3991:
        /* <DEDUP_REMOVED lines=15> */
.L_x_3993:
[----:B------:R-:W-:Y:S05]  /*eb6c0*/  BSYNC.RECONVERGENT B0 ;  /* 0x0000000000007941 */ /* 0x000fea0003800200 */
.L_x_3990:
        /* <DEDUP_REMOVED lines=24> */
.L_x_3995:
        /* <DEDUP_REMOVED lines=11> */
.L_x_3996:
[----:B------:R-:W-:Y:S05]  /*eb900*/  BSYNC.RECONVERGENT B0 ;  /* 0x0000000000007941 */ /* 0x000fea0003800200 */
.L_x_3994:
        /* <DEDUP_REMOVED lines=47> */
.L_x_3999:
[C---:B------:R-:W-:Y:S01]  /*ebc00*/  VIADD R24, R22.reuse, 0x1 ;  /* 0x0000000116187836 */ /* 0x040fe20000000000 */
[----:B------:R-:W-:-:S04]  /*ebc10*/  LOP3.LUT R26, R22, 0x1f, RZ, 0x3c, !PT ;  /* 0x0000001f161a7812 */ /* 0x000fc800078e3cff */
[----:B------:R-:W-:Y:S02]  /*ebc20*/  SHF.R.U32.HI R24, RZ, R24, R19 ;  /* 0x00000018ff187219 */ /* 0x000fe40000011613 */
[----:B------:R-:W-:-:S04]  /*ebc30*/  SHF.L.U32 R26, R19, R26, RZ ;  /* 0x0000001a131a7219 */ /* 0x000fc800000006ff */
[----:B------:R-:W-:Y:S01]  /*ebc40*/  LOP3.LUT R23, R21, R24, R26, 0x1e, !PT ;  /* 0x0000001815177212 */ /* 0x000fe200078e1e1a */
[----:B------:R-:W-:Y:S06]  /*ebc50*/  BRA `(.L_x_4000) ;  /* 0x00000000003c7947 */ /* 0x000fec0003800000 */
.L_x_3998:
        /* <DEDUP_REMOVED lines=15> */
.L_x_4000:
[----:B------:R-:W-:Y:S05]  /*ebd50*/  BSYNC.RECONVERGENT B0 ;  /* 0x0000000000007941 */ /* 0x000fea0003800200 */
.L_x_3997:
        /* <DEDUP_REMOVED lines=24> */
.L_x_4002:
        /* <DEDUP_REMOVED lines=11> */
.L_x_4003:
[----:B------:R-:W-:Y:S05]  /*ebf90*/  BSYNC.RECONVERGENT B0 ;  /* 0x0000000000007941 */ /* 0x000fea0003800200 */
.L_x_4001:
        /* <DEDUP_REMOVED lines=48> */
.L_x_4006:
[C---:B------:R-:W-:Y:S01]  /*ec2a0*/  VIADD R24, R22.reuse, 0x1 ;  /* 0x0000000116187836 */ /* 0x040fe20000000000 */
[----:B------:R-:W-:-:S04]  /*ec2b0*/  LOP3.LUT R26, R22, 0x1f, RZ, 0x3c, !PT ;  /* 0x0000001f161a7812 */ /* 0x000fc800078e3cff */
[----:B------:R-:W-:Y:S02]  /*ec2c0*/  SHF.R.U32.HI R24, RZ, R24, R11 ;  /* 0x00000018ff187219 */ /* 0x000fe4000001160b */
[----:B------:R-:W-:-:S04]  /*ec2d0*/  SHF.L.U32 R26, R11, R26, RZ ;  /* 0x0000001a0b1a7219 */ /* 0x000fc800000006ff */
[----:B------:R-:W-:Y:S01]  /*ec2e0*/  LOP3.LUT R15, R23, R24, R26, 0x1e, !PT ;  /* 0x00000018170f7212 */ /* 0x000fe200078e1e1a */
[----:B------:R-:W-:Y:S06]  /*ec2f0*/  BRA `(.L_x_4007) ;  /* 0x00000000003c7947 */ /* 0x000fec0003800000 */
.L_x_4005:
        /* <DEDUP_REMOVED lines=15> */
.L_x_4007:
[----:B------:R-:W-:Y:S05]  /*ec3f0*/  BSYNC.RECONVERGENT B0 ;  /* 0x0000000000007941 */ /* 0x000fea0003800200 */
.L_x_4004:
        /* <DEDUP_REMOVED lines=24> */
.L_x_4009:
        /* <DEDUP_REMOVED lines=11> */
.L_x_4010:
[----:B------:R-:W-:Y:S05]  /*ec630*/  BSYNC.RECONVERGENT B0 ;  /* 0x0000000000007941 */ /* 0x000fea0003800200 */
.L_x_4008:
        /* <DEDUP_REMOVED lines=47> */
.L_x_4013:
[C---:B------:R-:W-:Y:S01]  /*ec930*/  VIADD R25, R23.reuse, 0x1 ;  /* 0x0000000117197836 */ /* 0x040fe20000000000 */
[----:B------:R-:W-:-:S04]  /*ec940*/  LOP3.LUT R27, R23, 0x1f, RZ, 0x3c, !PT ;  /* 0x0000001f171b7812 */ /* 0x000fc800078e3cff */
[----:B------:R-:W-:Y:S02]  /*ec950*/  SHF.R.U32.HI R22, RZ, R25, R20 ;  /* 0x00000019ff167219 */ /* 0x000fe40000011614 */
[----:B------:R-:W-:-:S04]  /*ec960*/  SHF.L.U32 R27, R20, R27, RZ ;  /* 0x0000001b141b7219 */ /* 0x000fc800000006ff */
[----:B------:R-:W-:Y:S01]  /*ec970*/  LOP3.LUT R25, R15, R22, R27, 0x1e, !PT ;  /* 0x000000160f197212 */ /* 0x000fe200078e1e1b */
[----:B------:R-:W-:Y:S06]  /*ec980*/  BRA `(.L_x_4014) ;  /* 0x00000000003c7947 */ /* 0x000fec0003800000 */
.L_x_4012:
        /* <DEDUP_REMOVED lines=15> */
.L_x_4014:
[----:B------:R-:W-:Y:S05]  /*eca80*/  BSYNC.RECONVERGENT B0 ;  /* 0x0000000000007941 */ /* 0x000fea0003800200 */
.L_x_4011:
        /* <DEDUP_REMOVED lines=24> */
.L_x_4016:
        /* <DEDUP_REMOVED lines=11> */
.L_x_4017:
[----:B------:R-:W-:Y:S05]  /*eccc0*/  BSYNC.RECONVERGENT B0 ;  /* 0x0000000000007941 */ /* 0x000fea0003800200 */
.L_x_4015:
        /* <DEDUP_REMOVED lines=54> */
.L_x_4020:
[C---:B------:R-:W-:Y:S01]  /*ed030*/  VIADD R14, R22.reuse, 0x1 ;  /* 0x00000001160e7836 */ /* 0x040fe20000000000 */
[----:B------:R-:W-:-:S04]  /*ed040*/  LOP3.LUT R20, R22, 0x1f, RZ, 0x3c, !PT ;  /* 0x0000001f16147812 */ /* 0x000fc800078e3cff */
[----:B------:R-:W-:Y:S02]  /*ed050*/  SHF.R.U32.HI R14, RZ, R14, R19 ;  /* 0x0000000eff0e7219 */ /* 0x000fe40000011613 */
[----:B------:R-:W-:-:S04]  /*ed060*/  SHF.L.U32 R20, R19, R20, RZ ;  /* 0x0000001413147219 */ /* 0x000fc800000006ff */
[----:B------:R-:W-:Y:S01]  /*ed070*/  LOP3.LUT R11, R25, R14, R20, 0x1e, !PT ;  /* 0x0000000e190b7212 */ /* 0x000fe200078e1e14 */
[----:B------:R-:W-:Y:S06]  /*ed080*/  BRA `(.L_x_4021) ;  /* 0x00000000003c7947 */ /* 0x000fec0003800000 */
.L_x_4019:
        /* <DEDUP_REMOVED lines=15> */
.L_x_4021:
[----:B------:R-:W-:Y:S05]  /*ed180*/  BSYNC.RECONVERGENT B0 ;  /* 0x0000000000007941 */ /* 0x000fea0003800200 */
.L_x_4018:
        /* <DEDUP_REMOVED lines=24> */
.L_x_4023:
        /* <DEDUP_REMOVED lines=11> */
.L_x_4024:
[----:B------:R-:W-:Y:S05]  /*ed3c0*/  BSYNC.RECONVERGENT B0 ;  /* 0x0000000000007941 */ /* 0x000fea0003800200 */
.L_x_4022:
        /* <DEDUP_REMOVED lines=32> */
.L_x_4027:
[C---:B------:R-:W-:Y:S01]  /*ed5d0*/  VIADD R22, R20.reuse, 0x1 ;  /* 0x0000000114167836 */ /* 0x040fe20000000000 */
[----:B------:R-:W-:-:S04]  /*ed5e0*/  LOP3.LUT R24, R20, 0x1f, RZ, 0x3c, !PT ;  /* 0x0000001f14187812 */ /* 0x000fc800078e3cff */
[----:B------:R-:W-:Y:S02]  /*ed5f0*/  SHF.R.U32.HI R22, RZ, R22, R19 ;  /* 0x00000016ff167219 */ /* 0x000fe40000011613 */
[----:B------:R-:W-:-:S04]  /*ed600*/  SHF.L.U32 R24, R19, R24, RZ ;  /* 0x0000001813187219 */ /* 0x000fc800000006ff */
[----:B------:R-:W-:Y:S01]  /*ed610*/  LOP3.LUT R21, R11, R22, R24, 0x1e, !PT ;  /* 0x000000160b157212 */ /* 0x000fe200078e1e18 */
[----:B------:R-:W-:Y:S06]  /*ed620*/  BRA `(.L_x_4028) ;  /* 0x00000000003c7947 */ /* 0x000fec0003800000 */
.L_x_4026:
        /* <DEDUP_REMOVED lines=15> */
.L_x_4028:
[----:B------:R-:W-:Y:S05]  /*ed720*/  BSYNC.RECONVERGENT B0 ;  /* 0x0000000000007941 */ /* 0x000fea0003800200 */
.L_x_4025:
        /* <DEDUP_REMOVED lines=24> */
.L_x_4030:
        /* <DEDUP_REMOVED lines=11> */
.L_x_4031:
[----:B------:R-:W-:Y:S05]  /*ed960*/  BSYNC.RECONVERGENT B0 ;  /* 0x0000000000007941 */ /* 0x000fea0003800200 */
.L_x_4029:
        /* <DEDUP_REMOVED lines=47> */
.L_x_4034:
[C---:B------:R-:W-:Y:S01]  /*edc60*/  VIADD R25, R23.reuse, 0x1 ;  /* 0x0000000117197836 */ /* 0x040fe20000000000 */
[----:B------:R-:W-:-:S04]  /*edc70*/  LOP3.LUT R27, R23, 0x1f, RZ, 0x3c, !PT ;  /* 0x0000001f171b7812 */ /* 0x000fc800078e3cff */
[----:B------:R-:W-:Y:S02]  /*edc80*/  SHF.R.U32.HI R20, RZ, R25, R14 ;  /* 0x00000019ff147219 */ /* 0x000fe4000001160e */
[----:B------:R-:W-:-:S04]  /*edc90*/  SHF.L.U32 R27, R14, R27, RZ ;  /* 0x0000001b0e1b7219 */ /* 0x000fc800000006ff */
[----:B------:R-:W-:Y:S01]  /*edca0*/  LOP3.LUT R25, R21, R20, R27, 0x1e, !PT ;  /* 0x0000001415197212 */ /* 0x000fe200078e1e1b */
[----:B------:R-:W-:Y:S06]  /*edcb0*/  BRA `(.L_x_4035) ;  /* 0x00000000003c7947 */ /* 0x000fec0003800000 */
.L_x_4033:
        /* <DEDUP_REMOVED lines=15> */
.L_x_4035:
[----:B------:R-:W-:Y:S05]  /*eddb0*/  BSYNC.RECONVERGENT B0 ;  /* 0x0000000000007941 */ /* 0x000fea0003800200 */
.L_x_4032:
        /* <DEDUP_REMOVED lines=24> */
.L_x_4037:
        /* <DEDUP_REMOVED lines=11> */
.L_x_4038:
[----:B------:R-:W-:Y:S05]  /*edff0*/  BSYNC.RECONVERGENT B0 ;  /* 0x0000000000007941 */ /* 0x000fea0003800200 */
.L_x_4036:
        /* <DEDUP_REMOVED lines=48> */
.L_x_4041:
[C---:B------:R-:W-:Y:S01]  /*ee300*/  VIADD R14, R22.reuse, 0x1 ;  /* 0x00000001160e7836 */ /* 0x040fe20000000000 */
[----:B------:R-:W-:-:S04]  /*ee310*/  LOP3.LUT R24, R22, 0x1f, RZ, 0x3c, !PT ;  /* 0x0000001f16187812 */ /* 0x000fc800078e3cff */
[----:B------:R-:W-:Y:S02]  /*ee320*/  SHF.R.U32.HI R14, RZ, R14, R11 ;  /* 0x0000000eff0e7219 */ /* 0x000fe4000001160b */
[----:B------:R-:W-:-:S04]  /*ee330*/  SHF.L.U32 R24, R11, R24, RZ ;  /* 0x000000180b187219 */ /* 0x000fc800000006ff */
[----:B------:R-:W-:Y:S01]  /*ee340*/  LOP3.LUT R21, R25, R14, R24, 0x1e, !PT ;  /* 0x0000000e19157212 */ /* 0x000fe200078e1e18 */
[----:B------:R-:W-:Y:S06]  /*ee350*/  BRA `(.L_x_4042) ;  /* 0x00000000003c7947 */ /* 0x000fec0003800000 */
.L_x_4040:
        /* <DEDUP_REMOVED lines=15> */
.L_x_4042:
[----:B------:R-:W-:Y:S05]  /*ee450*/  BSYNC.RECONVERGENT B0 ;  /* 0x0000000000007941 */ /* 0x000fea0003800200 */
.L_x_4039:
        /* <DEDUP_REMOVED lines=24> */
.L_x_4044:
        /* <DEDUP_REMOVED lines=11> */
.L_x_4045:
[----:B------:R-:W-:Y:S05]  /*ee690*/  BSYNC.RECONVERGENT B0 ;  /* 0x0000000000007941 */ /* 0x000fea0003800200 */
.L_x_4043:
        /* <DEDUP_REMOVED lines=31> */
[----:B------:R-:W-:Y:S02]  /*ee890*/  LOP3.LUT R25, R25, R24, RZ, 0x3c, !PT ;  /* 0x0000001819197212 */ /* 0x000fe400078e3cff */
[----:B------:R-:W-:Y:S01]  /*ee8a0*/  IADD3 R19, PT, PT, R19, R30, R10 ;  /* 0x0000001e13137210 */ /* 0x000fe20007ffe00a */
        /* <DEDUP_REMOVED lines=22> */
.L_x_4048:
[C---:B------:R-:W-:Y:S01]  /*eea10*/  VIADD R24, R22.reuse, 0x1 ;  /* 0x0000000116187836 */ /* 0x040fe20000000000 */
[----:B------:R-:W-:-:S04]  /*eea20*/  LOP3.LUT R26, R22, 0x1f, RZ, 0x3c, !PT ;  /* 0x0000001f161a7812 */ /* 0x000fc800078e3cff */
[----:B------:R-:W-:Y:S02]  /*eea30*/  SHF.R.U32.HI R24, RZ, R24, R15 ;  /* 0x00000018ff187219 */ /* 0x000fe4000001160f */
[----:B------:R-:W-:-:S04]  /*eea40*/  SHF.L.U32 R26, R15, R26, RZ ;  /* 0x0000001a0f1a7219 */ /* 0x000fc800000006ff */
[----:B------:R-:W-:Y:S01]  /*eea50*/  LOP3.LUT R11, R21, R24, R26, 0x1e, !PT ;  /* 0x00000018150b7212 */ /* 0x000fe200078e1e1a */
[----:B------:R-:W-:Y:S06]  /*eea60*/  BRA `(.L_x_4049) ;  /* 0x00000000003c7947 */ /* 0x000fec0003800000 */
.L_x_4047:
        /* <DEDUP_REMOVED lines=15> */
.L_x_4049:
[----:B------:R-:W-:Y:S05]  /*eeb60*/  BSYNC.RECONVERGENT B0 ;  /* 0x0000000000007941 */ /* 0x000fea0003800200 */
.L_x_4046:
        /* <DEDUP_REMOVED lines=24> */
.L_x_4051:
        /* <DEDUP_REMOVED lines=11> */
.L_x_4052:
[----:B------:R-:W-:Y:S05]  /*eeda0*/  BSYNC.RECONVERGENT B0 ;  /* 0x0000000000007941 */ /* 0x000fea0003800200 */
.L_x_4050:
        /* <DEDUP_REMOVED lines=47> */
.L_x_4055:
[C---:B------:R-:W-:Y:S01]  /*ef0a0*/  VIADD R23, R21.reuse, 0x1 ;  /* 0x0000000115177836 */ /* 0x040fe20000000000 */
[----:B------:R-:W-:-:S04]  /*ef0b0*/  LOP3.LUT R25, R21, 0x1f, RZ, 0x3c, !PT ;  /* 0x0000001f15197812 */ /* 0x000fc800078e3cff */
[----:B------:R-:W-:Y:S02]  /*ef0c0*/  SHF.R.U32.HI R20, RZ, R23, R14 ;  /* 0x00000017ff147219 */ /* 0x000fe4000001160e */
[----:B------:R-:W-:-:S04]  /*ef0d0*/  SHF.L.U32 R25, R14, R25, RZ ;  /* 0x000000190e197219 */ /* 0x000fc800000006ff */
[----:B------:R-:W-:Y:S01]  /*ef0e0*/  LOP3.LUT R23, R11, R20, R25, 0x1e, !PT ;  /* 0x000000140b177212 */ /* 0x000fe200078e1e19 */
[----:B------:R-:W-:Y:S06]  /*ef0f0*/  BRA `(.L_x_4056) ;  /* 0x00000000003c7947 */ /* 0x000fec0003800000 */
.L_x_4054:
        /* <DEDUP_REMOVED lines=15> */
.L_x_4056:
[----:B------:R-:W-:Y:S05]  /*ef1f0*/  BSYNC.RECONVERGENT B0 ;  /* 0x0000000000007941 */ /* 0x000fea0003800200 */
.L_x_4053:
        /* <DEDUP_REMOVED lines=24> */
.L_x_4058:
        /* <DEDUP_REMOVED lines=11> */
.L_x_4059:
[----:B------:R-:W-:Y:S05]  /*ef430*/  BSYNC.RECONVERGENT B0 ;  /* 0x0000000000007941 */ /* 0x000fea0003800200 */
.L_x_4057:
        /* <DEDUP_REMOVED lines=47> */
.L_x_4062:
[C---:B------:R-:W-:Y:S01]  /*ef730*/  VIADD R22, R20.reuse, 0x1 ;  /* 0x0000000114167836 */ /* 0x040fe20000000000 */
[----:B------:R-:W-:-:S04]  /*ef740*/  LOP3.LUT R24, R20, 0x1f, RZ, 0x3c, !PT ;  /* 0x0000001f14187812 */ /* 0x000fc800078e3cff */
[----:B------:R-:W-:Y:S02]  /*ef750*/  SHF.R.U32.HI R22, RZ, R22, R17 ;  /* 0x00000016ff167219 */ /* 0x000fe40000011611 */
[----:B------:R-:W-:-:S04]  /*ef760*/  SHF.L.U32 R24, R17, R24, RZ ;  /* 0x0000001811187219 */ /* 0x000fc800000006ff */
[----:B------:R-:W-:Y:S01]  /*ef770*/  LOP3.LUT R21, R23, R22, R24, 0x1e, !PT ;  /* 0x0000001617157212 */ /* 0x000fe200078e1e18 */
[----:B------:R-:W-:Y:S06]  /*ef780*/  BRA `(.L_x_4063) ;  /* 0x00000000003c7947 */ /* 0x000fec0003800000 */
.L_x_4061:
        /* <DEDUP_REMOVED lines=15> */
.L_x_4063:
[----:B------:R-:W-:Y:S05]  /*ef880*/  BSYNC.RECONVERGENT B0 ;  /* 0x0000000000007941 */ /* 0x000fea0003800200 */
.L_x_4060:
        /* <DEDUP_REMOVED lines=24> */
.L_x_4065:
        /* <DEDUP_REMOVED lines=11> */
.L_x_4066:
[----:B------:R-:W-:Y:S05]  /*efac0*/  BSYNC.RECONVERGENT B0 ;  /* 0x0000000000007941 */ /* 0x000fea0003800200 */
.L_x_4064:
        /* <DEDUP_REMOVED lines=48> */
.L_x_4069:
[C---:B------:R-:W-:Y:S01]  /*efdd0*/  VIADD R14, R22.reuse, 0x1 ;  /* 0x00000001160e7836 */ /* 0x040fe20000000000 */
[----:B------:R-:W-:-:S04]  /*efde0*/  LOP3.LUT R24, R22, 0x1f, RZ, 0x3c, !PT ;  /* 0x0000001f16187812 */ /* 0x000fc800078e3cff */
[----:B------:R-:W-:Y:S02]  /*efdf0*/  SHF.R.U32.HI R14, RZ, R14, R11 ;  /* 0x0000000eff0e7219 */ /* 0x000fe4000001160b */
[----:B------:R-:W-:-:S04]  /*efe00*/  SHF.L.U32 R24, R11, R24, RZ ;  /* 0x000000180b187219 */ /* 0x000fc800000006ff */
[----:B------:R-:W-:Y:S01]  /*efe10*/  LOP3.LUT R17, R21, R14, R24, 0x1e, !PT ;  /* 0x0000000e15117212 */ /* 0x000fe200078e1e18 */
[----:B------:R-:W-:Y:S06]  /*efe20*/  BRA `(.L_x_4070) ;  /* 0x00000000003c7947 */ /* 0x000fec0003800000 */
.L_x_4068:
        /* <DEDUP_REMOVED lines=15> */
.L_x_4070:
[----:B------:R-:W-:Y:S05]  /*eff20*/  BSYNC.RECONVERGENT B0 ;  /* 0x0000000000007941 */ /* 0x000fea0003800200 */
.L_x_4067:
        /* <DEDUP_REMOVED lines=24> */
.L_x_4072:
        /* <DEDUP_REMOVED lines=11> */
.L_x_4073:
[----:B------:R-:W-:Y:S05]  /*f0160*/  BSYNC.RECONVERGENT B0 ;  /* 0x0000000000007941 */ /* 0x000fea0003800200 */
.L_x_4071:
        /* <DEDUP_REMOVED lines=47> */
.L_x_4076:
[C---:B------:R-:W-:Y:S01]  /*f0460*/  VIADD R24, R22.reuse, 0x1 ;  /* 0x0000000116187836 */ /* 0x040fe20000000000 */
[----:B------:R-:W-:-:S04]  /*f0470*/  LOP3.LUT R26, R22, 0x1f, RZ, 0x3c, !PT ;  /* 0x0000001f161a7812 */ /* 0x000fc800078e3cff */
[----:B------:R-:W-:Y:S02]  /*f0480*/  SHF.R.U32.HI R24, RZ, R24, R19 ;  /* 0x00000018ff187219 */ /* 0x000fe40000011613 */
[----:B------:R-:W-:-:S04]  /*f0490*/  SHF.L.U32 R26, R19, R26, RZ ;  /* 0x0000001a131a7219 */ /* 0x000fc800000006ff */
[----:B------:R-:W-:Y:S01]  /*f04a0*/  LOP3.LUT R21, R17, R24, R26, 0x1e, !PT ;  /* 0x0000001811157212 */ /* 0x000fe200078e1e1a */
[----:B------:R-:W-:Y:S06]  /*f04b0*/  BRA `(.L_x_4077) ;  /* 0x00000000003c7947 */ /* 0x000fec0003800000 */
.L_x_4075:
        /* <DEDUP_REMOVED lines=15> */
.L_x_4077:
[----:B------:R-:W-:Y:S05]  /*f05b0*/  BSYNC.RECONVERGENT B0 ;  /* 0x0000000000007941 */ /* 0x000fea0003800200 */
.L_x_4074:
        /* <DEDUP_REMOVED lines=24> */
.L_x_4079:
        /* <DEDUP_REMOVED lines=11> */
.L_x_4080:
[----:B------:R-:W-:Y:S05]  /*f07f0*/  BSYNC.RECONVERGENT B0 ;  /* 0x0000000000007941 */ /* 0x000fea0003800200 */
.L_x_4078:
        /* <DEDUP_REMOVED lines=34> */
[--C-:B------:R-:W-:Y:S01]  /*f0a20*/  SHF.L.W.U32.HI R24, R11, 0xa, R11.reuse ;  /* 0x0000000a0b187819 */ /* 0x100fe20000010e0b */
[----:B------:R-:W-:Y:S01]  /*f0a30*/  IMAD.IADD R7, R7, 0x1, R22 ;  /* 0x0000000107077824 */ /* 0x000fe200078e0216 */
        /* <DEDUP_REMOVED lines=18> */
.L_x_4083:
[C---:B------:R-:W-:Y:S01]  /*f0b60*/  VIADD R11, R23.reuse, 0x1 ;  /* 0x00000001170b7836 */ /* 0x040fe20000000000 */
[----:B------:R-:W-:-:S04]  /*f0b70*/  LOP3.LUT R15, R23, 0x1f, RZ, 0x3c, !PT ;  /* 0x0000001f170f7812 */ /* 0x000fc800078e3cff */
[----:B------:R-:W-:Y:S02]  /*f0b80*/  SHF.R.U32.HI R22, RZ, R11, R14 ;  /* 0x0000000bff167219 */ /* 0x000fe4000001160e */
[----:B------:R-:W-:-:S04]  /*f0b90*/  SHF.L.U32 R15, R14, R15, RZ ;  /* 0x0000000f0e0f7219 */ /* 0x000fc800000006ff */
[----:B------:R-:W-:Y:S01]  /*f0ba0*/  LOP3.LUT R11, R21, R22, R15, 0x1e, !PT ;  /* 0x00000016150b7212 */ /* 0x000fe200078e1e0f */
[----:B------:R-:W-:Y:S06]  /*f0bb0*/  BRA `(.L_x_4084) ;  /* 0x00000000003c7947 */ /* 0x000fec0003800000 */
.L_x_4082:
        /* <DEDUP_REMOVED lines=15> */
.L_x_4084:
[----:B------:R-:W-:Y:S05]  /*f0cb0*/  BSYNC.RECONVERGENT B0 ;  /* 0x0000000000007941 */ /* 0x000fea0003800200 */
.L_x_4081:
        /* <DEDUP_REMOVED lines=24> */
.L_x_4086:
        /* <DEDUP_REMOVED lines=11> */
.L_x_4087:
[----:B------:R-:W-:Y:S05]  /*f0ef0*/  BSYNC.RECONVERGENT B0 ;  /* 0x0000000000007941 */ /* 0x000fea0003800200 */
.L_x_4085:
        /* <DEDUP_REMOVED lines=32> */
.L_x_4090:
[C---:B------:R-:W-:Y:S01]  /*f1100*/  VIADD R21, R19.reuse, 0x1 ;  /* 0x0000000113157836 */ /* 0x040fe20000000000 */
[----:B------:R-:W-:-:S04]  /*f1110*/  LOP3.LUT R23, R19, 0x1f, RZ, 0x3c, !PT ;  /* 0x0000001f13177812 */ /* 0x000fc800078e3cff */
[----:B------:R-:W-:Y:S02]  /*f1120*/  SHF.R.U32.HI R20, RZ, R21, R14 ;  /* 0x00000015ff147219 */ /* 0x000fe4000001160e */
[----:B------:R-:W-:-:S04]  /*f1130*/  SHF.L.U32 R23, R14, R23, RZ ;  /* 0x000000170e177219 */ /* 0x000fc800000006ff */
[----:B------:R-:W-:Y:S01]  /*f1140*/  LOP3.LUT R21, R11, R20, R23, 0x1e, !PT ;  /* 0x000000140b157212 */ /* 0x000fe200078e1e17 */
[----:B------:R-:W-:Y:S06]  /*f1150*/  BRA `(.L_x_4091) ;  /* 0x00000000003c7947 */ /* 0x000fec0003800000 */
.L_x_4089:
        /* <DEDUP_REMOVED lines=15> */
.L_x_4091:
[----:B------:R-:W-:Y:S05]  /*f1250*/  BSYNC.RECONVERGENT B0 ;  /* 0x0000000000007941 */ /* 0x000fea0003800200 */
.L_x_4088:
        /* <DEDUP_REMOVED lines=24> */
.L_x_4093:
        /* <DEDUP_REMOVED lines=11> */
.L_x_4094:
[----:B------:R-:W-:Y:S05]  /*f1490*/  BSYNC.RECONVERGENT B0 ;  /* 0x0000000000007941 */ /* 0x000fea0003800200 */
.L_x_4092:
        /* <DEDUP_REMOVED lines=47> */
.L_x_4097:
[C---:B------:R-:W-:Y:S01]  /*f1790*/  VIADD R22, R20.reuse, 0x1 ;  /* 0x0000000114167836 */ /* 0x040fe20000000000 */
[----:B------:R-:W-:-:S04]  /*f17a0*/  LOP3.LUT R24, R20, 0x1f, RZ, 0x3c, !PT ;  /* 0x0000001f14187812 */ /* 0x000fc800078e3cff */
[----:B------:R-:W-:Y:S02]  /*f17b0*/  SHF.R.U32.HI R22, RZ, R22, R15 ;  /* 0x00000016ff167219 */ /* 0x000fe4000001160f */
[----:B------:R-:W-:-:S04]  /*f17c0*/  SHF.L.U32 R24, R15, R24, RZ ;  /* 0x000000180f187219 */ /* 0x000fc800000006ff */
[----:B------:R-:W-:Y:S01]  /*f17d0*/  LOP3.LUT R19, R21, R22, R24, 0x1e, !PT ;  /* 0x0000001615137212 */ /* 0x000fe200078e1e18 */
[----:B------:R-:W-:Y:S06]  /*f17e0*/  BRA `(.L_x_4098) ;  /* 0x00000000003c7947 */ /* 0x000fec0003800000 */
.L_x_4096:
        /* <DEDUP_REMOVED lines=15> */
.L_x_4098:
[----:B------:R-:W-:Y:S05]  /*f18e0*/  BSYNC.RECONVERGENT B0 ;  /* 0x0000000000007941 */ /* 0x000fea0003800200 */
.L_x_4095:
        /* <DEDUP_REMOVED lines=24> */
.L_x_4100:
        /* <DEDUP_REMOVED lines=11> */
.L_x_4101:
[----:B------:R-:W-:Y:S05]  /*f1b20*/  BSYNC.RECONVERGENT B0 ;  /* 0x0000000000007941 */ /* 0x000fea0003800200 */
.L_x_4099:
        /* <DEDUP_REMOVED lines=48> */
.L_x_4104:
[C---:B------:R-:W-:Y:S01]  /*f1e30*/  VIADD R14, R22.reuse, 0x1 ;  /* 0x00000001160e7836 */ /* 0x040fe20000000000 */
[----:B------:R-:W-:-:S04]  /*f1e40*/  LOP3.LUT R24, R22, 0x1f, RZ, 0x3c, !PT ;  /* 0x0000001f16187812 */ /* 0x000fc800078e3cff */
[----:B------:R-:W-:Y:S02]  /*f1e50*/  SHF.R.U32.HI R14, RZ, R14, R11 ;  /* 0x0000000eff0e7219 */ /* 0x000fe4000001160b */
[----:B------:R-:W-:-:S04]  /*f1e60*/  SHF.L.U32 R24, R11, R24, RZ ;  /* 0x000000180b187219 */ /* 0x000fc800000006ff */
[----:B------:R-:W-:Y:S01]  /*f1e70*/  LOP3.LUT R21, R19, R14, R24, 0x1e, !PT ;  /* 0x0000000e13157212 */ /* 0x000fe200078e1e18 */
[----:B------:R-:W-:Y:S06]  /*f1e80*/  BRA `(.L_x_4105) ;  /* 0x00000000003c7947 */ /* 0x000fec0003800000 */
.L_x_4103:
        /* <DEDUP_REMOVED lines=15> */
.L_x_4105:
[----:B------:R-:W-:Y:S05]  /*f1f80*/  BSYNC.RECONVERGENT B0 ;  /* 0x0000000000007941 */ /* 0x000fea0003800200 */
.L_x_4102:
        /* <DEDUP_REMOVED lines=24> */
.L_x_4107:
        /* <DEDUP_REMOVED lines=11> */
.L_x_4108:
[----:B------:R-:W-:Y:S05]  /*f21c0*/  BSYNC.RECONVERGENT B0 ;  /* 0x0000000000007941 */ /* 0x000fea0003800200 */
.L_x_4106:
[----:B------:R-:W-:Y:S01]  /*f21d0*/  IMAD.IADD R20, R19, 0x1, R14 ;  /* 0x0000000113147824 */ /* 0x000fe200078e020e */
[----:B------:R-:W-:Y:S01]  /*f21e0*/  SHF.L.W.U32.HI R24, R16, 0xf, R16 ;  /* 0x0000000f10187819 */ /* 0x000fe20000010e10 */
[C---:B------:R-:W-:Y:S01]  /*f21f0*/  IMAD.SHL.U32 R22, R11.reuse, 0x4, RZ ;  /* 0x000000040b167824 */ /* 0x040fe200078e00ff */
[----:B------:R-:W0:Y:S01]  /*f2200*/  LDCU UR4, c[0x3][0xfc] ;  /* 0x00c01f80ff0477ac */ /* 0x000e220008000800 */
[----:B------:R-:W-:Y:S01]  /*f2210*/  BSSY.RECONVERGENT B0, `(.L_x_4109) ;  /* 0x0000051000007945 */ /* 0x000fe20003800200 */
[----:B------:R-:W-:Y:S02]  /*f2220*/  LOP3.LUT R17, R11, R20, RZ, 0x3c, !PT ;  /* 0x000000140b117212 */ /* 0x000fe400078e3cff */
[----:B------:R-:W-:Y:S02]  /*f2230*/  LOP3.LUT R29, R22, 0xc, RZ, 0xc0, !PT ;  /* 0x0000000c161d7812 */ /* 0x000fe400078ec0ff */
[----:B------:R-:W-:Y:S02]  /*f2240*/  SHF.R.U32.HI R20, RZ, 0x4, R17 ;  /* 0x00000004ff147819 */ /* 0x000fe40000011611 */
[----:B------:R-:W-:-:S02]  /*f2250*/  ISETP.EQ.AND P0, PT, R29, RZ, PT ;  /* 0x000000ff1d00720c */ /* 0x000fc40003f02270 */
[----:B------:R-:W-:Y:S02]  /*f2260*/  LOP3.LUT R19, R20, R17, RZ, 0x3c, !PT ;  /* 0x0000001114137212 */ /* 0x000fe400078e3cff */
[----:B------:R-:W-:Y:S02]  /*f2270*/  SHF.R.U32.HI R11, RZ, 0x8, R11 ;  /* 0x00000008ff0b7819 */ /* 0x000fe4000001160b */
[----:B------:R-:W-:Y:S02]  /*f2280*/  SHF.R.U32.HI R20, RZ, 0x18, R19 ;  /* 0x00000018ff147819 */ /* 0x000fe40000011613 */
[----:B------:R-:W-:Y:S02]  /*f2290*/  SHF.R.U32.HI R22, RZ, 0xa, R16 ;  /* 0x0000000aff167819 */ /* 0x000fe40000011610 */
[----:B------:R-:W-:Y:S02]  /*f22a0*/  LOP3.LUT R20, R20, 0xf, RZ, 0xc0, !PT ;  /* 0x0000000f14147812 */ /* 0x000fe400078ec0ff */
[----:B------:R-:W-:-:S02]  /*f22b0*/  ISETP.EQ.AND P1, PT, R29, 0x4, PT ;  /* 0x000000041d00780c */ /* 0x000fc40003f22270 */
[----:B------:R-:W-:Y:S02]  /*f22c0*/  SHF.R.W.U32 R23, R17, R20, R17 ;  /* 0x0000001411177219 */ /* 0x000fe40000001e11 */
[----:B------:R-:W-:Y:S02]  /*f22d0*/  ISETP.EQ.AND P2, PT, R29, 0x8, PT ;  /* 0x000000081d00780c */ /* 0x000fe40003f42270 */
[----:B------:R-:W-:Y:S02]  /*f22e0*/  LOP3.LUT R32, R23, R32, RZ, 0x3c, !PT ;  /* 0x0000002017207212 */ /* 0x000fe400078e3cff */
[----:B------:R-:W-:Y:S02]  /*f22f0*/  SHF.L.W.U32.HI R23, R16, 0xd, R16 ;  /* 0x0000000d10177819 */ /* 0x000fe40000010e10 */
[----:B------:R-:W-:Y:S02]  /*f2300*/  SHF.R.U32.HI R25, RZ, 0x10, R32 ;  /* 0x00000010ff197819 */ /* 0x000fe40000011620 */
[----:B------:R-:W-:Y:S01]  /*f2310*/  SHF.L.W.U32 R16, R2, R11, RZ ;  /* 0x0000000b02107219 */ /* 0x000fe20000000eff */
[----:B------:R-:W-:Y:S01]  /*f2320*/  @P0 IMAD.MOV.U32 R11, RZ, RZ, R7 ;  /* 0x000000ffff0b0224 */ /* 0x000fe200078e0007 */
[----:B------:R-:W-:-:S02]  /*f2330*/  LOP3.LUT R25, R25, R32, RZ, 0x3c, !PT ;  /* 0x0000002019197212 */ /* 0x000fc400078e3cff */
[----:B------:R-:W-:Y:S02]  /*f2340*/  LOP3.LUT R22, R22, R24, R23, 0x96, !PT ;  /* 0x0000001816167212 */ /* 0x000fe400078e9617 */
[--C-:B------:R-:W-:Y:S02]  /*f2350*/  SHF.R.U32.HI R26, RZ, 0xc, R25.reuse ;  /* 0x0000000cff1a7819 */ /* 0x100fe40000011619 */
[--C-:B------:R-:W-:Y:S02]  /*f2360*/  SHF.R.U32.HI R27, RZ, 0x4, R25.reuse ;  /* 0x00000004ff1b7819 */ /* 0x100fe40000011619 */
[----:B------:R-:W-:Y:S02]  /*f2370*/  SHF.R.U32.HI R28, RZ, 0x8, R25 ;  /* 0x00000008ff1c7819 */ /* 0x000fe40000011619 */
[----:B------:R-:W-:Y:S02]  /*f2380*/  ISETP.EQ.AND P0, PT, R29, 0xc, PT ;  /* 0x0000000c1d00780c */ /* 0x000fe40003f02270 */
[----:B------:R-:W-:-:S02]  /*f2390*/  LOP3.LUT R26, R28, R27, R26, 0x96, !PT ;  /* 0x0000001b1c1a7212 */ /* 0x000fc400078e961a */
[--C-:B------:R-:W-:Y:S02]  /*f23a0*/  SHF.R.U32.HI R23, RZ, 0x3, R13.reuse ;  /* 0x00000003ff177819 */ /* 0x100fe4000001160d */
[C-C-:B------:R-:W-:Y:S02]  /*f23b0*/  SHF.L.W.U32.HI R24, R13.reuse, 0xe, R13.reuse ;  /* 0x0000000e0d187819 */ /* 0x140fe40000010e0d */
[----:B------:R-:W-:Y:S02]  /*f23c0*/  SHF.L.W.U32.HI R13, R13, 0x19, R13 ;  /* 0x000000190d0d7819 */ /* 0x000fe40000010e0d */
[----:B------:R-:W-:Y:S02]  /*f23d0*/  LOP3.LUT R26, R26, R25, RZ, 0x3c, !PT ;  /* 0x000000191a1a7212 */ /* 0x000fe400078e3cff */
[----:B------:R-:W-:Y:S02]  /*f23e0*/  LOP3.LUT R13, R23, R13, R24, 0x96, !PT ;  /* 0x0000000d170d7212 */ /* 0x000fe400078e9618 */
[----:B------:R-:W-:-:S02]  /*f23f0*/  LOP3.LUT R30, R7, R16, RZ, 0x30, !PT ;  /* 0x00000010071e7212 */ /* 0x000fc400078e30ff */
[----:B------:R-:W-:Y:S02]  /*f2400*/  SHF.R.U32.HI R23, RZ, 0x2, R26 ;  /* 0x00000002ff177819 */ /* 0x000fe4000001161a */
[CC--:B------:R-:W-:Y:S01]  /*f2410*/  LOP3.LUT R27, R16.reuse, R7.reuse, RZ, 0xfc, !PT ;  /* 0x00000007101b7212 */ /* 0x0c0fe200078efcff */
[----:B------:R-:W-:Y:S01]  /*f2420*/  @P1 IMAD.MOV.U32 R11, RZ, RZ, R30 ;  /* 0x000000ffff0b1224 */ /* 0x000fe200078e001e */
[----:B------:R-:W-:Y:S02]  /*f2430*/  LOP3.LUT R16, R16, R7, RZ, 0x3c, !PT ;  /* 0x0000000710107212 */ /* 0x000fe400078e3cff */
[----:B------:R-:W-:Y:S01]  /*f2440*/  LOP3.LUT R23, R23, 0x3, R26, 0x48, !PT ;  /* 0x0000000317177812 */ /* 0x000fe200078e481a */
[----:B------:R-:W-:Y:S01]  /*f2450*/  @P2 IMAD.MOV.U32 R11, RZ, RZ, R27 ;  /* 0x000000ffff0b2224 */ /* 0x000fe200078e001b */
[----:B------:R-:W-:Y:S01]  /*f2460*/  IADD3 R22, PT, PT, R18, R22, R5 ;  /* 0x0000001612167210 */ /* 0x000fe20007ffe005 */
[----:B------:R-:W-:Y:S01]  /*f2470*/  @P0 IMAD.MOV.U32 R11, RZ, RZ, R16 ;  /* 0x000000ffff0b0224 */ /* 0x000fe200078e0010 */
[----:B------:R-:W-:-:S02]  /*f2480*/  ISETP.GT.AND P0, PT, R23, 0x1, PT ;  /* 0x000000011700780c */ /* 0x000fc40003f04270 */
[----:B0-----:R-:W-:Y:S02]  /*f2490*/  IADD3 R13, PT, PT, R22, UR4, R13 ;  /* 0x00000004160d7c10 */ /* 0x001fe4000fffe00d */
[C-C-:B------:R-:W-:Y:S02]  /*f24a0*/  SHF.L.W.U32.HI R5, R11.reuse, 0x1a, R11.reuse ;  /* 0x0000001a0b057819 */ /* 0x140fe40000010e0b */
[C-C-:B------:R-:W-:Y:S02]  /*f24b0*/  SHF.L.W.U32.HI R16, R11.reuse, 0x15, R11.reuse ;  /* 0x000000150b107819 */ /* 0x140fe40000010e0b */
[----:B------:R-:W-:Y:S02]  /*f24c0*/  SHF.L.W.U32.HI R11, R11, 0x7, R11 ;  /* 0x000000070b0b7819 */ /* 0x000fe40000010e0b */
[----:B------:R-:W-:Y:S02]  /*f24d0*/  IADD3 R13, PT, PT, R15, R13, R4 ;  /* 0x0000000d0f0d7210 */ /* 0x000fe40007ffe004 */
        /* <DEDUP_REMOVED lines=15> */
.L_x_4111:
[C---:B------:R-:W-:Y:S01]  /*f25d0*/  VIADD R16, R20.reuse, 0x1 ;  /* 0x0000000114107836 */ /* 0x040fe20000000000 */
[----:B------:R-:W-:-:S04]  /*f25e0*/  LOP3.LUT R18, R20, 0x1f, RZ, 0x3c, !PT ;  /* 0x0000001f14127812 */ /* 0x000fc800078e3cff */
[----:B------:R-:W-:Y:S02]  /*f25f0*/  SHF.R.U32.HI R16, RZ, R16, R17 ;  /* 0x00000010ff107219 */ /* 0x000fe40000011611 */
[----:B------:R-:W-:-:S04]  /*f2600*/  SHF.L.U32 R18, R17, R18, RZ ;  /* 0x0000001211127219 */ /* 0x000fc800000006ff */
[----:B------:R-:W-:Y:S01]  /*f2610*/  LOP3.LUT R5, R21, R16, R18, 0x1e, !PT ;  /* 0x0000001015057212 */ /* 0x000fe200078e1e12 */
[----:B------:R-:W-:Y:S06]  /*f2620*/  BRA `(.L_x_4112) ;  /* 0x00000000003c7947 */ /* 0x000fec0003800000 */
.L_x_4110:
        /* <DEDUP_REMOVED lines=15> */
.L_x_4112:
[----:B------:R-:W-:Y:S05]  /*f2720*/  BSYNC.RECONVERGENT B0 ;  /* 0x0000000000007941 */ /* 0x000fea0003800200 */
.L_x_4109:
        /* <DEDUP_REMOVED lines=24> */
.L_x_4114:
        /* <DEDUP_REMOVED lines=11> */
.L_x_4115:
[----:B------:R-:W-:Y:S05]  /*f2960*/  BSYNC.RECONVERGENT B0 ;  /* 0x0000000000007941 */ /* 0x000fea0003800200 */
.L_x_4113:
        /* <DEDUP_REMOVED lines=47> */
.L_x_4118:
[C---:B------:R-:W-:Y:S01]  /*f2c60*/  VIADD R18, R16.reuse, 0x1 ;  /* 0x0000000110127836 */ /* 0x040fe20000000000 */
[----:B------:R-:W-:-:S04]  /*f2c70*/  LOP3.LUT R20, R16, 0x1f, RZ, 0x3c, !PT ;  /* 0x0000001f10147812 */ /* 0x000fc800078e3cff */
[----:B------:R-:W-:Y:S02]  /*f2c80*/  SHF.R.U32.HI R18, RZ, R18, R13 ;  /* 0x00000012ff127219 */ /* 0x000fe4000001160d */
[----:B------:R-:W-:-:S04]  /*f2c90*/  SHF.L.U32 R20, R13, R20, RZ ;  /* 0x000000140d147219 */ /* 0x000fc800000006ff */
[----:B------:R-:W-:Y:S01]  /*f2ca0*/  LOP3.LUT R17, R5, R18, R20, 0x1e, !PT ;  /* 0x0000001205117212 */ /* 0x000fe200078e1e14 */
[----:B------:R-:W-:Y:S06]  /*f2cb0*/  BRA `(.L_x_4119) ;  /* 0x00000000003c7947 */ /* 0x000fec0003800000 */
.L_x_4117:
        /* <DEDUP_REMOVED lines=15> */
.L_x_4119:
[----:B------:R-:W-:Y:S05]  /*f2db0*/  BSYNC.RECONVERGENT B0 ;  /* 0x0000000000007941 */ /* 0x000fea0003800200 */
.L_x_4116:
        /* <DEDUP_REMOVED lines=24> */
.L_x_4121:
        /* <DEDUP_REMOVED lines=11> */
.L_x_4122:
[----:B------:R-:W-:Y:S05]  /*f2ff0*/  BSYNC.RECONVERGENT B0 ;  /* 0x0000000000007941 */ /* 0x000fea0003800200 */
.L_x_4120:
        /* <DEDUP_REMOVED lines=47> */
.L_x_4125:
[C---:B------:R-:W-:Y:S01]  /*f32f0*/  VIADD R20, R16.reuse, 0x1 ;  /* 0x0000000110147836 */ /* 0x040fe20000000000 */
[----:B------:R-:W-:-:S04]  /*f3300*/  LOP3.LUT R22, R16, 0x1f, RZ, 0x3c, !PT ;  /* 0x0000001f10167812 */ /* 0x000fc800078e3cff */
[----:B------:R-:W-:Y:S02]  /*f3310*/  SHF.R.U32.HI R20, RZ, R20, R11 ;  /* 0x00000014ff147219 */ /* 0x000fe4000001160b */
[----:B------:R-:W-:-:S04]  /*f3320*/  SHF.L.U32 R22, R11, R22, RZ ;  /* 0x000000160b167219 */ /* 0x000fc800000006ff */
[----:B------:R-:W-:Y:S01]  /*f3330*/  LOP3.LUT R13, R17, R20, R22, 0x1e, !PT ;  /* 0x00000014110d7212 */ /* 0x000fe200078e1e16 */
[----:B------:R-:W-:Y:S06]  /*f3340*/  BRA `(.L_x_4126) ;  /* 0x00000000003c7947 */ /* 0x000fec0003800000 */
.L_x_4124:
        /* <DEDUP_REMOVED lines=15> */
.L_x_4126:
[----:B------:R-:W-:Y:S05]  /*f3440*/  BSYNC.RECONVERGENT B0 ;  /* 0x0000000000007941 */ /* 0x000fea0003800200 */
.L_x_4123:
        /* <DEDUP_REMOVED lines=24> */
.L_x_4128:
        /* <DEDUP_REMOVED lines=11> */
.L_x_4129:
[----:B------:R-:W-:Y:S05]  /*f3680*/  BSYNC.RECONVERGENT B0 ;  /* 0x0000000000007941 */ /* 0x000fea0003800200 */
.L_x_4127:
        /* <DEDUP_REMOVED lines=48> */
.L_x_4132:
[C---:B------:R-:W-:Y:S01]  /*f3990*/  VIADD R18, R20.reuse, 0x1 ;  /* 0x0000000114127836 */ /* 0x040fe20000000000 */
[----:B------:R-:W-:-:S04]  /*f39a0*/  LOP3.LUT R22, R20, 0x1f, RZ, 0x3c, !PT ;  /* 0x0000001f14167812 */ /* 0x000fc800078e3cff */
[----:B------:R-:W-:Y:S02]  /*f39b0*/  SHF.R.U32.HI R18, RZ, R18, R5 ;  /* 0x00000012ff127219 */ /* 0x000fe40000011605 */
[----:B------:R-:W-:-:S04]  /*f39c0*/  SHF.L.U32 R22, R5, R22, RZ ;  /* 0x0000001605167219 */ /* 0x000fc800000006ff */
[----:B------:R-:W-:Y:S01]  /*f39d0*/  LOP3.LUT R15, R13, R18, R22, 0x1e, !PT ;  /* 0x000000120d0f7212 */ /* 0x000fe200078e1e16 */
[----:B------:R-:W-:Y:S06]  /*f39e0*/  BRA `(.L_x_4133) ;  /* 0x00000000003c7947 */ /* 0x000fec0003800000 */
.L_x_4131:
        /* <DEDUP_REMOVED lines=15> */
.L_x_4133:
[----:B------:R-:W-:Y:S05]  /*f3ae0*/  BSYNC.RECONVERGENT B0 ;  /* 0x0000000000007941 */ /* 0x000fea0003800200 */
.L_x_4130:
[----:B------:R-:W-:Y:S01]  /*f3af0*/  LOP3.LUT R32, R15, R32, RZ, 0x3c, !PT ;  /* 0x000000200f207212 */ /* 0x000fe200078e3cff */
[----:B------:R-:W0:Y:S01]  /*f3b00*/  LDCU.64 UR4, c[0x0][0x358] ;  /* 0x00006b00ff0477ac */ /* 0x000e220008000a00 */
[----:B------:R-:W-:Y:S02]  /*f3b10*/  BSSY.RECONVERGENT B0, `(.L_x_4134) ;  /* 0x0000022000007945 */ /* 0x000fe40003800200 */
        /* <DEDUP_REMOVED lines=10> */
[----:B0-----:R-:W-:Y:S05]  /*f3bc0*/  @P0 BRA `(.L_x_4135) ;  /* 0x00000000002c0947 */ /* 0x001fea0003800000 */
        /* <DEDUP_REMOVED lines=11> */
.L_x_4135:
        /* <DEDUP_REMOVED lines=11> */
.L_x_4136:
[----:B------:R-:W-:Y:S05]  /*f3d30*/  BSYNC.RECONVERGENT B0 ;  /* 0x0000000000007941 */ /* 0x000fea0003800200 */
.L_x_4134:
[----:B------:R-:W-:Y:S02]  /*f3d40*/  IMAD.SHL.U32 R15, R5, 0x4, RZ ;  /* 0x00000004050f7824 */ /* 0x000fe400078e00ff */
[----:B------:R-:W-:Y:S02]  /*f3d50*/  IMAD.IADD R14, R32, 0x1, R13 ;  /* 0x00000001200e7824 */ /* 0x000fe400078e020d */
[----:B------:R-:W-:Y:S01]  /*f3d60*/  VIADD R7, R7, UR21 ;  /* 0x0000001507077c36 */ /* 0x000fe20008000000 */
[----:B------:R-:W-:Y:S01]  /*f3d70*/  LOP3.LUT R16, R15, 0xc, RZ, 0xc0, !PT ;  /* 0x0000000c0f107812 */ /* 0x000fe200078ec0ff */
[----:B------:R-:W-:Y:S01]  /*f3d80*/  VIADD R9, R9, UR38 ;  /* 0x0000002609097c36 */ /* 0x000fe20008000000 */
[----:B------:R-:W-:Y:S01]  /*f3d90*/  LOP3.LUT R14, R5, R14, RZ, 0x3c, !PT ;  /* 0x0000000e050e7212 */ /* 0x000fe200078e3cff */
[----:B------:R-:W-:Y:S01]  /*f3da0*/  VIADD R8, R8, UR28 ;  /* 0x0000001c08087c36 */ /* 0x000fe20008000000 */
[----:B------:R-:W-:Y:S01]  /*f3db0*/  ISETP.EQ.AND P0, PT, R16, RZ, PT ;  /* 0x000000ff1000720c */ /* 0x000fe20003f02270 */
[----:B------:R-:W-:Y:S01]  /*f3dc0*/  VIADD R6, R6, UR26 ;  /* 0x0000001a06067c36 */ /* 0x000fe20008000000 */
[----:B------:R-:W-:Y:S01]  /*f3dd0*/  SHF.R.U32.HI R5, RZ, 0x8, R5 ;  /* 0x00000008ff057819 */ /* 0x000fe20000011605 */
[----:B------:R-:W-:Y:S01]  /*f3de0*/  IMAD.SHL.U32 R13, R14, 0x4, RZ ;  /* 0x000000040e0d7824 */ /* 0x000fe200078e00ff */
[----:B------:R-:W-:Y:S01]  /*f3df0*/  ISETP.EQ.AND P4, PT, R16, 0x4, PT ;  /* 0x000000041000780c */ /* 0x000fe20003f82270 */
[----:B------:R-:W-:Y:S01]  /*f3e00*/  VIADD R12, R12, UR27 ;  /* 0x0000001b0c0c7c36 */ /* 0x000fe20008000000 */
[----:B------:R-:W-:-:S02]  /*f3e10*/  SHF.L.W.U32 R5, R2, R5, RZ ;  /* 0x0000000502057219 */ /* 0x000fc40000000eff */
[----:B------:R-:W-:Y:S02]  /*f3e20*/  SHF.R.U32.HI R15, RZ, 0x8, R14 ;  /* 0x00000008ff0f7819 */ /* 0x000fe4000001160e */
[----:B------:R-:W-:Y:S02]  /*f3e30*/  LOP3.LUT R18, R13, 0xc, RZ, 0xc0, !PT ;  /* 0x0000000c0d127812 */ /* 0x000fe400078ec0ff */
[----:B------:R-:W-:Y:S01]  /*f3e40*/  ISETP.EQ.AND P2, PT, R16, 0x8, PT ;  /* 0x000000081000780c */ /* 0x000fe20003f42270 */
[----:B------:R-:W-:Y:S01]  /*f3e50*/  @P0 IMAD.MOV.U32 R13, RZ, RZ, R10 ;  /* 0x000000ffff0d0224 */ /* 0x000fe200078e000a */
[----:B------:R-:W-:Y:S02]  /*f3e60*/  LOP3.LUT R14, R10, R5, RZ, 0x30, !PT ;  /* 0x000000050a0e7212 */ /* 0x000fe400078e30ff */
[----:B------:R-:W-:Y:S02]  /*f3e70*/  ISETP.EQ.AND P1, PT, R16, 0xc, PT ;  /* 0x0000000c1000780c */ /* 0x000fe40003f22270 */
[C---:B------:R-:W-:Y:S01]  /*f3e80*/  ISETP.EQ.AND P3, PT, R18.reuse, RZ, PT ;  /* 0x000000ff1200720c */ /* 0x040fe20003f62270 */
[----:B------:R-:W-:Y:S01]  /*f3e90*/  @P4 IMAD.MOV.U32 R13, RZ, RZ, R14 ;  /* 0x000000ffff0d4224 */ /* 0x000fe200078e000e */
[----:B------:R-:W-:-:S02]  /*f3ea0*/  ISETP.EQ.AND P0, PT, R18, 0x4, PT ;  /* 0x000000041200780c */ /* 0x000fc40003f02270 */
[----:B------:R-:W-:Y:S02]  /*f3eb0*/  ISETP.EQ.AND P4, PT, R18, 0x8, PT ;  /* 0x000000081200780c */ /* 0x000fe40003f82270 */
[----:B------:R-:W-:Y:S02]  /*f3ec0*/  SHF.L.W.U32 R17, R2, R15, RZ ;  /* 0x0000000f02117219 */ /* 0x000fe40000000eff */
[CC--:B------:R-:W-:Y:S01]  /*f3ed0*/  LOP3.LUT R2, R5.reuse, R10.reuse, RZ, 0xfc, !PT ;  /* 0x0000000a05027212 */ /* 0x0c0fe200078efcff */
[----:B------:R-:W0:Y:S01]  /*f3ee0*/  LDC.64 R14, c[0x0][0x388] ;  /* 0x0000e200ff0e7b82 */ /* 0x000e220000000a00 */
[----:B------:R-:W-:Y:S01]  /*f3ef0*/  LOP3.LUT R5, R5, R10, RZ, 0x3c, !PT ;  /* 0x0000000a05057212 */ /* 0x000fe200078e3cff */
[----:B------:R-:W-:Y:S01]  /*f3f00*/  VIADD R10, R10, UR39 ;  /* 0x000000270a0a7c36 */ /* 0x000fe20008000000 */
[----:B------:R-:W-:Y:S01]  /*f3f10*/  LOP3.LUT R19, R4, R17, RZ, 0x30, !PT ;  /* 0x0000001104137212 */ /* 0x000fe200078e30ff */
[----:B------:R-:W-:Y:S01]  /*f3f20*/  @P2 IMAD.MOV.U32 R13, RZ, RZ, R2 ;  /* 0x000000ffff0d2224 */ /* 0x000fe200078e0002 */
[CC--:B------:R-:W-:Y:S01]  /*f3f30*/  LOP3.LUT R2, R17.reuse, R4.reuse, RZ, 0xfc, !PT ;  /* 0x0000000411027212 */ /* 0x0c0fe200078efcff */
[----:B------:R-:W-:Y:S01]  /*f3f40*/  @P1 IMAD.MOV.U32 R13, RZ, RZ, R5 ;  /* 0x000000ffff0d1224 */ /* 0x000fe200078e0005 */
[----:B------:R-:W-:Y:S01]  /*f3f50*/  ISETP.EQ.AND P2, PT, R18, 0xc, PT ;  /* 0x0000000c1200780c */ /* 0x000fe20003f42270 */
[----:B------:R-:W-:Y:S01]  /*f3f60*/  @P3 IMAD.MOV.U32 R16, RZ, RZ, R4 ;  /* 0x000000ffff103224 */ /* 0x000fe200078e0004 */
[----:B------:R-:W-:Y:S01]  /*f3f70*/  LOP3.LUT R17, R17, R4, RZ, 0x3c, !PT ;  /* 0x0000000411117212 */ /* 0x000fe200078e3cff */
[----:B------:R-:W-:Y:S01]  /*f3f80*/  @P0 IMAD.MOV.U32 R16, RZ, RZ, R19 ;  /* 0x000000ffff100224 */ /* 0x000fe200078e0013 */
[C-C-:B------:R-:W-:Y:S01]  /*f3f90*/  SHF.L.W.U32.HI R5, R13.reuse, 0x13, R13.reuse ;  /* 0x000000130d057819 */ /* 0x140fe20000010e0d */
[----:B------:R-:W-:Y:S01]  /*f3fa0*/  @P4 IMAD.MOV.U32 R16, RZ, RZ, R2 ;  /* 0x000000ffff104224 */ /* 0x000fe200078e0002 */
[C-C-:B------:R-:W-:Y:S01]  /*f3fb0*/  SHF.L.W.U32.HI R2, R13.reuse, 0x1e, R13.reuse ;  /* 0x0000001e0d027819 */ /* 0x140fe20000010e0d */
[----:B------:R-:W-:Y:S01]  /*f3fc0*/  IMAD.SHL.U32 R19, R0, 0x8, RZ ;  /* 0x0000000800137824 */ /* 0x000fe200078e00ff */
[----:B------:R-:W-:-:S02]  /*f3fd0*/  SHF.L.W.U32.HI R13, R13, 0xa, R13 ;  /* 0x0000000a0d0d7819 */ /* 0x000fc40000010e0d */
[----:B------:R-:W-:Y:S02]  /*f3fe0*/  PRMT R9, R9, 0x123, RZ ;  /* 0x0000012309097816 */ /* 0x000fe400000000ff */
[----:B------:R-:W-:Y:S01]  /*f3ff0*/  LOP3.LUT R2, R13, R2, R5, 0x96, !PT ;  /* 0x000000020d027212 */ /* 0x000fe200078e9605 */
[----:B------:R-:W-:Y:S01]  /*f4000*/  @P2 IMAD.MOV.U32 R16, RZ, RZ, R17 ;  /* 0x000000ffff102224 */ /* 0x000fe200078e0011 */
[----:B------:R-:W-:Y:S02]  /*f4010*/  PRMT R13, R7, 0x123, RZ ;  /* 0x00000123070d7816 */ /* 0x000fe400000000ff */
[----:B------:R-:W-:Y:S01]  /*f4020*/  IADD3 R2, PT, PT, R2, R11, R4 ;  /* 0x0000000b02027210 */ /* 0x000fe20007ffe004 */
[----:B0-----:R-:W-:Y:S01]  /*f4030*/  IMAD.WIDE R14, R19, 0x4, R14 ;  /* 0x00000004130e7825 */ /* 0x001fe200078e020e */
[----:B------:R-:W-:Y:S02]  /*f4040*/  IADD3 R16, PT, PT, R3, UR20, R16 ;  /* 0x0000001403107c10 */ /* 0x000fe4000fffe010 */
[----:B------:R-:W-:Y:S01]  /*f4050*/  PRMT R5, R10, 0x123, RZ ;  /* 0x000001230a057816 */ /* 0x000fe200000000ff */
[----:B------:R-:W-:Y:S01]  /*f4060*/  VIADD R2, R2, UR40 ;  /* 0x0000002802027c36 */ /* 0x000fe20008000000 */
[----:B------:R-:W-:Y:S01]  /*f4070*/  PRMT R11, R8, 0x123, RZ ;  /* 0x00000123080b7816 */ /* 0x000fe200000000ff */
[----:B------:R-:W-:Y:S01]  /*f4080*/  STG.E desc[UR4][R14.64+0x8], R9 ;  /* 0x000008090e007986 */ /* 0x000fe2000c101904 */
[----:B------:R-:W-:-:S02]  /*f4090*/  PRMT R17, R6, 0x123, RZ ;  /* 0x0000012306117816 */ /* 0x000fc400000000ff */
[----:B------:R-:W-:Y:S01]  /*f40a0*/  PRMT R19, R12, 0x123, RZ ;  /* 0x000001230c137816 */ /* 0x000fe200000000ff */
[----:B------:R-:W-:Y:S01]  /*f40b0*/  STG.E desc[UR4][R14.64+0x4], R5 ;  /* 0x000004050e007986 */ /* 0x000fe2000c101904 */
[----:B------:R-:W-:Y:S02]  /*f40c0*/  PRMT R7, R16, 0x123, RZ ;  /* 0x0000012310077816 */ /* 0x000fe400000000ff */
[----:B------:R-:W-:Y:S01]  /*f40d0*/  PRMT R3, R2, 0x123, RZ ;  /* 0x0000012302037816 */ /* 0x000fe200000000ff */
[----:B------:R-:W-:Y:S04]  /*f40e0*/  STG.E desc[UR4][R14.64+0xc], R11 ;  /* 0x00000c0b0e007986 */ /* 0x000fe8000c101904 */
[----:B------:R-:W-:Y:S04]  /*f40f0*/  STG.E desc[UR4][R14.64+0x14], R13 ;  /* 0x0000140d0e007986 */ /* 0x000fe8000c101904 */
[----:B------:R-:W-:Y:S04]  /*f4100*/  STG.E desc[UR4][R14.64+0x18], R17 ;  /* 0x000018110e007986 */ /* 0x000fe8000c101904 */
[----:B------:R-:W-:Y:S04]  /*f4110*/  STG.E desc[UR4][R14.64+0x1c], R19 ;  /* 0x00001c130e007986 */ /* 0x000fe8000c101904 */
[----:B------:R-:W-:Y:S04]  /*f4120*/  STG.E desc[UR4][R14.64+0x10], R7 ;  /* 0x000010070e007986 */ /* 0x000fe8000c101904 */
[----:B------:R-:W-:Y:S01]  /*f4130*/  STG.E desc[UR4][R14.64], R3 ;  /* 0x000000030e007986 */ /* 0x000fe2000c101904 */
[----:B------:R-:W-:Y:S05]  /*f4140*/  EXIT ;  /* 0x000000000000794d */ /* 0x000fea0003800000 */
.L_x_4137:
[----:B------:R-:W-:-:S00]  /*f4150*/  BRA `(.L_x_4137) ;  /* 0xfffffffc00fc7947 */ /* 0x000fc0000383ffff */
[----:B------:R-:W-:-:S00]  /*f4160*/  NOP ;  /* 0x0000000000007918 */ /* 0x000fc00000000000 */
        /* <DEDUP_REMOVED lines=9> */
.L_x_4138:


//--------------------- .nv.shared.reserved.0     --------------------------
	.section	.nv.shared.reserved.0,"aw",@nobits
	.weak		__nv_reservedSMEM_offset_0_alias
	.size		__nv_reservedSMEM_offset_0_alias, 0, 64
	.other		__nv_reservedSMEM_offset_0_alias,@"STO_CUDA_RESERVED_SHARED STV_DEFAULT"
__nv_reservedSMEM_offset_0_alias:
	.zero		0
	.zero		64


//--------------------- .nv.constant0._Z14hefty_gpu_hashijPv --------------------------
	.section	.nv.constant0._Z14hefty_gpu_hashijPv,"a",@progbits
	.sectionflags	@""
	.align	4
.nv.constant0._Z14hefty_gpu_hashijPv:
	.zero		912


//--------------------- SYMBOLS --------------------------

	.type		.nv.reservedSmem.offset0,@object
	.size		.nv.reservedSmem.offset0,0x4
